	.target	sm_80

	.elftype	@"ET_EXEC"


//--------------------- .note.nv.tkinfo           --------------------------
	.section	.note.nv.tkinfo,"",@"SHT_NOTE"
	.sectionflags	@"SHF_NOTE_NV_TKINFO"
	.tkinfo
        /*0018*/ 	.word	0x00000002
        /*0030*/ 	.string	""
        /*0030*/ 	.string	"ptxas"
        /*0030*/ 	.string	"Cuda compilation tools, release 13.0, V13.0.88"
        /*0030*/ 	.string	"Build cuda_13.0.r13.0/compiler.36424714_0"
        /*0030*/ 	.string	"-arch sm_80 -m 64 "



//--------------------- .note.nv.cuinfo           --------------------------
	.section	.note.nv.cuinfo,"",@"SHT_NOTE"
	.sectionflags	@"SHF_NOTE_NV_CUINFO"
        /*0018*/ 	.short	0x0002
        /*001a*/ 	.short	0x0050
        /*001c*/ 	.short	0x0082
	.zero		2


//--------------------- .nv.info                  --------------------------
	.section	.nv.info,"",@"SHT_CUDA_INFO"
	.align	4


	//----- nvinfo : EIATTR_REGCOUNT
	.align		4
        /*0000*/ 	.byte	0x04, 0x2f
        /*0002*/ 	.short	(.L_10 - .L_9)
	.align		4
.L_9:
        /*0004*/ 	.word	index@(_ZN10layer_norm31ln_parallel_residual_fwd_kernelINS_13Kernel_traitsIfffffjLj256ELj1ELj4ELj1ELj16ENS_18Kernel_traits_baseILj256EfffffjLj128EEEEELb1ELb1ELb1EEEvNS_9FwdParamsE)
        /*0008*/ 	.word	0x00000040


	//----- nvinfo : EIATTR_FRAME_SIZE
	.align		4
.L_10:
        /*000c*/ 	.byte	0x04, 0x11
        /*000e*/ 	.short	(.L_12 - .L_11)
	.align		4
.L_11:
        /*0010*/ 	.word	index@($__internal_79_$__cuda_sm70_shflsync_bfly_p)
        /*0014*/ 	.word	0x00000000


	//----- nvinfo : EIATTR_FRAME_SIZE
	.align		4
.L_12:
        /*0018*/ 	.byte	0x04, 0x11
        /*001a*/ 	.short	(.L_14 - .L_13)
	.align		4
.L_13:
        /*001c*/ 	.word	index@(_ZN10layer_norm31ln_parallel_residual_fwd_kernelINS_13Kernel_traitsIfffffjLj256ELj1ELj4ELj1ELj16ENS_18Kernel_traits_baseILj256EfffffjLj128EEEEELb1ELb1ELb1EEEvNS_9FwdParamsE)
        /*0020*/ 	.word	0x00000000


	//----- nvinfo : EIATTR_REGCOUNT
	.align		4
.L_14:
        /*0024*/ 	.byte	0x04, 0x2f
        /*0026*/ 	.short	(.L_16 - .L_15)
	.align		4
.L_15:
        /*0028*/ 	.word	index@(_ZN10layer_norm31ln_parallel_residual_fwd_kernelINS_13Kernel_traitsIfffffjLj256ELj1ELj4ELj1ELj16ENS_18Kernel_traits_baseILj256EfffffjLj128EEEEELb1ELb1ELb0EEEvNS_9FwdParamsE)
        /*002c*/ 	.word	0x0000003f


	//----- nvinfo : EIATTR_FRAME_SIZE
	.align		4
.L_16:
        /*0030*/ 	.byte	0x04, 0x11
        /*0032*/ 	.short	(.L_18 - .L_17)
	.align		4
.L_17:
        /*0034*/ 	.word	index@($__internal_78_$__cuda_sm70_shflsync_bfly_p)
        /*0038*/ 	.word	0x00000000


	//----- nvinfo : EIATTR_FRAME_SIZE
	.align		4
.L_18:
        /*003c*/ 	.byte	0x04, 0x11
        /*003e*/ 	.short	(.L_20 - .L_19)
	.align		4
.L_19:
        /*0040*/ 	.word	index@(_ZN10layer_norm31ln_parallel_residual_fwd_kernelINS_13Kernel_traitsIfffffjLj256ELj1ELj4ELj1ELj16ENS_18Kernel_traits_baseILj256EfffffjLj128EEEEELb1ELb1ELb0EEEvNS_9FwdParamsE)
        /*0044*/ 	.word	0x00000000


	//----- nvinfo : EIATTR_REGCOUNT
	.align		4
.L_20:
        /*0048*/ 	.byte	0x04, 0x2f
        /*004a*/ 	.short	(.L_22 - .L_21)
	.align		4
.L_21:
        /*004c*/ 	.word	index@(_ZN10layer_norm31ln_parallel_residual_fwd_kernelINS_13Kernel_traitsIfffffjLj256ELj1ELj4ELj1ELj16ENS_18Kernel_traits_baseILj256EfffffjLj128EEEEELb1ELb0ELb1EEEvNS_9FwdParamsE)
        /*0050*/ 	.word	0x00000050


	//----- nvinfo : EIATTR_FRAME_SIZE
	.align		4
.L_22:
        /*0054*/ 	.byte	0x04, 0x11
        /*0056*/ 	.short	(.L_24 - .L_23)
	.align		4
.L_23:
        /*0058*/ 	.word	index@($__internal_77_$__cuda_sm70_shflsync_bfly_p)
        /*005c*/ 	.word	0x00000000


	//----- nvinfo : EIATTR_FRAME_SIZE
	.align		4
.L_24:
        /*0060*/ 	.byte	0x04, 0x11
        /*0062*/ 	.short	(.L_26 - .L_25)
	.align		4
.L_25:
        /*0064*/ 	.word	index@(_ZN10layer_norm31ln_parallel_residual_fwd_kernelINS_13Kernel_traitsIfffffjLj256ELj1ELj4ELj1ELj16ENS_18Kernel_traits_baseILj256EfffffjLj128EEEEELb1ELb0ELb1EEEvNS_9FwdParamsE)
        /*0068*/ 	.word	0x00000000


	//----- nvinfo : EIATTR_REGCOUNT
	.align		4
.L_26:
        /*006c*/ 	.byte	0x04, 0x2f
        /*006e*/ 	.short	(.L_28 - .L_27)
	.align		4
.L_27:
        /*0070*/ 	.word	index@(_ZN10layer_norm31ln_parallel_residual_fwd_kernelINS_13Kernel_traitsIfffffjLj256ELj1ELj4ELj1ELj16ENS_18Kernel_traits_baseILj256EfffffjLj128EEEEELb1ELb0ELb0EEEvNS_9FwdParamsE)
        /*0074*/ 	.word	0x00000054


	//----- nvinfo : EIATTR_FRAME_SIZE
	.align		4
.L_28:
        /*0078*/ 	.byte	0x04, 0x11
        /*007a*/ 	.short	(.L_30 - .L_29)
	.align		4
.L_29:
        /*007c*/ 	.word	index@($__internal_76_$__cuda_sm70_shflsync_bfly_p)
        /*0080*/ 	.word	0x00000000


	//----- nvinfo : EIATTR_FRAME_SIZE
	.align		4
.L_30:
        /*0084*/ 	.byte	0x04, 0x11
        /*0086*/ 	.short	(.L_32 - .L_31)
	.align		4
.L_31:
        /*0088*/ 	.word	index@(_ZN10layer_norm31ln_parallel_residual_fwd_kernelINS_13Kernel_traitsIfffffjLj256ELj1ELj4ELj1ELj16ENS_18Kernel_traits_baseILj256EfffffjLj128EEEEELb1ELb0ELb0EEEvNS_9FwdParamsE)
        /*008c*/ 	.word	0x00000000


	//----- nvinfo : EIATTR_REGCOUNT
	.align		4
.L_32:
        /*0090*/ 	.byte	0x04, 0x2f
        /*0092*/ 	.short	(.L_34 - .L_33)
	.align		4
.L_33:
        /*0094*/ 	.word	index@(_ZN10layer_norm31ln_parallel_residual_fwd_kernelINS_13Kernel_traitsIfffffjLj256ELj1ELj4ELj1ELj16ENS_18Kernel_traits_baseILj256EfffffjLj128EEEEELb0ELb1ELb1EEEvNS_9FwdParamsE)
        /*0098*/ 	.word	0x00000038


	//----- nvinfo : EIATTR_FRAME_SIZE
	.align		4
.L_34:
        /*009c*/ 	.byte	0x04, 0x11
        /*009e*/ 	.short	(.L_36 - .L_35)
	.align		4
.L_35:
        /*00a0*/ 	.word	index@($__internal_75_$__cuda_sm70_shflsync_bfly_p)
        /*00a4*/ 	.word	0x00000000


	//----- nvinfo : EIATTR_FRAME_SIZE
	.align		4
.L_36:
        /*00a8*/ 	.byte	0x04, 0x11
        /*00aa*/ 	.short	(.L_38 - .L_37)
	.align		4
.L_37:
        /*00ac*/ 	.word	index@(_ZN10layer_norm31ln_parallel_residual_fwd_kernelINS_13Kernel_traitsIfffffjLj256ELj1ELj4ELj1ELj16ENS_18Kernel_traits_baseILj256EfffffjLj128EEEEELb0ELb1ELb1EEEvNS_9FwdParamsE)
        /*00b0*/ 	.word	0x00000000


	//----- nvinfo : EIATTR_REGCOUNT
	.align		4
.L_38:
        /*00b4*/ 	.byte	0x04, 0x2f
        /*00b6*/ 	.short	(.L_40 - .L_39)
	.align		4
.L_39:
        /*00b8*/ 	.word	index@(_ZN10layer_norm31ln_parallel_residual_fwd_kernelINS_13Kernel_traitsIfffffjLj256ELj1ELj4ELj1ELj16ENS_18Kernel_traits_baseILj256EfffffjLj128EEEEELb0ELb1ELb0EEEvNS_9FwdParamsE)
        /*00bc*/ 	.word	0x00000034


	//----- nvinfo : EIATTR_FRAME_SIZE
	.align		4
.L_40:
        /*00c0*/ 	.byte	0x04, 0x11
        /*00c2*/ 	.short	(.L_42 - .L_41)
	.align		4
.L_41:
        /*00c4*/ 	.word	index@($__internal_74_$__cuda_sm70_shflsync_bfly_p)
        /*00c8*/ 	.word	0x00000000


	//----- nvinfo : EIATTR_FRAME_SIZE
	.align		4
.L_42:
        /*00cc*/ 	.byte	0x04, 0x11
        /*00ce*/ 	.short	(.L_44 - .L_43)
	.align		4
.L_43:
        /*00d0*/ 	.word	index@(_ZN10layer_norm31ln_parallel_residual_fwd_kernelINS_13Kernel_traitsIfffffjLj256ELj1ELj4ELj1ELj16ENS_18Kernel_traits_baseILj256EfffffjLj128EEEEELb0ELb1ELb0EEEvNS_9FwdParamsE)
        /*00d4*/ 	.word	0x00000000


	//----- nvinfo : EIATTR_REGCOUNT
	.align		4
.L_44:
        /*00d8*/ 	.byte	0x04, 0x2f
        /*00da*/ 	.short	(.L_46 - .L_45)
	.align		4
.L_45:
        /*00dc*/ 	.word	index@(_ZN10layer_norm31ln_parallel_residual_fwd_kernelINS_13Kernel_traitsIfffffjLj256ELj1ELj4ELj1ELj16ENS_18Kernel_traits_baseILj256EfffffjLj128EEEEELb0ELb0ELb1EEEvNS_9FwdParamsE)
        /*00e0*/ 	.word	0x00000048


	//----- nvinfo : EIATTR_FRAME_SIZE
	.align		4
.L_46:
        /*00e4*/ 	.byte	0x04, 0x11
        /*00e6*/ 	.short	(.L_48 - .L_47)
	.align		4
.L_47:
        /*00e8*/ 	.word	index@($__internal_73_$__cuda_sm70_shflsync_bfly_p)
        /*00ec*/ 	.word	0x00000000


	//----- nvinfo : EIATTR_FRAME_SIZE
	.align		4
.L_48:
        /*00f0*/ 	.byte	0x04, 0x11
        /*00f2*/ 	.short	(.L_50 - .L_49)
	.align		4
.L_49:
        /*00f4*/ 	.word	index@(_ZN10layer_norm31ln_parallel_residual_fwd_kernelINS_13Kernel_traitsIfffffjLj256ELj1ELj4ELj1ELj16ENS_18Kernel_traits_baseILj256EfffffjLj128EEEEELb0ELb0ELb1EEEvNS_9FwdParamsE)
        /*00f8*/ 	.word	0x00000000


	//----- nvinfo : EIATTR_REGCOUNT
	.align		4
.L_50:
        /*00fc*/ 	.byte	0x04, 0x2f
        /*00fe*/ 	.short	(.L_52 - .L_51)
	.align		4
.L_51:
        /*0100*/ 	.word	index@(_ZN10layer_norm31ln_parallel_residual_fwd_kernelINS_13Kernel_traitsIfffffjLj256ELj1ELj4ELj1ELj16ENS_18Kernel_traits_baseILj256EfffffjLj128EEEEELb0ELb0ELb0EEEvNS_9FwdParamsE)
        /*0104*/ 	.word	0x00000048


	//----- nvinfo : EIATTR_FRAME_SIZE
	.align		4
.L_52:
        /*0108*/ 	.byte	0x04, 0x11
        /*010a*/ 	.short	(.L_54 - .L_53)
	.align		4
.L_53:
        /*010c*/ 	.word	index@($__internal_72_$__cuda_sm70_shflsync_bfly_p)
        /*0110*/ 	.word	0x00000000


	//----- nvinfo : EIATTR_FRAME_SIZE
	.align		4
.L_54:
        /*0114*/ 	.byte	0x04, 0x11
        /*0116*/ 	.short	(.L_56 - .L_55)
	.align		4
.L_55:
        /*0118*/ 	.word	index@(_ZN10layer_norm31ln_parallel_residual_fwd_kernelINS_13Kernel_traitsIfffffjLj256ELj1ELj4ELj1ELj16ENS_18Kernel_traits_baseILj256EfffffjLj128EEEEELb0ELb0ELb0EEEvNS_9FwdParamsE)
        /*011c*/ 	.word	0x00000000


	//----- nvinfo : EIATTR_REGCOUNT
	.align		4
.L_56:
        /*0120*/ 	.byte	0x04, 0x2f
        /*0122*/ 	.short	(.L_58 - .L_57)
	.align		4
.L_57:
        /*0124*/ 	.word	index@(_ZN10layer_norm31ln_parallel_residual_fwd_kernelINS_13Kernel_traitsI6__halfffffjLj256ELj1ELj4ELj1ELj16ENS_18Kernel_traits_baseILj256ES2_ffffjLj128EEEEELb1ELb1ELb1EEEvNS_9FwdParamsE)
        /*0128*/ 	.word	0x00000040


	//----- nvinfo : EIATTR_FRAME_SIZE
	.align		4
.L_58:
        /*012c*/ 	.byte	0x04, 0x11
        /*012e*/ 	.short	(.L_60 - .L_59)
	.align		4
.L_59:
        /*0130*/ 	.word	index@($__internal_71_$__cuda_sm70_shflsync_bfly_p)
        /*0134*/ 	.word	0x00000000


	//----- nvinfo : EIATTR_FRAME_SIZE
	.align		4
.L_60:
        /*0138*/ 	.byte	0x04, 0x11
        /*013a*/ 	.short	(.L_62 - .L_61)
	.align		4
.L_61:
        /*013c*/ 	.word	index@(_ZN10layer_norm31ln_parallel_residual_fwd_kernelINS_13Kernel_traitsI6__halfffffjLj256ELj1ELj4ELj1ELj16ENS_18Kernel_traits_baseILj256ES2_ffffjLj128EEEEELb1ELb1ELb1EEEvNS_9FwdParamsE)
        /*0140*/ 	.word	0x00000000


	//----- nvinfo : EIATTR_REGCOUNT
	.align		4
.L_62:
        /*0144*/ 	.byte	0x04, 0x2f
        /*0146*/ 	.short	(.L_64 - .L_63)
	.align		4
.L_63:
        /*0148*/ 	.word	index@(_ZN10layer_norm31ln_parallel_residual_fwd_kernelINS_13Kernel_traitsI6__halfffffjLj256ELj1ELj4ELj1ELj16ENS_18Kernel_traits_baseILj256ES2_ffffjLj128EEEEELb1ELb1ELb0EEEvNS_9FwdParamsE)
        /*014c*/ 	.word	0x00000040


	//----- nvinfo : EIATTR_FRAME_SIZE
	.align		4
.L_64:
        /*0150*/ 	.byte	0x04, 0x11
        /*0152*/ 	.short	(.L_66 - .L_65)
	.align		4
.L_65:
        /*0154*/ 	.word	index@($__internal_70_$__cuda_sm70_shflsync_bfly_p)
        /*0158*/ 	.word	0x00000000


	//----- nvinfo : EIATTR_FRAME_SIZE
	.align		4
.L_66:
        /*015c*/ 	.byte	0x04, 0x11
        /*015e*/ 	.short	(.L_68 - .L_67)
	.align		4
.L_67:
        /*0160*/ 	.word	index@(_ZN10layer_norm31ln_parallel_residual_fwd_kernelINS_13Kernel_traitsI6__halfffffjLj256ELj1ELj4ELj1ELj16ENS_18Kernel_traits_baseILj256ES2_ffffjLj128EEEEELb1ELb1ELb0EEEvNS_9FwdParamsE)
        /*0164*/ 	.word	0x00000000


	//----- nvinfo : EIATTR_REGCOUNT
	.align		4
.L_68:
        /*0168*/ 	.byte	0x04, 0x2f
        /*016a*/ 	.short	(.L_70 - .L_69)
	.align		4
.L_69:
        /*016c*/ 	.word	index@(_ZN10layer_norm31ln_parallel_residual_fwd_kernelINS_13Kernel_traitsI6__halfffffjLj256ELj1ELj4ELj1ELj16ENS_18Kernel_traits_baseILj256ES2_ffffjLj128EEEEELb1ELb0ELb1EEEvNS_9FwdParamsE)
        /*0170*/ 	.word	0x00000050


	//----- nvinfo : EIATTR_FRAME_SIZE
	.align		4
.L_70:
        /*0174*/ 	.byte	0x04, 0x11
        /*0176*/ 	.short	(.L_72 - .L_71)
	.align		4
.L_71:
        /*0178*/ 	.word	index@($__internal_69_$__cuda_sm70_shflsync_bfly_p)
        /*017c*/ 	.word	0x00000000


	//----- nvinfo : EIATTR_FRAME_SIZE
	.align		4
.L_72:
        /*0180*/ 	.byte	0x04, 0x11
        /*0182*/ 	.short	(.L_74 - .L_73)
	.align		4
.L_73:
        /*0184*/ 	.word	index@(_ZN10layer_norm31ln_parallel_residual_fwd_kernelINS_13Kernel_traitsI6__halfffffjLj256ELj1ELj4ELj1ELj16ENS_18Kernel_traits_baseILj256ES2_ffffjLj128EEEEELb1ELb0ELb1EEEvNS_9FwdParamsE)
        /*0188*/ 	.word	0x00000000


	//----- nvinfo : EIATTR_REGCOUNT
	.align		4
.L_74:
        /*018c*/ 	.byte	0x04, 0x2f
        /*018e*/ 	.short	(.L_76 - .L_75)
	.align		4
.L_75:
        /*0190*/ 	.word	index@(_ZN10layer_norm31ln_parallel_residual_fwd_kernelINS_13Kernel_traitsI6__halfffffjLj256ELj1ELj4ELj1ELj16ENS_18Kernel_traits_baseILj256ES2_ffffjLj128EEEEELb1ELb0ELb0EEEvNS_9FwdParamsE)
        /*0194*/ 	.word	0x00000053


	//----- nvinfo : EIATTR_FRAME_SIZE
	.align		4
.L_76:
        /*0198*/ 	.byte	0x04, 0x11
        /*019a*/ 	.short	(.L_78 - .L_77)
	.align		4
.L_77:
        /*019c*/ 	.word	index@($__internal_68_$__cuda_sm70_shflsync_bfly_p)
        /*01a0*/ 	.word	0x00000000


	//----- nvinfo : EIATTR_FRAME_SIZE
	.align		4
.L_78:
        /*01a4*/ 	.byte	0x04, 0x11
        /*01a6*/ 	.short	(.L_80 - .L_79)
	.align		4
.L_79:
        /*01a8*/ 	.word	index@(_ZN10layer_norm31ln_parallel_residual_fwd_kernelINS_13Kernel_traitsI6__halfffffjLj256ELj1ELj4ELj1ELj16ENS_18Kernel_traits_baseILj256ES2_ffffjLj128EEEEELb1ELb0ELb0EEEvNS_9FwdParamsE)
        /*01ac*/ 	.word	0x00000000


	//----- nvinfo : EIATTR_REGCOUNT
	.align		4
.L_80:
        /*01b0*/ 	.byte	0x04, 0x2f
        /*01b2*/ 	.short	(.L_82 - .L_81)
	.align		4
.L_81:
        /*01b4*/ 	.word	index@(_ZN10layer_norm31ln_parallel_residual_fwd_kernelINS_13Kernel_traitsI6__halfffffjLj256ELj1ELj4ELj1ELj16ENS_18Kernel_traits_baseILj256ES2_ffffjLj128EEEEELb0ELb1ELb1EEEvNS_9FwdParamsE)
        /*01b8*/ 	.word	0x00000038


	//----- nvinfo : EIATTR_FRAME_SIZE
	.align		4
.L_82:
        /*01bc*/ 	.byte	0x04, 0x11
        /*01be*/ 	.short	(.L_84 - .L_83)
	.align		4
.L_83:
        /*01c0*/ 	.word	index@($__internal_67_$__cuda_sm70_shflsync_bfly_p)
        /*01c4*/ 	.word	0x00000000


	//----- nvinfo : EIATTR_FRAME_SIZE
	.align		4
.L_84:
        /*01c8*/ 	.byte	0x04, 0x11
        /*01ca*/ 	.short	(.L_86 - .L_85)
	.align		4
.L_85:
        /*01cc*/ 	.word	index@(_ZN10layer_norm31ln_parallel_residual_fwd_kernelINS_13Kernel_traitsI6__halfffffjLj256ELj1ELj4ELj1ELj16ENS_18Kernel_traits_baseILj256ES2_ffffjLj128EEEEELb0ELb1ELb1EEEvNS_9FwdParamsE)
        /*01d0*/ 	.word	0x00000000


	//----- nvinfo : EIATTR_REGCOUNT
	.align		4
.L_86:
        /*01d4*/ 	.byte	0x04, 0x2f
        /*01d6*/ 	.short	(.L_88 - .L_87)
	.align		4
.L_87:
        /*01d8*/ 	.word	index@(_ZN10layer_norm31ln_parallel_residual_fwd_kernelINS_13Kernel_traitsI6__halfffffjLj256ELj1ELj4ELj1ELj16ENS_18Kernel_traits_baseILj256ES2_ffffjLj128EEEEELb0ELb1ELb0EEEvNS_9FwdParamsE)
        /*01dc*/ 	.word	0x00000035


	//----- nvinfo : EIATTR_FRAME_SIZE
	.align		4
.L_88:
        /*01e0*/ 	.byte	0x04, 0x11
        /*01e2*/ 	.short	(.L_90 - .L_89)
	.align		4
.L_89:
        /*01e4*/ 	.word	index@($__internal_66_$__cuda_sm70_shflsync_bfly_p)
        /*01e8*/ 	.word	0x00000000


	//----- nvinfo : EIATTR_FRAME_SIZE
	.align		4
.L_90:
        /*01ec*/ 	.byte	0x04, 0x11
        /*01ee*/ 	.short	(.L_92 - .L_91)
	.align		4
.L_91:
        /*01f0*/ 	.word	index@(_ZN10layer_norm31ln_parallel_residual_fwd_kernelINS_13Kernel_traitsI6__halfffffjLj256ELj1ELj4ELj1ELj16ENS_18Kernel_traits_baseILj256ES2_ffffjLj128EEEEELb0ELb1ELb0EEEvNS_9FwdParamsE)
        /*01f4*/ 	.word	0x00000000


	//----- nvinfo : EIATTR_REGCOUNT
	.align		4
.L_92:
        /*01f8*/ 	.byte	0x04, 0x2f
        /*01fa*/ 	.short	(.L_94 - .L_93)
	.align		4
.L_93:
        /*01fc*/ 	.word	index@(_ZN10layer_norm31ln_parallel_residual_fwd_kernelINS_13Kernel_traitsI6__halfffffjLj256ELj1ELj4ELj1ELj16ENS_18Kernel_traits_baseILj256ES2_ffffjLj128EEEEELb0ELb0ELb1EEEvNS_9FwdParamsE)
        /*0200*/ 	.word	0x00000048


	//----- nvinfo : EIATTR_FRAME_SIZE
	.align		4
.L_94:
        /*0204*/ 	.byte	0x04, 0x11
        /*0206*/ 	.short	(.L_96 - .L_95)
	.align		4
.L_95:
        /*0208*/ 	.word	index@($__internal_65_$__cuda_sm70_shflsync_bfly_p)
        /*020c*/ 	.word	0x00000000


	//----- nvinfo : EIATTR_FRAME_SIZE
	.align		4
.L_96:
        /*0210*/ 	.byte	0x04, 0x11
        /*0212*/ 	.short	(.L_98 - .L_97)
	.align		4
.L_97:
        /*0214*/ 	.word	index@(_ZN10layer_norm31ln_parallel_residual_fwd_kernelINS_13Kernel_traitsI6__halfffffjLj256ELj1ELj4ELj1ELj16ENS_18Kernel_traits_baseILj256ES2_ffffjLj128EEEEELb0ELb0ELb1EEEvNS_9FwdParamsE)
        /*0218*/ 	.word	0x00000000


	//----- nvinfo : EIATTR_REGCOUNT
	.align		4
.L_98:
        /*021c*/ 	.byte	0x04, 0x2f
        /*021e*/ 	.short	(.L_100 - .L_99)
	.align		4
.L_99:
        /*0220*/ 	.word	index@(_ZN10layer_norm31ln_parallel_residual_fwd_kernelINS_13Kernel_traitsI6__halfffffjLj256ELj1ELj4ELj1ELj16ENS_18Kernel_traits_baseILj256ES2_ffffjLj128EEEEELb0ELb0ELb0EEEvNS_9FwdParamsE)
        /*0224*/ 	.word	0x00000048


	//----- nvinfo : EIATTR_FRAME_SIZE
	.align		4
.L_100:
        /*0228*/ 	.byte	0x04, 0x11
        /*022a*/ 	.short	(.L_102 - .L_101)
	.align		4
.L_101:
        /*022c*/ 	.word	index@($__internal_64_$__cuda_sm70_shflsync_bfly_p)
        /*0230*/ 	.word	0x00000000


	//----- nvinfo : EIATTR_FRAME_SIZE
	.align		4
.L_102:
        /*0234*/ 	.byte	0x04, 0x11
        /*0236*/ 	.short	(.L_104 - .L_103)
	.align		4
.L_103:
        /*0238*/ 	.word	index@(_ZN10layer_norm31ln_parallel_residual_fwd_kernelINS_13Kernel_traitsI6__halfffffjLj256ELj1ELj4ELj1ELj16ENS_18Kernel_traits_baseILj256ES2_ffffjLj128EEEEELb0ELb0ELb0EEEvNS_9FwdParamsE)
        /*023c*/ 	.word	0x00000000


	//----- nvinfo : EIATTR_REGCOUNT
	.align		4
.L_104:
        /*0240*/ 	.byte	0x04, 0x2f
        /*0242*/ 	.short	(.L_106 - .L_105)
	.align		4
.L_105:
        /*0244*/ 	.word	index@(_ZN10layer_norm31ln_parallel_residual_fwd_kernelINS_13Kernel_traitsIf6__halffS2_fjLj256ELj1ELj4ELj1ELj16ENS_18Kernel_traits_baseILj256EfS2_fS2_fjLj128EEEEELb1ELb1ELb1EEEvNS_9FwdParamsE)
        /*0248*/ 	.word	0x00000046


	//----- nvinfo : EIATTR_FRAME_SIZE
	.align		4
.L_106:
        /*024c*/ 	.byte	0x04, 0x11
        /*024e*/ 	.short	(.L_108 - .L_107)
	.align		4
.L_107:
        /*0250*/ 	.word	index@($__internal_63_$__cuda_sm70_shflsync_bfly_p)
        /*0254*/ 	.word	0x00000000


	//----- nvinfo : EIATTR_FRAME_SIZE
	.align		4
.L_108:
        /*0258*/ 	.byte	0x04, 0x11
        /*025a*/ 	.short	(.L_110 - .L_109)
	.align		4
.L_109:
        /*025c*/ 	.word	index@(_ZN10layer_norm31ln_parallel_residual_fwd_kernelINS_13Kernel_traitsIf6__halffS2_fjLj256ELj1ELj4ELj1ELj16ENS_18Kernel_traits_baseILj256EfS2_fS2_fjLj128EEEEELb1ELb1ELb1EEEvNS_9FwdParamsE)
        /*0260*/ 	.word	0x00000000


	//----- nvinfo : EIATTR_REGCOUNT
	.align		4
.L_110:
        /*0264*/ 	.byte	0x04, 0x2f
        /*0266*/ 	.short	(.L_112 - .L_111)
	.align		4
.L_111:
        /*0268*/ 	.word	index@(_ZN10layer_norm31ln_parallel_residual_fwd_kernelINS_13Kernel_traitsIf6__halffS2_fjLj256ELj1ELj4ELj1ELj16ENS_18Kernel_traits_baseILj256EfS2_fS2_fjLj128EEEEELb1ELb1ELb0EEEvNS_9FwdParamsE)
        /*026c*/ 	.word	0x00000048


	//----- nvinfo : EIATTR_FRAME_SIZE
	.align		4
.L_112:
        /*0270*/ 	.byte	0x04, 0x11
        /*0272*/ 	.short	(.L_114 - .L_113)
	.align		4
.L_113:
        /*0274*/ 	.word	index@($__internal_62_$__cuda_sm70_shflsync_bfly_p)
        /*0278*/ 	.word	0x00000000


	//----- nvinfo : EIATTR_FRAME_SIZE
	.align		4
.L_114:
        /*027c*/ 	.byte	0x04, 0x11
        /*027e*/ 	.short	(.L_116 - .L_115)
	.align		4
.L_115:
        /*0280*/ 	.word	index@(_ZN10layer_norm31ln_parallel_residual_fwd_kernelINS_13Kernel_traitsIf6__halffS2_fjLj256ELj1ELj4ELj1ELj16ENS_18Kernel_traits_baseILj256EfS2_fS2_fjLj128EEEEELb1ELb1ELb0EEEvNS_9FwdParamsE)
        /*0284*/ 	.word	0x00000000


	//----- nvinfo : EIATTR_REGCOUNT
	.align		4
.L_116:
        /*0288*/ 	.byte	0x04, 0x2f
        /*028a*/ 	.short	(.L_118 - .L_117)
	.align		4
.L_117:
        /*028c*/ 	.word	index@(_ZN10layer_norm31ln_parallel_residual_fwd_kernelINS_13Kernel_traitsIf6__halffS2_fjLj256ELj1ELj4ELj1ELj16ENS_18Kernel_traits_baseILj256EfS2_fS2_fjLj128EEEEELb1ELb0ELb1EEEvNS_9FwdParamsE)
        /*0290*/ 	.word	0x00000057


	//----- nvinfo : EIATTR_FRAME_SIZE
	.align		4
.L_118:
        /*0294*/ 	.byte	0x04, 0x11
        /*0296*/ 	.short	(.L_120 - .L_119)
	.align		4
.L_119:
        /*0298*/ 	.word	index@($__internal_61_$__cuda_sm70_shflsync_bfly_p)
        /*029c*/ 	.word	0x00000000


	//----- nvinfo : EIATTR_FRAME_SIZE
	.align		4
.L_120:
        /*02a0*/ 	.byte	0x04, 0x11
        /*02a2*/ 	.short	(.L_122 - .L_121)
	.align		4
.L_121:
        /*02a4*/ 	.word	index@(_ZN10layer_norm31ln_parallel_residual_fwd_kernelINS_13Kernel_traitsIf6__halffS2_fjLj256ELj1ELj4ELj1ELj16ENS_18Kernel_traits_baseILj256EfS2_fS2_fjLj128EEEEELb1ELb0ELb1EEEvNS_9FwdParamsE)
        /*02a8*/ 	.word	0x00000000


	//----- nvinfo : EIATTR_REGCOUNT
	.align		4
.L_122:
        /*02ac*/ 	.byte	0x04, 0x2f
        /*02ae*/ 	.short	(.L_124 - .L_123)
	.align		4
.L_123:
        /*02b0*/ 	.word	index@(_ZN10layer_norm31ln_parallel_residual_fwd_kernelINS_13Kernel_traitsIf6__halffS2_fjLj256ELj1ELj4ELj1ELj16ENS_18Kernel_traits_baseILj256EfS2_fS2_fjLj128EEEEELb1ELb0ELb0EEEvNS_9FwdParamsE)
        /*02b4*/ 	.word	0x0000005c


	//----- nvinfo : EIATTR_FRAME_SIZE
	.align		4
.L_124:
        /*02b8*/ 	.byte	0x04, 0x11
        /*02ba*/ 	.short	(.L_126 - .L_125)
	.align		4
.L_125:
        /*02bc*/ 	.word	index@($__internal_60_$__cuda_sm70_shflsync_bfly_p)
        /*02c0*/ 	.word	0x00000000


	//----- nvinfo : EIATTR_FRAME_SIZE
	.align		4
.L_126:
        /*02c4*/ 	.byte	0x04, 0x11
        /*02c6*/ 	.short	(.L_128 - .L_127)
	.align		4
.L_127:
        /*02c8*/ 	.word	index@(_ZN10layer_norm31ln_parallel_residual_fwd_kernelINS_13Kernel_traitsIf6__halffS2_fjLj256ELj1ELj4ELj1ELj16ENS_18Kernel_traits_baseILj256EfS2_fS2_fjLj128EEEEELb1ELb0ELb0EEEvNS_9FwdParamsE)
        /*02cc*/ 	.word	0x00000000


	//----- nvinfo : EIATTR_REGCOUNT
	.align		4
.L_128:
        /*02d0*/ 	.byte	0x04, 0x2f
        /*02d2*/ 	.short	(.L_130 - .L_129)
	.align		4
.L_129:
        /*02d4*/ 	.word	index@(_ZN10layer_norm31ln_parallel_residual_fwd_kernelINS_13Kernel_traitsIf6__halffS2_fjLj256ELj1ELj4ELj1ELj16ENS_18Kernel_traits_baseILj256EfS2_fS2_fjLj128EEEEELb0ELb1ELb1EEEvNS_9FwdParamsE)
        /*02d8*/ 	.word	0x00000038


	//----- nvinfo : EIATTR_FRAME_SIZE
	.align		4
.L_130:
        /*02dc*/ 	.byte	0x04, 0x11
        /*02de*/ 	.short	(.L_132 - .L_131)
	.align		4
.L_131:
        /*02e0*/ 	.word	index@($__internal_59_$__cuda_sm70_shflsync_bfly_p)
        /*02e4*/ 	.word	0x00000000


	//----- nvinfo : EIATTR_FRAME_SIZE
	.align		4
.L_132:
        /*02e8*/ 	.byte	0x04, 0x11
        /*02ea*/ 	.short	(.L_134 - .L_133)
	.align		4
.L_133:
        /*02ec*/ 	.word	index@(_ZN10layer_norm31ln_parallel_residual_fwd_kernelINS_13Kernel_traitsIf6__halffS2_fjLj256ELj1ELj4ELj1ELj16ENS_18Kernel_traits_baseILj256EfS2_fS2_fjLj128EEEEELb0ELb1ELb1EEEvNS_9FwdParamsE)
        /*02f0*/ 	.word	0x00000000


	//----- nvinfo : EIATTR_REGCOUNT
	.align		4
.L_134:
        /*02f4*/ 	.byte	0x04, 0x2f
        /*02f6*/ 	.short	(.L_136 - .L_135)
	.align		4
.L_135:
        /*02f8*/ 	.word	index@(_ZN10layer_norm31ln_parallel_residual_fwd_kernelINS_13Kernel_traitsIf6__halffS2_fjLj256ELj1ELj4ELj1ELj16ENS_18Kernel_traits_baseILj256EfS2_fS2_fjLj128EEEEELb0ELb1ELb0EEEvNS_9FwdParamsE)
        /*02fc*/ 	.word	0x00000037


	//----- nvinfo : EIATTR_FRAME_SIZE
	.align		4
.L_136:
        /*0300*/ 	.byte	0x04, 0x11
        /*0302*/ 	.short	(.L_138 - .L_137)
	.align		4
.L_137:
        /*0304*/ 	.word	index@($__internal_58_$__cuda_sm70_shflsync_bfly_p)
        /*0308*/ 	.word	0x00000000


	//----- nvinfo : EIATTR_FRAME_SIZE
	.align		4
.L_138:
        /*030c*/ 	.byte	0x04, 0x11
        /*030e*/ 	.short	(.L_140 - .L_139)
	.align		4
.L_139:
        /*0310*/ 	.word	index@(_ZN10layer_norm31ln_parallel_residual_fwd_kernelINS_13Kernel_traitsIf6__halffS2_fjLj256ELj1ELj4ELj1ELj16ENS_18Kernel_traits_baseILj256EfS2_fS2_fjLj128EEEEELb0ELb1ELb0EEEvNS_9FwdParamsE)
        /*0314*/ 	.word	0x00000000


	//----- nvinfo : EIATTR_REGCOUNT
	.align		4
.L_140:
        /*0318*/ 	.byte	0x04, 0x2f
        /*031a*/ 	.short	(.L_142 - .L_141)
	.align		4
.L_141:
        /*031c*/ 	.word	index@(_ZN10layer_norm31ln_parallel_residual_fwd_kernelINS_13Kernel_traitsIf6__halffS2_fjLj256ELj1ELj4ELj1ELj16ENS_18Kernel_traits_baseILj256EfS2_fS2_fjLj128EEEEELb0ELb0ELb1EEEvNS_9FwdParamsE)
        /*0320*/ 	.word	0x00000048


	//----- nvinfo : EIATTR_FRAME_SIZE
	.align		4
.L_142:
        /*0324*/ 	.byte	0x04, 0x11
        /*0326*/ 	.short	(.L_144 - .L_143)
	.align		4
.L_143:
        /*0328*/ 	.word	index@($__internal_57_$__cuda_sm70_shflsync_bfly_p)
        /*032c*/ 	.word	0x00000000


	//----- nvinfo : EIATTR_FRAME_SIZE
	.align		4
.L_144:
        /*0330*/ 	.byte	0x04, 0x11
        /*0332*/ 	.short	(.L_146 - .L_145)
	.align		4
.L_145:
        /*0334*/ 	.word	index@(_ZN10layer_norm31ln_parallel_residual_fwd_kernelINS_13Kernel_traitsIf6__halffS2_fjLj256ELj1ELj4ELj1ELj16ENS_18Kernel_traits_baseILj256EfS2_fS2_fjLj128EEEEELb0ELb0ELb1EEEvNS_9FwdParamsE)
        /*0338*/ 	.word	0x00000000


	//----- nvinfo : EIATTR_REGCOUNT
	.align		4
.L_146:
        /*033c*/ 	.byte	0x04, 0x2f
        /*033e*/ 	.short	(.L_148 - .L_147)
	.align		4
.L_147:
        /*0340*/ 	.word	index@(_ZN10layer_norm31ln_parallel_residual_fwd_kernelINS_13Kernel_traitsIf6__halffS2_fjLj256ELj1ELj4ELj1ELj16ENS_18Kernel_traits_baseILj256EfS2_fS2_fjLj128EEEEELb0ELb0ELb0EEEvNS_9FwdParamsE)
        /*0344*/ 	.word	0x00000048


	//----- nvinfo : EIATTR_FRAME_SIZE
	.align		4
.L_148:
        /*0348*/ 	.byte	0x04, 0x11
        /*034a*/ 	.short	(.L_150 - .L_149)
	.align		4
.L_149:
        /*034c*/ 	.word	index@($__internal_56_$__cuda_sm70_shflsync_bfly_p)
        /*0350*/ 	.word	0x00000000


	//----- nvinfo : EIATTR_FRAME_SIZE
	.align		4
.L_150:
        /*0354*/ 	.byte	0x04, 0x11
        /*0356*/ 	.short	(.L_152 - .L_151)
	.align		4
.L_151:
        /*0358*/ 	.word	index@(_ZN10layer_norm31ln_parallel_residual_fwd_kernelINS_13Kernel_traitsIf6__halffS2_fjLj256ELj1ELj4ELj1ELj16ENS_18Kernel_traits_baseILj256EfS2_fS2_fjLj128EEEEELb0ELb0ELb0EEEvNS_9FwdParamsE)
        /*035c*/ 	.word	0x00000000


	//----- nvinfo : EIATTR_REGCOUNT
	.align		4
.L_152:
        /*0360*/ 	.byte	0x04, 0x2f
        /*0362*/ 	.short	(.L_154 - .L_153)
	.align		4
.L_153:
        /*0364*/ 	.word	index@(_ZN10layer_norm31ln_parallel_residual_fwd_kernelINS_13Kernel_traitsI6__halfS2_fS2_fjLj256ELj1ELj4ELj1ELj16ENS_18Kernel_traits_baseILj256ES2_S2_fS2_fjLj128EEEEELb1ELb1ELb1EEEvNS_9FwdParamsE)
        /*0368*/ 	.word	0x00000046


	//----- nvinfo : EIATTR_FRAME_SIZE
	.align		4
.L_154:
        /*036c*/ 	.byte	0x04, 0x11
        /*036e*/ 	.short	(.L_156 - .L_155)
	.align		4
.L_155:
        /*0370*/ 	.word	index@($__internal_55_$__cuda_sm70_shflsync_bfly_p)
        /*0374*/ 	.word	0x00000000


	//----- nvinfo : EIATTR_FRAME_SIZE
	.align		4
.L_156:
        /*0378*/ 	.byte	0x04, 0x11
        /*037a*/ 	.short	(.L_158 - .L_157)
	.align		4
.L_157:
        /*037c*/ 	.word	index@(_ZN10layer_norm31ln_parallel_residual_fwd_kernelINS_13Kernel_traitsI6__halfS2_fS2_fjLj256ELj1ELj4ELj1ELj16ENS_18Kernel_traits_baseILj256ES2_S2_fS2_fjLj128EEEEELb1ELb1ELb1EEEvNS_9FwdParamsE)
        /*0380*/ 	.word	0x00000000


	//----- nvinfo : EIATTR_REGCOUNT
	.align		4
.L_158:
        /*0384*/ 	.byte	0x04, 0x2f
        /*0386*/ 	.short	(.L_160 - .L_159)
	.align		4
.L_159:
        /*0388*/ 	.word	index@(_ZN10layer_norm31ln_parallel_residual_fwd_kernelINS_13Kernel_traitsI6__halfS2_fS2_fjLj256ELj1ELj4ELj1ELj16ENS_18Kernel_traits_baseILj256ES2_S2_fS2_fjLj128EEEEELb1ELb1ELb0EEEvNS_9FwdParamsE)
        /*038c*/ 	.word	0x00000048


	//----- nvinfo : EIATTR_FRAME_SIZE
	.align		4
.L_160:
        /*0390*/ 	.byte	0x04, 0x11
        /*0392*/ 	.short	(.L_162 - .L_161)
	.align		4
.L_161:
        /*0394*/ 	.word	index@($__internal_54_$__cuda_sm70_shflsync_bfly_p)
        /*0398*/ 	.word	0x00000000


	//----- nvinfo : EIATTR_FRAME_SIZE
	.align		4
.L_162:
        /*039c*/ 	.byte	0x04, 0x11
        /*039e*/ 	.short	(.L_164 - .L_163)
	.align		4
.L_163:
        /*03a0*/ 	.word	index@(_ZN10layer_norm31ln_parallel_residual_fwd_kernelINS_13Kernel_traitsI6__halfS2_fS2_fjLj256ELj1ELj4ELj1ELj16ENS_18Kernel_traits_baseILj256ES2_S2_fS2_fjLj128EEEEELb1ELb1ELb0EEEvNS_9FwdParamsE)
        /*03a4*/ 	.word	0x00000000


	//----- nvinfo : EIATTR_REGCOUNT
	.align		4
.L_164:
        /*03a8*/ 	.byte	0x04, 0x2f
        /*03aa*/ 	.short	(.L_166 - .L_165)
	.align		4
.L_165:
        /*03ac*/ 	.word	index@(_ZN10layer_norm31ln_parallel_residual_fwd_kernelINS_13Kernel_traitsI6__halfS2_fS2_fjLj256ELj1ELj4ELj1ELj16ENS_18Kernel_traits_baseILj256ES2_S2_fS2_fjLj128EEEEELb1ELb0ELb1EEEvNS_9FwdParamsE)
        /*03b0*/ 	.word	0x0000004f


	//----- nvinfo : EIATTR_FRAME_SIZE
	.align		4
.L_166:
        /*03b4*/ 	.byte	0x04, 0x11
        /*03b6*/ 	.short	(.L_168 - .L_167)
	.align		4
.L_167:
        /*03b8*/ 	.word	index@($__internal_53_$__cuda_sm70_shflsync_bfly_p)
        /*03bc*/ 	.word	0x00000000


	//----- nvinfo : EIATTR_FRAME_SIZE
	.align		4
.L_168:
        /*03c0*/ 	.byte	0x04, 0x11
        /*03c2*/ 	.short	(.L_170 - .L_169)
	.align		4
.L_169:
        /*03c4*/ 	.word	index@(_ZN10layer_norm31ln_parallel_residual_fwd_kernelINS_13Kernel_traitsI6__halfS2_fS2_fjLj256ELj1ELj4ELj1ELj16ENS_18Kernel_traits_baseILj256ES2_S2_fS2_fjLj128EEEEELb1ELb0ELb1EEEvNS_9FwdParamsE)
        /*03c8*/ 	.word	0x00000000


	//----- nvinfo : EIATTR_REGCOUNT
	.align		4
.L_170:
        /*03cc*/ 	.byte	0x04, 0x2f
        /*03ce*/ 	.short	(.L_172 - .L_171)
	.align		4
.L_171:
        /*03d0*/ 	.word	index@(_ZN10layer_norm31ln_parallel_residual_fwd_kernelINS_13Kernel_traitsI6__halfS2_fS2_fjLj256ELj1ELj4ELj1ELj16ENS_18Kernel_traits_baseILj256ES2_S2_fS2_fjLj128EEEEELb1ELb0ELb0EEEvNS_9FwdParamsE)
        /*03d4*/ 	.word	0x0000005c


	//----- nvinfo : EIATTR_FRAME_SIZE
	.align		4
.L_172:
        /*03d8*/ 	.byte	0x04, 0x11
        /*03da*/ 	.short	(.L_174 - .L_173)
	.align		4
.L_173:
        /*03dc*/ 	.word	index@($__internal_52_$__cuda_sm70_shflsync_bfly_p)
        /*03e0*/ 	.word	0x00000000


	//----- nvinfo : EIATTR_FRAME_SIZE
	.align		4
.L_174:
        /*03e4*/ 	.byte	0x04, 0x11
        /*03e6*/ 	.short	(.L_176 - .L_175)
	.align		4
.L_175:
        /*03e8*/ 	.word	index@(_ZN10layer_norm31ln_parallel_residual_fwd_kernelINS_13Kernel_traitsI6__halfS2_fS2_fjLj256ELj1ELj4ELj1ELj16ENS_18Kernel_traits_baseILj256ES2_S2_fS2_fjLj128EEEEELb1ELb0ELb0EEEvNS_9FwdParamsE)
        /*03ec*/ 	.word	0x00000000


	//----- nvinfo : EIATTR_REGCOUNT
	.align		4
.L_176:
        /*03f0*/ 	.byte	0x04, 0x2f
        /*03f2*/ 	.short	(.L_178 - .L_177)
	.align		4
.L_177:
        /*03f4*/ 	.word	index@(_ZN10layer_norm31ln_parallel_residual_fwd_kernelINS_13Kernel_traitsI6__halfS2_fS2_fjLj256ELj1ELj4ELj1ELj16ENS_18Kernel_traits_baseILj256ES2_S2_fS2_fjLj128EEEEELb0ELb1ELb1EEEvNS_9FwdParamsE)
        /*03f8*/ 	.word	0x00000037


	//----- nvinfo : EIATTR_FRAME_SIZE
	.align		4
.L_178:
        /*03fc*/ 	.byte	0x04, 0x11
        /*03fe*/ 	.short	(.L_180 - .L_179)
	.align		4
.L_179:
        /*0400*/ 	.word	index@($__internal_51_$__cuda_sm70_shflsync_bfly_p)
        /*0404*/ 	.word	0x00000000


	//----- nvinfo : EIATTR_FRAME_SIZE
	.align		4
.L_180:
        /*0408*/ 	.byte	0x04, 0x11
        /*040a*/ 	.short	(.L_182 - .L_181)
	.align		4
.L_181:
        /*040c*/ 	.word	index@(_ZN10layer_norm31ln_parallel_residual_fwd_kernelINS_13Kernel_traitsI6__halfS2_fS2_fjLj256ELj1ELj4ELj1ELj16ENS_18Kernel_traits_baseILj256ES2_S2_fS2_fjLj128EEEEELb0ELb1ELb1EEEvNS_9FwdParamsE)
        /*0410*/ 	.word	0x00000000


	//----- nvinfo : EIATTR_REGCOUNT
	.align		4
.L_182:
        /*0414*/ 	.byte	0x04, 0x2f
        /*0416*/ 	.short	(.L_184 - .L_183)
	.align		4
.L_183:
        /*0418*/ 	.word	index@(_ZN10layer_norm31ln_parallel_residual_fwd_kernelINS_13Kernel_traitsI6__halfS2_fS2_fjLj256ELj1ELj4ELj1ELj16ENS_18Kernel_traits_baseILj256ES2_S2_fS2_fjLj128EEEEELb0ELb1ELb0EEEvNS_9FwdParamsE)
        /*041c*/ 	.word	0x00000037


	//----- nvinfo : EIATTR_FRAME_SIZE
	.align		4
.L_184:
        /*0420*/ 	.byte	0x04, 0x11
        /*0422*/ 	.short	(.L_186 - .L_185)
	.align		4
.L_185:
        /*0424*/ 	.word	index@($__internal_50_$__cuda_sm70_shflsync_bfly_p)
        /*0428*/ 	.word	0x00000000


	//----- nvinfo : EIATTR_FRAME_SIZE
	.align		4
.L_186:
        /*042c*/ 	.byte	0x04, 0x11
        /*042e*/ 	.short	(.L_188 - .L_187)
	.align		4
.L_187:
        /*0430*/ 	.word	index@(_ZN10layer_norm31ln_parallel_residual_fwd_kernelINS_13Kernel_traitsI6__halfS2_fS2_fjLj256ELj1ELj4ELj1ELj16ENS_18Kernel_traits_baseILj256ES2_S2_fS2_fjLj128EEEEELb0ELb1ELb0EEEvNS_9FwdParamsE)
        /*0434*/ 	.word	0x00000000


	//----- nvinfo : EIATTR_REGCOUNT
	.align		4
.L_188:
        /*0438*/ 	.byte	0x04, 0x2f
        /*043a*/ 	.short	(.L_190 - .L_189)
	.align		4
.L_189:
        /*043c*/ 	.word	index@(_ZN10layer_norm31ln_parallel_residual_fwd_kernelINS_13Kernel_traitsI6__halfS2_fS2_fjLj256ELj1ELj4ELj1ELj16ENS_18Kernel_traits_baseILj256ES2_S2_fS2_fjLj128EEEEELb0ELb0ELb1EEEvNS_9FwdParamsE)
        /*0440*/ 	.word	0x00000040


	//----- nvinfo : EIATTR_FRAME_SIZE
	.align		4
.L_190:
        /*0444*/ 	.byte	0x04, 0x11
        /*0446*/ 	.short	(.L_192 - .L_191)
	.align		4
.L_191:
        /*0448*/ 	.word	index@($__internal_49_$__cuda_sm70_shflsync_bfly_p)
        /*044c*/ 	.word	0x00000000


	//----- nvinfo : EIATTR_FRAME_SIZE
	.align		4
.L_192:
        /*0450*/ 	.byte	0x04, 0x11
        /*0452*/ 	.short	(.L_194 - .L_193)
	.align		4
.L_193:
        /*0454*/ 	.word	index@(_ZN10layer_norm31ln_parallel_residual_fwd_kernelINS_13Kernel_traitsI6__halfS2_fS2_fjLj256ELj1ELj4ELj1ELj16ENS_18Kernel_traits_baseILj256ES2_S2_fS2_fjLj128EEEEELb0ELb0ELb1EEEvNS_9FwdParamsE)
        /*0458*/ 	.word	0x00000000


	//----- nvinfo : EIATTR_REGCOUNT
	.align		4
.L_194:
        /*045c*/ 	.byte	0x04, 0x2f
        /*045e*/ 	.short	(.L_196 - .L_195)
	.align		4
.L_195:
        /*0460*/ 	.word	index@(_ZN10layer_norm31ln_parallel_residual_fwd_kernelINS_13Kernel_traitsI6__halfS2_fS2_fjLj256ELj1ELj4ELj1ELj16ENS_18Kernel_traits_baseILj256ES2_S2_fS2_fjLj128EEEEELb0ELb0ELb0EEEvNS_9FwdParamsE)
        /*0464*/ 	.word	0x00000048


	//----- nvinfo : EIATTR_FRAME_SIZE
	.align		4
.L_196:
        /*0468*/ 	.byte	0x04, 0x11
        /*046a*/ 	.short	(.L_198 - .L_197)
	.align		4
.L_197:
        /*046c*/ 	.word	index@($__internal_48_$__cuda_sm70_shflsync_bfly_p)
        /*0470*/ 	.word	0x00000000


	//----- nvinfo : EIATTR_FRAME_SIZE
	.align		4
.L_198:
        /*0474*/ 	.byte	0x04, 0x11
        /*0476*/ 	.short	(.L_200 - .L_199)
	.align		4
.L_199:
        /*0478*/ 	.word	index@(_ZN10layer_norm31ln_parallel_residual_fwd_kernelINS_13Kernel_traitsI6__halfS2_fS2_fjLj256ELj1ELj4ELj1ELj16ENS_18Kernel_traits_baseILj256ES2_S2_fS2_fjLj128EEEEELb0ELb0ELb0EEEvNS_9FwdParamsE)
        /*047c*/ 	.word	0x00000000


	//----- nvinfo : EIATTR_REGCOUNT
	.align		4
.L_200:
        /*0480*/ 	.byte	0x04, 0x2f
        /*0482*/ 	.short	(.L_202 - .L_201)
	.align		4
.L_201:
        /*0484*/ 	.word	index@(_ZN10layer_norm31ln_parallel_residual_fwd_kernelINS_13Kernel_traitsIf6__halfS2_S2_fjLj256ELj1ELj4ELj1ELj16ENS_18Kernel_traits_baseILj256EfS2_S2_S2_fjLj128EEEEELb1ELb1ELb1EEEvNS_9FwdParamsE)
        /*0488*/ 	.word	0x00000047


	//----- nvinfo : EIATTR_FRAME_SIZE
	.align		4
.L_202:
        /*048c*/ 	.byte	0x04, 0x11
        /*048e*/ 	.short	(.L_204 - .L_203)
	.align		4
.L_203:
        /*0490*/ 	.word	index@($__internal_47_$__cuda_sm70_shflsync_bfly_p)
        /*0494*/ 	.word	0x00000000


	//----- nvinfo : EIATTR_FRAME_SIZE
	.align		4
.L_204:
        /*0498*/ 	.byte	0x04, 0x11
        /*049a*/ 	.short	(.L_206 - .L_205)
	.align		4
.L_205:
        /*049c*/ 	.word	index@(_ZN10layer_norm31ln_parallel_residual_fwd_kernelINS_13Kernel_traitsIf6__halfS2_S2_fjLj256ELj1ELj4ELj1ELj16ENS_18Kernel_traits_baseILj256EfS2_S2_S2_fjLj128EEEEELb1ELb1ELb1EEEvNS_9FwdParamsE)
        /*04a0*/ 	.word	0x00000000


	//----- nvinfo : EIATTR_REGCOUNT
	.align		4
.L_206:
        /*04a4*/ 	.byte	0x04, 0x2f
        /*04a6*/ 	.short	(.L_208 - .L_207)
	.align		4
.L_207:
        /*04a8*/ 	.word	index@(_ZN10layer_norm31ln_parallel_residual_fwd_kernelINS_13Kernel_traitsIf6__halfS2_S2_fjLj256ELj1ELj4ELj1ELj16ENS_18Kernel_traits_baseILj256EfS2_S2_S2_fjLj128EEEEELb1ELb1ELb0EEEvNS_9FwdParamsE)
        /*04ac*/ 	.word	0x00000048


	//----- nvinfo : EIATTR_FRAME_SIZE
	.align		4
.L_208:
        /*04b0*/ 	.byte	0x04, 0x11
        /*04b2*/ 	.short	(.L_210 - .L_209)
	.align		4
.L_209:
        /*04b4*/ 	.word	index@($__internal_46_$__cuda_sm70_shflsync_bfly_p)
        /*04b8*/ 	.word	0x00000000


	//----- nvinfo : EIATTR_FRAME_SIZE
	.align		4
.L_210:
        /*04bc*/ 	.byte	0x04, 0x11
        /*04be*/ 	.short	(.L_212 - .L_211)
	.align		4
.L_211:
        /*04c0*/ 	.word	index@(_ZN10layer_norm31ln_parallel_residual_fwd_kernelINS_13Kernel_traitsIf6__halfS2_S2_fjLj256ELj1ELj4ELj1ELj16ENS_18Kernel_traits_baseILj256EfS2_S2_S2_fjLj128EEEEELb1ELb1ELb0EEEvNS_9FwdParamsE)
        /*04c4*/ 	.word	0x00000000


	//----- nvinfo : EIATTR_REGCOUNT
	.align		4
.L_212:
        /*04c8*/ 	.byte	0x04, 0x2f
        /*04ca*/ 	.short	(.L_214 - .L_213)
	.align		4
.L_213:
        /*04cc*/ 	.word	index@(_ZN10layer_norm31ln_parallel_residual_fwd_kernelINS_13Kernel_traitsIf6__halfS2_S2_fjLj256ELj1ELj4ELj1ELj16ENS_18Kernel_traits_baseILj256EfS2_S2_S2_fjLj128EEEEELb1ELb0ELb1EEEvNS_9FwdParamsE)
        /*04d0*/ 	.word	0x00000058


	//----- nvinfo : EIATTR_FRAME_SIZE
	.align		4
.L_214:
        /*04d4*/ 	.byte	0x04, 0x11
        /*04d6*/ 	.short	(.L_216 - .L_215)
	.align		4
.L_215:
        /*04d8*/ 	.word	index@($__internal_45_$__cuda_sm70_shflsync_bfly_p)
        /*04dc*/ 	.word	0x00000000


	//----- nvinfo : EIATTR_FRAME_SIZE
	.align		4
.L_216:
        /*04e0*/ 	.byte	0x04, 0x11
        /*04e2*/ 	.short	(.L_218 - .L_217)
	.align		4
.L_217:
        /*04e4*/ 	.word	index@(_ZN10layer_norm31ln_parallel_residual_fwd_kernelINS_13Kernel_traitsIf6__halfS2_S2_fjLj256ELj1ELj4ELj1ELj16ENS_18Kernel_traits_baseILj256EfS2_S2_S2_fjLj128EEEEELb1ELb0ELb1EEEvNS_9FwdParamsE)
        /*04e8*/ 	.word	0x00000000


	//----- nvinfo : EIATTR_REGCOUNT
	.align		4
.L_218:
        /*04ec*/ 	.byte	0x04, 0x2f
        /*04ee*/ 	.short	(.L_220 - .L_219)
	.align		4
.L_219:
        /*04f0*/ 	.word	index@(_ZN10layer_norm31ln_parallel_residual_fwd_kernelINS_13Kernel_traitsIf6__halfS2_S2_fjLj256ELj1ELj4ELj1ELj16ENS_18Kernel_traits_baseILj256EfS2_S2_S2_fjLj128EEEEELb1ELb0ELb0EEEvNS_9FwdParamsE)
        /*04f4*/ 	.word	0x0000005a


	//----- nvinfo : EIATTR_FRAME_SIZE
	.align		4
.L_220:
        /*04f8*/ 	.byte	0x04, 0x11
        /*04fa*/ 	.short	(.L_222 - .L_221)
	.align		4
.L_221:
        /*04fc*/ 	.word	index@($__internal_44_$__cuda_sm70_shflsync_bfly_p)
        /*0500*/ 	.word	0x00000000


	//----- nvinfo : EIATTR_FRAME_SIZE
	.align		4
.L_222:
        /*0504*/ 	.byte	0x04, 0x11
        /*0506*/ 	.short	(.L_224 - .L_223)
	.align		4
.L_223:
        /*0508*/ 	.word	index@(_ZN10layer_norm31ln_parallel_residual_fwd_kernelINS_13Kernel_traitsIf6__halfS2_S2_fjLj256ELj1ELj4ELj1ELj16ENS_18Kernel_traits_baseILj256EfS2_S2_S2_fjLj128EEEEELb1ELb0ELb0EEEvNS_9FwdParamsE)
        /*050c*/ 	.word	0x00000000


	//----- nvinfo : EIATTR_REGCOUNT
	.align		4
.L_224:
        /*0510*/ 	.byte	0x04, 0x2f
        /*0512*/ 	.short	(.L_226 - .L_225)
	.align		4
.L_225:
        /*0514*/ 	.word	index@(_ZN10layer_norm31ln_parallel_residual_fwd_kernelINS_13Kernel_traitsIf6__halfS2_S2_fjLj256ELj1ELj4ELj1ELj16ENS_18Kernel_traits_baseILj256EfS2_S2_S2_fjLj128EEEEELb0ELb1ELb1EEEvNS_9FwdParamsE)
        /*0518*/ 	.word	0x00000038


	//----- nvinfo : EIATTR_FRAME_SIZE
	.align		4
.L_226:
        /*051c*/ 	.byte	0x04, 0x11
        /*051e*/ 	.short	(.L_228 - .L_227)
	.align		4
.L_227:
        /*0520*/ 	.word	index@($__internal_43_$__cuda_sm70_shflsync_bfly_p)
        /*0524*/ 	.word	0x00000000


	//----- nvinfo : EIATTR_FRAME_SIZE
	.align		4
.L_228:
        /*0528*/ 	.byte	0x04, 0x11
        /*052a*/ 	.short	(.L_230 - .L_229)
	.align		4
.L_229:
        /*052c*/ 	.word	index@(_ZN10layer_norm31ln_parallel_residual_fwd_kernelINS_13Kernel_traitsIf6__halfS2_S2_fjLj256ELj1ELj4ELj1ELj16ENS_18Kernel_traits_baseILj256EfS2_S2_S2_fjLj128EEEEELb0ELb1ELb1EEEvNS_9FwdParamsE)
        /*0530*/ 	.word	0x00000000


	//----- nvinfo : EIATTR_REGCOUNT
	.align		4
.L_230:
        /*0534*/ 	.byte	0x04, 0x2f
        /*0536*/ 	.short	(.L_232 - .L_231)
	.align		4
.L_231:
        /*0538*/ 	.word	index@(_ZN10layer_norm31ln_parallel_residual_fwd_kernelINS_13Kernel_traitsIf6__halfS2_S2_fjLj256ELj1ELj4ELj1ELj16ENS_18Kernel_traits_baseILj256EfS2_S2_S2_fjLj128EEEEELb0ELb1ELb0EEEvNS_9FwdParamsE)
        /*053c*/ 	.word	0x00000037


	//----- nvinfo : EIATTR_FRAME_SIZE
	.align		4
.L_232:
        /*0540*/ 	.byte	0x04, 0x11
        /*0542*/ 	.short	(.L_234 - .L_233)
	.align		4
.L_233:
        /*0544*/ 	.word	index@($__internal_42_$__cuda_sm70_shflsync_bfly_p)
        /*0548*/ 	.word	0x00000000


	//----- nvinfo : EIATTR_FRAME_SIZE
	.align		4
.L_234:
        /*054c*/ 	.byte	0x04, 0x11
        /*054e*/ 	.short	(.L_236 - .L_235)
	.align		4
.L_235:
        /*0550*/ 	.word	index@(_ZN10layer_norm31ln_parallel_residual_fwd_kernelINS_13Kernel_traitsIf6__halfS2_S2_fjLj256ELj1ELj4ELj1ELj16ENS_18Kernel_traits_baseILj256EfS2_S2_S2_fjLj128EEEEELb0ELb1ELb0EEEvNS_9FwdParamsE)
        /*0554*/ 	.word	0x00000000


	//----- nvinfo : EIATTR_REGCOUNT
	.align		4
.L_236:
        /*0558*/ 	.byte	0x04, 0x2f
        /*055a*/ 	.short	(.L_238 - .L_237)
	.align		4
.L_237:
        /*055c*/ 	.word	index@(_ZN10layer_norm31ln_parallel_residual_fwd_kernelINS_13Kernel_traitsIf6__halfS2_S2_fjLj256ELj1ELj4ELj1ELj16ENS_18Kernel_traits_baseILj256EfS2_S2_S2_fjLj128EEEEELb0ELb0ELb1EEEvNS_9FwdParamsE)
        /*0560*/ 	.word	0x00000045


	//----- nvinfo : EIATTR_FRAME_SIZE
	.align		4
.L_238:
        /*0564*/ 	.byte	0x04, 0x11
        /*0566*/ 	.short	(.L_240 - .L_239)
	.align		4
.L_239:
        /*0568*/ 	.word	index@($__internal_41_$__cuda_sm70_shflsync_bfly_p)
        /*056c*/ 	.word	0x00000000


	//----- nvinfo : EIATTR_FRAME_SIZE
	.align		4
.L_240:
        /*0570*/ 	.byte	0x04, 0x11
        /*0572*/ 	.short	(.L_242 - .L_241)
	.align		4
.L_241:
        /*0574*/ 	.word	index@(_ZN10layer_norm31ln_parallel_residual_fwd_kernelINS_13Kernel_traitsIf6__halfS2_S2_fjLj256ELj1ELj4ELj1ELj16ENS_18Kernel_traits_baseILj256EfS2_S2_S2_fjLj128EEEEELb0ELb0ELb1EEEvNS_9FwdParamsE)
        /*0578*/ 	.word	0x00000000


	//----- nvinfo : EIATTR_REGCOUNT
	.align		4
.L_242:
        /*057c*/ 	.byte	0x04, 0x2f
        /*057e*/ 	.short	(.L_244 - .L_243)
	.align		4
.L_243:
        /*0580*/ 	.word	index@(_ZN10layer_norm31ln_parallel_residual_fwd_kernelINS_13Kernel_traitsIf6__halfS2_S2_fjLj256ELj1ELj4ELj1ELj16ENS_18Kernel_traits_baseILj256EfS2_S2_S2_fjLj128EEEEELb0ELb0ELb0EEEvNS_9FwdParamsE)
        /*0584*/ 	.word	0x00000048


	//----- nvinfo : EIATTR_FRAME_SIZE
	.align		4
.L_244:
        /*0588*/ 	.byte	0x04, 0x11
        /*058a*/ 	.short	(.L_246 - .L_245)
	.align		4
.L_245:
        /*058c*/ 	.word	index@($__internal_40_$__cuda_sm70_shflsync_bfly_p)
        /*0590*/ 	.word	0x00000000


	//----- nvinfo : EIATTR_FRAME_SIZE
	.align		4
.L_246:
        /*0594*/ 	.byte	0x04, 0x11
        /*0596*/ 	.short	(.L_248 - .L_247)
	.align		4
.L_247:
        /*0598*/ 	.word	index@(_ZN10layer_norm31ln_parallel_residual_fwd_kernelINS_13Kernel_traitsIf6__halfS2_S2_fjLj256ELj1ELj4ELj1ELj16ENS_18Kernel_traits_baseILj256EfS2_S2_S2_fjLj128EEEEELb0ELb0ELb0EEEvNS_9FwdParamsE)
        /*059c*/ 	.word	0x00000000


	//----- nvinfo : EIATTR_REGCOUNT
	.align		4
.L_248:
        /*05a0*/ 	.byte	0x04, 0x2f
        /*05a2*/ 	.short	(.L_250 - .L_249)
	.align		4
.L_249:
        /*05a4*/ 	.word	index@(_ZN10layer_norm31ln_parallel_residual_fwd_kernelINS_13Kernel_traitsIf13__nv_bfloat16fS2_fjLj256ELj1ELj4ELj1ELj16ENS_18Kernel_traits_baseILj256EfS2_fS2_fjLj128EEEEELb1ELb1ELb1EEEvNS_9FwdParamsE)
        /*05a8*/ 	.word	0x00000046


	//----- nvinfo : EIATTR_FRAME_SIZE
	.align		4
.L_250:
        /*05ac*/ 	.byte	0x04, 0x11
        /*05ae*/ 	.short	(.L_252 - .L_251)
	.align		4
.L_251:
        /*05b0*/ 	.word	index@($__internal_39_$__cuda_sm70_shflsync_bfly_p)
        /*05b4*/ 	.word	0x00000000


	//----- nvinfo : EIATTR_FRAME_SIZE
	.align		4
.L_252:
        /*05b8*/ 	.byte	0x04, 0x11
        /*05ba*/ 	.short	(.L_254 - .L_253)
	.align		4
.L_253:
        /*05bc*/ 	.word	index@(_ZN10layer_norm31ln_parallel_residual_fwd_kernelINS_13Kernel_traitsIf13__nv_bfloat16fS2_fjLj256ELj1ELj4ELj1ELj16ENS_18Kernel_traits_baseILj256EfS2_fS2_fjLj128EEEEELb1ELb1ELb1EEEvNS_9FwdParamsE)
        /*05c0*/ 	.word	0x00000000


	//----- nvinfo : EIATTR_REGCOUNT
	.align		4
.L_254:
        /*05c4*/ 	.byte	0x04, 0x2f
        /*05c6*/ 	.short	(.L_256 - .L_255)
	.align		4
.L_255:
        /*05c8*/ 	.word	index@(_ZN10layer_norm31ln_parallel_residual_fwd_kernelINS_13Kernel_traitsIf13__nv_bfloat16fS2_fjLj256ELj1ELj4ELj1ELj16ENS_18Kernel_traits_baseILj256EfS2_fS2_fjLj128EEEEELb1ELb1ELb0EEEvNS_9FwdParamsE)
        /*05cc*/ 	.word	0x00000048


	//----- nvinfo : EIATTR_FRAME_SIZE
	.align		4
.L_256:
        /*05d0*/ 	.byte	0x04, 0x11
        /*05d2*/ 	.short	(.L_258 - .L_257)
	.align		4
.L_257:
        /*05d4*/ 	.word	index@($__internal_38_$__cuda_sm70_shflsync_bfly_p)
        /*05d8*/ 	.word	0x00000000


	//----- nvinfo : EIATTR_FRAME_SIZE
	.align		4
.L_258:
        /*05dc*/ 	.byte	0x04, 0x11
        /*05de*/ 	.short	(.L_260 - .L_259)
	.align		4
.L_259:
        /*05e0*/ 	.word	index@(_ZN10layer_norm31ln_parallel_residual_fwd_kernelINS_13Kernel_traitsIf13__nv_bfloat16fS2_fjLj256ELj1ELj4ELj1ELj16ENS_18Kernel_traits_baseILj256EfS2_fS2_fjLj128EEEEELb1ELb1ELb0EEEvNS_9FwdParamsE)
        /*05e4*/ 	.word	0x00000000


	//----- nvinfo : EIATTR_REGCOUNT
	.align		4
.L_260:
        /*05e8*/ 	.byte	0x04, 0x2f
        /*05ea*/ 	.short	(.L_262 - .L_261)
	.align		4
.L_261:
        /*05ec*/ 	.word	index@(_ZN10layer_norm31ln_parallel_residual_fwd_kernelINS_13Kernel_traitsIf13__nv_bfloat16fS2_fjLj256ELj1ELj4ELj1ELj16ENS_18Kernel_traits_baseILj256EfS2_fS2_fjLj128EEEEELb1ELb0ELb1EEEvNS_9FwdParamsE)
        /*05f0*/ 	.word	0x00000057


	//----- nvinfo : EIATTR_FRAME_SIZE
	.align		4
.L_262:
        /*05f4*/ 	.byte	0x04, 0x11
        /*05f6*/ 	.short	(.L_264 - .L_263)
	.align		4
.L_263:
        /*05f8*/ 	.word	index@($__internal_37_$__cuda_sm70_shflsync_bfly_p)
        /*05fc*/ 	.word	0x00000000


	//----- nvinfo : EIATTR_FRAME_SIZE
	.align		4
.L_264:
        /*0600*/ 	.byte	0x04, 0x11
        /*0602*/ 	.short	(.L_266 - .L_265)
	.align		4
.L_265:
        /*0604*/ 	.word	index@(_ZN10layer_norm31ln_parallel_residual_fwd_kernelINS_13Kernel_traitsIf13__nv_bfloat16fS2_fjLj256ELj1ELj4ELj1ELj16ENS_18Kernel_traits_baseILj256EfS2_fS2_fjLj128EEEEELb1ELb0ELb1EEEvNS_9FwdParamsE)
        /*0608*/ 	.word	0x00000000


	//----- nvinfo : EIATTR_REGCOUNT
	.align		4
.L_266:
        /*060c*/ 	.byte	0x04, 0x2f
        /*060e*/ 	.short	(.L_268 - .L_267)
	.align		4
.L_267:
        /*0610*/ 	.word	index@(_ZN10layer_norm31ln_parallel_residual_fwd_kernelINS_13Kernel_traitsIf13__nv_bfloat16fS2_fjLj256ELj1ELj4ELj1ELj16ENS_18Kernel_traits_baseILj256EfS2_fS2_fjLj128EEEEELb1ELb0ELb0EEEvNS_9FwdParamsE)
        /*0614*/ 	.word	0x0000005c


	//----- nvinfo : EIATTR_FRAME_SIZE
	.align		4
.L_268:
        /*0618*/ 	.byte	0x04, 0x11
        /*061a*/ 	.short	(.L_270 - .L_269)
	.align		4
.L_269:
        /*061c*/ 	.word	index@($__internal_36_$__cuda_sm70_shflsync_bfly_p)
        /*0620*/ 	.word	0x00000000


	//----- nvinfo : EIATTR_FRAME_SIZE
	.align		4
.L_270:
        /*0624*/ 	.byte	0x04, 0x11
        /*0626*/ 	.short	(.L_272 - .L_271)
	.align		4
.L_271:
        /*0628*/ 	.word	index@(_ZN10layer_norm31ln_parallel_residual_fwd_kernelINS_13Kernel_traitsIf13__nv_bfloat16fS2_fjLj256ELj1ELj4ELj1ELj16ENS_18Kernel_traits_baseILj256EfS2_fS2_fjLj128EEEEELb1ELb0ELb0EEEvNS_9FwdParamsE)
        /*062c*/ 	.word	0x00000000


	//----- nvinfo : EIATTR_REGCOUNT
	.align		4
.L_272:
        /*0630*/ 	.byte	0x04, 0x2f
        /*0632*/ 	.short	(.L_274 - .L_273)
	.align		4
.L_273:
        /*0634*/ 	.word	index@(_ZN10layer_norm31ln_parallel_residual_fwd_kernelINS_13Kernel_traitsIf13__nv_bfloat16fS2_fjLj256ELj1ELj4ELj1ELj16ENS_18Kernel_traits_baseILj256EfS2_fS2_fjLj128EEEEELb0ELb1ELb1EEEvNS_9FwdParamsE)
        /*0638*/ 	.word	0x00000038


	//----- nvinfo : EIATTR_FRAME_SIZE
	.align		4
.L_274:
        /*063c*/ 	.byte	0x04, 0x11
        /*063e*/ 	.short	(.L_276 - .L_275)
	.align		4
.L_275:
        /*0640*/ 	.word	index@($__internal_35_$__cuda_sm70_shflsync_bfly_p)
        /*0644*/ 	.word	0x00000000


	//----- nvinfo : EIATTR_FRAME_SIZE
	.align		4
.L_276:
        /*0648*/ 	.byte	0x04, 0x11
        /*064a*/ 	.short	(.L_278 - .L_277)
	.align		4
.L_277:
        /*064c*/ 	.word	index@(_ZN10layer_norm31ln_parallel_residual_fwd_kernelINS_13Kernel_traitsIf13__nv_bfloat16fS2_fjLj256ELj1ELj4ELj1ELj16ENS_18Kernel_traits_baseILj256EfS2_fS2_fjLj128EEEEELb0ELb1ELb1EEEvNS_9FwdParamsE)
        /*0650*/ 	.word	0x00000000


	//----- nvinfo : EIATTR_REGCOUNT
	.align		4
.L_278:
        /*0654*/ 	.byte	0x04, 0x2f
        /*0656*/ 	.short	(.L_280 - .L_279)
	.align		4
.L_279:
        /*0658*/ 	.word	index@(_ZN10layer_norm31ln_parallel_residual_fwd_kernelINS_13Kernel_traitsIf13__nv_bfloat16fS2_fjLj256ELj1ELj4ELj1ELj16ENS_18Kernel_traits_baseILj256EfS2_fS2_fjLj128EEEEELb0ELb1ELb0EEEvNS_9FwdParamsE)
        /*065c*/ 	.word	0x00000037


	//----- nvinfo : EIATTR_FRAME_SIZE
	.align		4
.L_280:
        /*0660*/ 	.byte	0x04, 0x11
        /*0662*/ 	.short	(.L_282 - .L_281)
	.align		4
.L_281:
        /*0664*/ 	.word	index@($__internal_34_$__cuda_sm70_shflsync_bfly_p)
        /*0668*/ 	.word	0x00000000


	//----- nvinfo : EIATTR_FRAME_SIZE
	.align		4
.L_282:
        /*066c*/ 	.byte	0x04, 0x11
        /*066e*/ 	.short	(.L_284 - .L_283)
	.align		4
.L_283:
        /*0670*/ 	.word	index@(_ZN10layer_norm31ln_parallel_residual_fwd_kernelINS_13Kernel_traitsIf13__nv_bfloat16fS2_fjLj256ELj1ELj4ELj1ELj16ENS_18Kernel_traits_baseILj256EfS2_fS2_fjLj128EEEEELb0ELb1ELb0EEEvNS_9FwdParamsE)
        /*0674*/ 	.word	0x00000000


	//----- nvinfo : EIATTR_REGCOUNT
	.align		4
.L_284:
        /*0678*/ 	.byte	0x04, 0x2f
        /*067a*/ 	.short	(.L_286 - .L_285)
	.align		4
.L_285:
        /*067c*/ 	.word	index@(_ZN10layer_norm31ln_parallel_residual_fwd_kernelINS_13Kernel_traitsIf13__nv_bfloat16fS2_fjLj256ELj1ELj4ELj1ELj16ENS_18Kernel_traits_baseILj256EfS2_fS2_fjLj128EEEEELb0ELb0ELb1EEEvNS_9FwdParamsE)
        /*0680*/ 	.word	0x00000048


	//----- nvinfo : EIATTR_FRAME_SIZE
	.align		4
.L_286:
        /*0684*/ 	.byte	0x04, 0x11
        /*0686*/ 	.short	(.L_288 - .L_287)
	.align		4
.L_287:
        /*0688*/ 	.word	index@($__internal_33_$__cuda_sm70_shflsync_bfly_p)
        /*068c*/ 	.word	0x00000000


	//----- nvinfo : EIATTR_FRAME_SIZE
	.align		4
.L_288:
        /*0690*/ 	.byte	0x04, 0x11
        /*0692*/ 	.short	(.L_290 - .L_289)
	.align		4
.L_289:
        /*0694*/ 	.word	index@(_ZN10layer_norm31ln_parallel_residual_fwd_kernelINS_13Kernel_traitsIf13__nv_bfloat16fS2_fjLj256ELj1ELj4ELj1ELj16ENS_18Kernel_traits_baseILj256EfS2_fS2_fjLj128EEEEELb0ELb0ELb1EEEvNS_9FwdParamsE)
        /*0698*/ 	.word	0x00000000


	//----- nvinfo : EIATTR_REGCOUNT
	.align		4
.L_290:
        /*069c*/ 	.byte	0x04, 0x2f
        /*069e*/ 	.short	(.L_292 - .L_291)
	.align		4
.L_291:
        /*06a0*/ 	.word	index@(_ZN10layer_norm31ln_parallel_residual_fwd_kernelINS_13Kernel_traitsIf13__nv_bfloat16fS2_fjLj256ELj1ELj4ELj1ELj16ENS_18Kernel_traits_baseILj256EfS2_fS2_fjLj128EEEEELb0ELb0ELb0EEEvNS_9FwdParamsE)
        /*06a4*/ 	.word	0x00000048


	//----- nvinfo : EIATTR_FRAME_SIZE
	.align		4
.L_292:
        /*06a8*/ 	.byte	0x04, 0x11
        /*06aa*/ 	.short	(.L_294 - .L_293)
	.align		4
.L_293:
        /*06ac*/ 	.word	index@($__internal_32_$__cuda_sm70_shflsync_bfly_p)
        /*06b0*/ 	.word	0x00000000


	//----- nvinfo : EIATTR_FRAME_SIZE
	.align		4
.L_294:
        /*06b4*/ 	.byte	0x04, 0x11
        /*06b6*/ 	.short	(.L_296 - .L_295)
	.align		4
.L_295:
        /*06b8*/ 	.word	index@(_ZN10layer_norm31ln_parallel_residual_fwd_kernelINS_13Kernel_traitsIf13__nv_bfloat16fS2_fjLj256ELj1ELj4ELj1ELj16ENS_18Kernel_traits_baseILj256EfS2_fS2_fjLj128EEEEELb0ELb0ELb0EEEvNS_9FwdParamsE)
        /*06bc*/ 	.word	0x00000000


	//----- nvinfo : EIATTR_REGCOUNT
	.align		4
.L_296:
        /*06c0*/ 	.byte	0x04, 0x2f
        /*06c2*/ 	.short	(.L_298 - .L_297)
	.align		4
.L_297:
        /*06c4*/ 	.word	index@(_ZN10layer_norm31ln_parallel_residual_fwd_kernelINS_13Kernel_traitsI13__nv_bfloat16S2_fS2_fjLj256ELj1ELj4ELj1ELj16ENS_18Kernel_traits_baseILj256ES2_S2_fS2_fjLj128EEEEELb1ELb1ELb1EEEvNS_9FwdParamsE)
        /*06c8*/ 	.word	0x00000044


	//----- nvinfo : EIATTR_FRAME_SIZE
	.align		4
.L_298:
        /*06cc*/ 	.byte	0x04, 0x11
        /*06ce*/ 	.short	(.L_300 - .L_299)
	.align		4
.L_299:
        /*06d0*/ 	.word	index@($__internal_31_$__cuda_sm70_shflsync_bfly_p)
        /*06d4*/ 	.word	0x00000000


	//----- nvinfo : EIATTR_FRAME_SIZE
	.align		4
.L_300:
        /*06d8*/ 	.byte	0x04, 0x11
        /*06da*/ 	.short	(.L_302 - .L_301)
	.align		4
.L_301:
        /*06dc*/ 	.word	index@(_ZN10layer_norm31ln_parallel_residual_fwd_kernelINS_13Kernel_traitsI13__nv_bfloat16S2_fS2_fjLj256ELj1ELj4ELj1ELj16ENS_18Kernel_traits_baseILj256ES2_S2_fS2_fjLj128EEEEELb1ELb1ELb1EEEvNS_9FwdParamsE)
        /*06e0*/ 	.word	0x00000000


	//----- nvinfo : EIATTR_REGCOUNT
	.align		4
.L_302:
        /*06e4*/ 	.byte	0x04, 0x2f
        /*06e6*/ 	.short	(.L_304 - .L_303)
	.align		4
.L_303:
        /*06e8*/ 	.word	index@(_ZN10layer_norm31ln_parallel_residual_fwd_kernelINS_13Kernel_traitsI13__nv_bfloat16S2_fS2_fjLj256ELj1ELj4ELj1ELj16ENS_18Kernel_traits_baseILj256ES2_S2_fS2_fjLj128EEEEELb1ELb1ELb0EEEvNS_9FwdParamsE)
        /*06ec*/ 	.word	0x00000048


	//----- nvinfo : EIATTR_FRAME_SIZE
	.align		4
.L_304:
        /*06f0*/ 	.byte	0x04, 0x11
        /*06f2*/ 	.short	(.L_306 - .L_305)
	.align		4
.L_305:
        /*06f4*/ 	.word	index@($__internal_30_$__cuda_sm70_shflsync_bfly_p)
        /*06f8*/ 	.word	0x00000000


	//----- nvinfo : EIATTR_FRAME_SIZE
	.align		4
.L_306:
        /*06fc*/ 	.byte	0x04, 0x11
        /*06fe*/ 	.short	(.L_308 - .L_307)
	.align		4
.L_307:
        /*0700*/ 	.word	index@(_ZN10layer_norm31ln_parallel_residual_fwd_kernelINS_13Kernel_traitsI13__nv_bfloat16S2_fS2_fjLj256ELj1ELj4ELj1ELj16ENS_18Kernel_traits_baseILj256ES2_S2_fS2_fjLj128EEEEELb1ELb1ELb0EEEvNS_9FwdParamsE)
        /*0704*/ 	.word	0x00000000


	//----- nvinfo : EIATTR_REGCOUNT
	.align		4
.L_308:
        /*0708*/ 	.byte	0x04, 0x2f
        /*070a*/ 	.short	(.L_310 - .L_309)
	.align		4
.L_309:
        /*070c*/ 	.word	index@(_ZN10layer_norm31ln_parallel_residual_fwd_kernelINS_13Kernel_traitsI13__nv_bfloat16S2_fS2_fjLj256ELj1ELj4ELj1ELj16ENS_18Kernel_traits_baseILj256ES2_S2_fS2_fjLj128EEEEELb1ELb0ELb1EEEvNS_9FwdParamsE)
        /*0710*/ 	.word	0x0000004f


	//----- nvinfo : EIATTR_FRAME_SIZE
	.align		4
.L_310:
        /*0714*/ 	.byte	0x04, 0x11
        /*0716*/ 	.short	(.L_312 - .L_311)
	.align		4
.L_311:
        /*0718*/ 	.word	index@($__internal_29_$__cuda_sm70_shflsync_bfly_p)
        /*071c*/ 	.word	0x00000000


	//----- nvinfo : EIATTR_FRAME_SIZE
	.align		4
.L_312:
        /*0720*/ 	.byte	0x04, 0x11
        /*0722*/ 	.short	(.L_314 - .L_313)
	.align		4
.L_313:
        /*0724*/ 	.word	index@(_ZN10layer_norm31ln_parallel_residual_fwd_kernelINS_13Kernel_traitsI13__nv_bfloat16S2_fS2_fjLj256ELj1ELj4ELj1ELj16ENS_18Kernel_traits_baseILj256ES2_S2_fS2_fjLj128EEEEELb1ELb0ELb1EEEvNS_9FwdParamsE)
        /*0728*/ 	.word	0x00000000


	//----- nvinfo : EIATTR_REGCOUNT
	.align		4
.L_314:
        /*072c*/ 	.byte	0x04, 0x2f
        /*072e*/ 	.short	(.L_316 - .L_315)
	.align		4
.L_315:
        /*0730*/ 	.word	index@(_ZN10layer_norm31ln_parallel_residual_fwd_kernelINS_13Kernel_traitsI13__nv_bfloat16S2_fS2_fjLj256ELj1ELj4ELj1ELj16ENS_18Kernel_traits_baseILj256ES2_S2_fS2_fjLj128EEEEELb1ELb0ELb0EEEvNS_9FwdParamsE)
        /*0734*/ 	.word	0x0000005b


	//----- nvinfo : EIATTR_FRAME_SIZE
	.align		4
.L_316:
        /*0738*/ 	.byte	0x04, 0x11
        /*073a*/ 	.short	(.L_318 - .L_317)
	.align		4
.L_317:
        /*073c*/ 	.word	index@($__internal_28_$__cuda_sm70_shflsync_bfly_p)
        /*0740*/ 	.word	0x00000000


	//----- nvinfo : EIATTR_FRAME_SIZE
	.align		4
.L_318:
        /*0744*/ 	.byte	0x04, 0x11
        /*0746*/ 	.short	(.L_320 - .L_319)
	.align		4
.L_319:
        /*0748*/ 	.word	index@(_ZN10layer_norm31ln_parallel_residual_fwd_kernelINS_13Kernel_traitsI13__nv_bfloat16S2_fS2_fjLj256ELj1ELj4ELj1ELj16ENS_18Kernel_traits_baseILj256ES2_S2_fS2_fjLj128EEEEELb1ELb0ELb0EEEvNS_9FwdParamsE)
        /*074c*/ 	.word	0x00000000


	//----- nvinfo : EIATTR_REGCOUNT
	.align		4
.L_320:
        /*0750*/ 	.byte	0x04, 0x2f
        /*0752*/ 	.short	(.L_322 - .L_321)
	.align		4
.L_321:
        /*0754*/ 	.word	index@(_ZN10layer_norm31ln_parallel_residual_fwd_kernelINS_13Kernel_traitsI13__nv_bfloat16S2_fS2_fjLj256ELj1ELj4ELj1ELj16ENS_18Kernel_traits_baseILj256ES2_S2_fS2_fjLj128EEEEELb0ELb1ELb1EEEvNS_9FwdParamsE)
        /*0758*/ 	.word	0x00000037


	//----- nvinfo : EIATTR_FRAME_SIZE
	.align		4
.L_322:
        /*075c*/ 	.byte	0x04, 0x11
        /*075e*/ 	.short	(.L_324 - .L_323)
	.align		4
.L_323:
        /*0760*/ 	.word	index@($__internal_27_$__cuda_sm70_shflsync_bfly_p)
        /*0764*/ 	.word	0x00000000


	//----- nvinfo : EIATTR_FRAME_SIZE
	.align		4
.L_324:
        /*0768*/ 	.byte	0x04, 0x11
        /*076a*/ 	.short	(.L_326 - .L_325)
	.align		4
.L_325:
        /*076c*/ 	.word	index@(_ZN10layer_norm31ln_parallel_residual_fwd_kernelINS_13Kernel_traitsI13__nv_bfloat16S2_fS2_fjLj256ELj1ELj4ELj1ELj16ENS_18Kernel_traits_baseILj256ES2_S2_fS2_fjLj128EEEEELb0ELb1ELb1EEEvNS_9FwdParamsE)
        /*0770*/ 	.word	0x00000000


	//----- nvinfo : EIATTR_REGCOUNT
	.align		4
.L_326:
        /*0774*/ 	.byte	0x04, 0x2f
        /*0776*/ 	.short	(.L_328 - .L_327)
	.align		4
.L_327:
        /*0778*/ 	.word	index@(_ZN10layer_norm31ln_parallel_residual_fwd_kernelINS_13Kernel_traitsI13__nv_bfloat16S2_fS2_fjLj256ELj1ELj4ELj1ELj16ENS_18Kernel_traits_baseILj256ES2_S2_fS2_fjLj128EEEEELb0ELb1ELb0EEEvNS_9FwdParamsE)
        /*077c*/ 	.word	0x00000037


	//----- nvinfo : EIATTR_FRAME_SIZE
	.align		4
.L_328:
        /*0780*/ 	.byte	0x04, 0x11
        /*0782*/ 	.short	(.L_330 - .L_329)
	.align		4
.L_329:
        /*0784*/ 	.word	index@($__internal_26_$__cuda_sm70_shflsync_bfly_p)
        /*0788*/ 	.word	0x00000000


	//----- nvinfo : EIATTR_FRAME_SIZE
	.align		4
.L_330:
        /*078c*/ 	.byte	0x04, 0x11
        /*078e*/ 	.short	(.L_332 - .L_331)
	.align		4
.L_331:
        /*0790*/ 	.word	index@(_ZN10layer_norm31ln_parallel_residual_fwd_kernelINS_13Kernel_traitsI13__nv_bfloat16S2_fS2_fjLj256ELj1ELj4ELj1ELj16ENS_18Kernel_traits_baseILj256ES2_S2_fS2_fjLj128EEEEELb0ELb1ELb0EEEvNS_9FwdParamsE)
        /*0794*/ 	.word	0x00000000


	//----- nvinfo : EIATTR_REGCOUNT
	.align		4
.L_332:
        /*0798*/ 	.byte	0x04, 0x2f
        /*079a*/ 	.short	(.L_334 - .L_333)
	.align		4
.L_333:
        /*079c*/ 	.word	index@(_ZN10layer_norm31ln_parallel_residual_fwd_kernelINS_13Kernel_traitsI13__nv_bfloat16S2_fS2_fjLj256ELj1ELj4ELj1ELj16ENS_18Kernel_traits_baseILj256ES2_S2_fS2_fjLj128EEEEELb0ELb0ELb1EEEvNS_9FwdParamsE)
        /*07a0*/ 	.word	0x00000040


	//----- nvinfo : EIATTR_FRAME_SIZE
	.align		4
.L_334:
        /*07a4*/ 	.byte	0x04, 0x11
        /*07a6*/ 	.short	(.L_336 - .L_335)
	.align		4
.L_335:
        /*07a8*/ 	.word	index@($__internal_25_$__cuda_sm70_shflsync_bfly_p)
        /*07ac*/ 	.word	0x00000000


	//----- nvinfo : EIATTR_FRAME_SIZE
	.align		4
.L_336:
        /*07b0*/ 	.byte	0x04, 0x11
        /*07b2*/ 	.short	(.L_338 - .L_337)
	.align		4
.L_337:
        /*07b4*/ 	.word	index@(_ZN10layer_norm31ln_parallel_residual_fwd_kernelINS_13Kernel_traitsI13__nv_bfloat16S2_fS2_fjLj256ELj1ELj4ELj1ELj16ENS_18Kernel_traits_baseILj256ES2_S2_fS2_fjLj128EEEEELb0ELb0ELb1EEEvNS_9FwdParamsE)
        /*07b8*/ 	.word	0x00000000


	//----- nvinfo : EIATTR_REGCOUNT
	.align		4
.L_338:
        /*07bc*/ 	.byte	0x04, 0x2f
        /*07be*/ 	.short	(.L_340 - .L_339)
	.align		4
.L_339:
        /*07c0*/ 	.word	index@(_ZN10layer_norm31ln_parallel_residual_fwd_kernelINS_13Kernel_traitsI13__nv_bfloat16S2_fS2_fjLj256ELj1ELj4ELj1ELj16ENS_18Kernel_traits_baseILj256ES2_S2_fS2_fjLj128EEEEELb0ELb0ELb0EEEvNS_9FwdParamsE)
        /*07c4*/ 	.word	0x00000048


	//----- nvinfo : EIATTR_FRAME_SIZE
	.align		4
.L_340:
        /*07c8*/ 	.byte	0x04, 0x11
        /*07ca*/ 	.short	(.L_342 - .L_341)
	.align		4
.L_341:
        /*07cc*/ 	.word	index@($__internal_24_$__cuda_sm70_shflsync_bfly_p)
        /*07d0*/ 	.word	0x00000000


	//----- nvinfo : EIATTR_FRAME_SIZE
	.align		4
.L_342:
        /*07d4*/ 	.byte	0x04, 0x11
        /*07d6*/ 	.short	(.L_344 - .L_343)
	.align		4
.L_343:
        /*07d8*/ 	.word	index@(_ZN10layer_norm31ln_parallel_residual_fwd_kernelINS_13Kernel_traitsI13__nv_bfloat16S2_fS2_fjLj256ELj1ELj4ELj1ELj16ENS_18Kernel_traits_baseILj256ES2_S2_fS2_fjLj128EEEEELb0ELb0ELb0EEEvNS_9FwdParamsE)
        /*07dc*/ 	.word	0x00000000


	//----- nvinfo : EIATTR_REGCOUNT
	.align		4
.L_344:
        /*07e0*/ 	.byte	0x04, 0x2f
        /*07e2*/ 	.short	(.L_346 - .L_345)
	.align		4
.L_345:
        /*07e4*/ 	.word	index@(_ZN10layer_norm31ln_parallel_residual_fwd_kernelINS_13Kernel_traitsIf13__nv_bfloat16S2_S2_fjLj256ELj1ELj4ELj1ELj16ENS_18Kernel_traits_baseILj256EfS2_S2_S2_fjLj128EEEEELb1ELb1ELb1EEEvNS_9FwdParamsE)
        /*07e8*/ 	.word	0x00000047


	//----- nvinfo : EIATTR_FRAME_SIZE
	.align		4
.L_346:
        /*07ec*/ 	.byte	0x04, 0x11
        /*07ee*/ 	.short	(.L_348 - .L_347)
	.align		4
.L_347:
        /*07f0*/ 	.word	index@($__internal_23_$__cuda_sm70_shflsync_bfly_p)
        /*07f4*/ 	.word	0x00000000


	//----- nvinfo : EIATTR_FRAME_SIZE
	.align		4
.L_348:
        /*07f8*/ 	.byte	0x04, 0x11
        /*07fa*/ 	.short	(.L_350 - .L_349)
	.align		4
.L_349:
        /*07fc*/ 	.word	index@(_ZN10layer_norm31ln_parallel_residual_fwd_kernelINS_13Kernel_traitsIf13__nv_bfloat16S2_S2_fjLj256ELj1ELj4ELj1ELj16ENS_18Kernel_traits_baseILj256EfS2_S2_S2_fjLj128EEEEELb1ELb1ELb1EEEvNS_9FwdParamsE)
        /*0800*/ 	.word	0x00000000


	//----- nvinfo : EIATTR_REGCOUNT
	.align		4
.L_350:
        /*0804*/ 	.byte	0x04, 0x2f
        /*0806*/ 	.short	(.L_352 - .L_351)
	.align		4
.L_351:
        /*0808*/ 	.word	index@(_ZN10layer_norm31ln_parallel_residual_fwd_kernelINS_13Kernel_traitsIf13__nv_bfloat16S2_S2_fjLj256ELj1ELj4ELj1ELj16ENS_18Kernel_traits_baseILj256EfS2_S2_S2_fjLj128EEEEELb1ELb1ELb0EEEvNS_9FwdParamsE)
        /*080c*/ 	.word	0x00000048


	//----- nvinfo : EIATTR_FRAME_SIZE
	.align		4
.L_352:
        /*0810*/ 	.byte	0x04, 0x11
        /*0812*/ 	.short	(.L_354 - .L_353)
	.align		4
.L_353:
        /*0814*/ 	.word	index@($__internal_22_$__cuda_sm70_shflsync_bfly_p)
        /*0818*/ 	.word	0x00000000


	//----- nvinfo : EIATTR_FRAME_SIZE
	.align		4
.L_354:
        /*081c*/ 	.byte	0x04, 0x11
        /*081e*/ 	.short	(.L_356 - .L_355)
	.align		4
.L_355:
        /*0820*/ 	.word	index@(_ZN10layer_norm31ln_parallel_residual_fwd_kernelINS_13Kernel_traitsIf13__nv_bfloat16S2_S2_fjLj256ELj1ELj4ELj1ELj16ENS_18Kernel_traits_baseILj256EfS2_S2_S2_fjLj128EEEEELb1ELb1ELb0EEEvNS_9FwdParamsE)
        /*0824*/ 	.word	0x00000000


	//----- nvinfo : EIATTR_REGCOUNT
	.align		4
.L_356:
        /*0828*/ 	.byte	0x04, 0x2f
        /*082a*/ 	.short	(.L_358 - .L_357)
	.align		4
.L_357:
        /*082c*/ 	.word	index@(_ZN10layer_norm31ln_parallel_residual_fwd_kernelINS_13Kernel_traitsIf13__nv_bfloat16S2_S2_fjLj256ELj1ELj4ELj1ELj16ENS_18Kernel_traits_baseILj256EfS2_S2_S2_fjLj128EEEEELb1ELb0ELb1EEEvNS_9FwdParamsE)
        /*0830*/ 	.word	0x00000058


	//----- nvinfo : EIATTR_FRAME_SIZE
	.align		4
.L_358:
        /*0834*/ 	.byte	0x04, 0x11
        /*0836*/ 	.short	(.L_360 - .L_359)
	.align		4
.L_359:
        /*0838*/ 	.word	index@($__internal_21_$__cuda_sm70_shflsync_bfly_p)
        /*083c*/ 	.word	0x00000000


	//----- nvinfo : EIATTR_FRAME_SIZE
	.align		4
.L_360:
        /*0840*/ 	.byte	0x04, 0x11
        /*0842*/ 	.short	(.L_362 - .L_361)
	.align		4
.L_361:
        /*0844*/ 	.word	index@(_ZN10layer_norm31ln_parallel_residual_fwd_kernelINS_13Kernel_traitsIf13__nv_bfloat16S2_S2_fjLj256ELj1ELj4ELj1ELj16ENS_18Kernel_traits_baseILj256EfS2_S2_S2_fjLj128EEEEELb1ELb0ELb1EEEvNS_9FwdParamsE)
        /*0848*/ 	.word	0x00000000


	//----- nvinfo : EIATTR_REGCOUNT
	.align		4
.L_362:
        /*084c*/ 	.byte	0x04, 0x2f
        /*084e*/ 	.short	(.L_364 - .L_363)
	.align		4
.L_363:
        /*0850*/ 	.word	index@(_ZN10layer_norm31ln_parallel_residual_fwd_kernelINS_13Kernel_traitsIf13__nv_bfloat16S2_S2_fjLj256ELj1ELj4ELj1ELj16ENS_18Kernel_traits_baseILj256EfS2_S2_S2_fjLj128EEEEELb1ELb0ELb0EEEvNS_9FwdParamsE)
        /*0854*/ 	.word	0x0000005a


	//----- nvinfo : EIATTR_FRAME_SIZE
	.align		4
.L_364:
        /*0858*/ 	.byte	0x04, 0x11
        /*085a*/ 	.short	(.L_366 - .L_365)
	.align		4
.L_365:
        /*085c*/ 	.word	index@($__internal_20_$__cuda_sm70_shflsync_bfly_p)
        /*0860*/ 	.word	0x00000000


	//----- nvinfo : EIATTR_FRAME_SIZE
	.align		4
.L_366:
        /*0864*/ 	.byte	0x04, 0x11
        /*0866*/ 	.short	(.L_368 - .L_367)
	.align		4
.L_367:
        /*0868*/ 	.word	index@(_ZN10layer_norm31ln_parallel_residual_fwd_kernelINS_13Kernel_traitsIf13__nv_bfloat16S2_S2_fjLj256ELj1ELj4ELj1ELj16ENS_18Kernel_traits_baseILj256EfS2_S2_S2_fjLj128EEEEELb1ELb0ELb0EEEvNS_9FwdParamsE)
        /*086c*/ 	.word	0x00000000


	//----- nvinfo : EIATTR_REGCOUNT
	.align		4
.L_368:
        /*0870*/ 	.byte	0x04, 0x2f
        /*0872*/ 	.short	(.L_370 - .L_369)
	.align		4
.L_369:
        /*0874*/ 	.word	index@(_ZN10layer_norm31ln_parallel_residual_fwd_kernelINS_13Kernel_traitsIf13__nv_bfloat16S2_S2_fjLj256ELj1ELj4ELj1ELj16ENS_18Kernel_traits_baseILj256EfS2_S2_S2_fjLj128EEEEELb0ELb1ELb1EEEvNS_9FwdParamsE)
        /*0878*/ 	.word	0x00000038


	//----- nvinfo : EIATTR_FRAME_SIZE
	.align		4
.L_370:
        /*087c*/ 	.byte	0x04, 0x11
        /*087e*/ 	.short	(.L_372 - .L_371)
	.align		4
.L_371:
        /*0880*/ 	.word	index@($__internal_19_$__cuda_sm70_shflsync_bfly_p)
        /*0884*/ 	.word	0x00000000


	//----- nvinfo : EIATTR_FRAME_SIZE
	.align		4
.L_372:
        /*0888*/ 	.byte	0x04, 0x11
        /*088a*/ 	.short	(.L_374 - .L_373)
	.align		4
.L_373:
        /*088c*/ 	.word	index@(_ZN10layer_norm31ln_parallel_residual_fwd_kernelINS_13Kernel_traitsIf13__nv_bfloat16S2_S2_fjLj256ELj1ELj4ELj1ELj16ENS_18Kernel_traits_baseILj256EfS2_S2_S2_fjLj128EEEEELb0ELb1ELb1EEEvNS_9FwdParamsE)
        /*0890*/ 	.word	0x00000000


	//----- nvinfo : EIATTR_REGCOUNT
	.align		4
.L_374:
        /*0894*/ 	.byte	0x04, 0x2f
        /*0896*/ 	.short	(.L_376 - .L_375)
	.align		4
.L_375:
        /*0898*/ 	.word	index@(_ZN10layer_norm31ln_parallel_residual_fwd_kernelINS_13Kernel_traitsIf13__nv_bfloat16S2_S2_fjLj256ELj1ELj4ELj1ELj16ENS_18Kernel_traits_baseILj256EfS2_S2_S2_fjLj128EEEEELb0ELb1ELb0EEEvNS_9FwdParamsE)
        /*089c*/ 	.word	0x00000037


	//----- nvinfo : EIATTR_FRAME_SIZE
	.align		4
.L_376:
        /*08a0*/ 	.byte	0x04, 0x11
        /*08a2*/ 	.short	(.L_378 - .L_377)
	.align		4
.L_377:
        /*08a4*/ 	.word	index@($__internal_18_$__cuda_sm70_shflsync_bfly_p)
        /*08a8*/ 	.word	0x00000000


	//----- nvinfo : EIATTR_FRAME_SIZE
	.align		4
.L_378:
        /*08ac*/ 	.byte	0x04, 0x11
        /*08ae*/ 	.short	(.L_380 - .L_379)
	.align		4
.L_379:
        /*08b0*/ 	.word	index@(_ZN10layer_norm31ln_parallel_residual_fwd_kernelINS_13Kernel_traitsIf13__nv_bfloat16S2_S2_fjLj256ELj1ELj4ELj1ELj16ENS_18Kernel_traits_baseILj256EfS2_S2_S2_fjLj128EEEEELb0ELb1ELb0EEEvNS_9FwdParamsE)
        /*08b4*/ 	.word	0x00000000


	//----- nvinfo : EIATTR_REGCOUNT
	.align		4
.L_380:
        /*08b8*/ 	.byte	0x04, 0x2f
        /*08ba*/ 	.short	(.L_382 - .L_381)
	.align		4
.L_381:
        /*08bc*/ 	.word	index@(_ZN10layer_norm31ln_parallel_residual_fwd_kernelINS_13Kernel_traitsIf13__nv_bfloat16S2_S2_fjLj256ELj1ELj4ELj1ELj16ENS_18Kernel_traits_baseILj256EfS2_S2_S2_fjLj128EEEEELb0ELb0ELb1EEEvNS_9FwdParamsE)
        /*08c0*/ 	.word	0x00000045


	//----- nvinfo : EIATTR_FRAME_SIZE
	.align		4
.L_382:
        /*08c4*/ 	.byte	0x04, 0x11
        /*08c6*/ 	.short	(.L_384 - .L_383)
	.align		4
.L_383:
        /*08c8*/ 	.word	index@($__internal_17_$__cuda_sm70_shflsync_bfly_p)
        /*08cc*/ 	.word	0x00000000


	//----- nvinfo : EIATTR_FRAME_SIZE
	.align		4
.L_384:
        /*08d0*/ 	.byte	0x04, 0x11
        /*08d2*/ 	.short	(.L_386 - .L_385)
	.align		4
.L_385:
        /*08d4*/ 	.word	index@(_ZN10layer_norm31ln_parallel_residual_fwd_kernelINS_13Kernel_traitsIf13__nv_bfloat16S2_S2_fjLj256ELj1ELj4ELj1ELj16ENS_18Kernel_traits_baseILj256EfS2_S2_S2_fjLj128EEEEELb0ELb0ELb1EEEvNS_9FwdParamsE)
        /*08d8*/ 	.word	0x00000000


	//----- nvinfo : EIATTR_REGCOUNT
	.align		4
.L_386:
        /*08dc*/ 	.byte	0x04, 0x2f
        /*08de*/ 	.short	(.L_388 - .L_387)
	.align		4
.L_387:
        /*08e0*/ 	.word	index@(_ZN10layer_norm31ln_parallel_residual_fwd_kernelINS_13Kernel_traitsIf13__nv_bfloat16S2_S2_fjLj256ELj1ELj4ELj1ELj16ENS_18Kernel_traits_baseILj256EfS2_S2_S2_fjLj128EEEEELb0ELb0ELb0EEEvNS_9FwdParamsE)
        /*08e4*/ 	.word	0x00000048


	//----- nvinfo : EIATTR_FRAME_SIZE
	.align		4
.L_388:
        /*08e8*/ 	.byte	0x04, 0x11
        /*08ea*/ 	.short	(.L_390 - .L_389)
	.align		4
.L_389:
        /*08ec*/ 	.word	index@($__internal_16_$__cuda_sm70_shflsync_bfly_p)
        /*08f0*/ 	.word	0x00000000


	//----- nvinfo : EIATTR_FRAME_SIZE
	.align		4
.L_390:
        /*08f4*/ 	.byte	0x04, 0x11
        /*08f6*/ 	.short	(.L_392 - .L_391)
	.align		4
.L_391:
        /*08f8*/ 	.word	index@(_ZN10layer_norm31ln_parallel_residual_fwd_kernelINS_13Kernel_traitsIf13__nv_bfloat16S2_S2_fjLj256ELj1ELj4ELj1ELj16ENS_18Kernel_traits_baseILj256EfS2_S2_S2_fjLj128EEEEELb0ELb0ELb0EEEvNS_9FwdParamsE)
        /*08fc*/ 	.word	0x00000000


	//----- nvinfo : EIATTR_REGCOUNT
	.align		4
.L_392:
        /*0900*/ 	.byte	0x04, 0x2f
        /*0902*/ 	.short	(.L_394 - .L_393)
	.align		4
.L_393:
        /*0904*/ 	.word	index@(_ZN10layer_norm31ln_parallel_residual_fwd_kernelINS_13Kernel_traitsI6__halfS2_S2_S2_fjLj256ELj1ELj4ELj1ELj16ENS_18Kernel_traits_baseILj256ES2_S2_S2_S2_fjLj128EEEEELb1ELb1ELb1EEEvNS_9FwdParamsE)
        /*0908*/ 	.word	0x00000040


	//----- nvinfo : EIATTR_FRAME_SIZE
	.align		4
.L_394:
        /*090c*/ 	.byte	0x04, 0x11
        /*090e*/ 	.short	(.L_396 - .L_395)
	.align		4
.L_395:
        /*0910*/ 	.word	index@($__internal_15_$__cuda_sm70_shflsync_bfly_p)
        /*0914*/ 	.word	0x00000000


	//----- nvinfo : EIATTR_FRAME_SIZE
	.align		4
.L_396:
        /*0918*/ 	.byte	0x04, 0x11
        /*091a*/ 	.short	(.L_398 - .L_397)
	.align		4
.L_397:
        /*091c*/ 	.word	index@(_ZN10layer_norm31ln_parallel_residual_fwd_kernelINS_13Kernel_traitsI6__halfS2_S2_S2_fjLj256ELj1ELj4ELj1ELj16ENS_18Kernel_traits_baseILj256ES2_S2_S2_S2_fjLj128EEEEELb1ELb1ELb1EEEvNS_9FwdParamsE)
        /*0920*/ 	.word	0x00000000


	//----- nvinfo : EIATTR_REGCOUNT
	.align		4
.L_398:
        /*0924*/ 	.byte	0x04, 0x2f
        /*0926*/ 	.short	(.L_400 - .L_399)
	.align		4
.L_399:
        /*0928*/ 	.word	index@(_ZN10layer_norm31ln_parallel_residual_fwd_kernelINS_13Kernel_traitsI6__halfS2_S2_S2_fjLj256ELj1ELj4ELj1ELj16ENS_18Kernel_traits_baseILj256ES2_S2_S2_S2_fjLj128EEEEELb1ELb1ELb0EEEvNS_9FwdParamsE)
        /*092c*/ 	.word	0x00000047


	//----- nvinfo : EIATTR_FRAME_SIZE
	.align		4
.L_400:
        /*0930*/ 	.byte	0x04, 0x11
        /*0932*/ 	.short	(.L_402 - .L_401)
	.align		4
.L_401:
        /*0934*/ 	.word	index@($__internal_14_$__cuda_sm70_shflsync_bfly_p)
        /*0938*/ 	.word	0x00000000


	//----- nvinfo : EIATTR_FRAME_SIZE
	.align		4
.L_402:
        /*093c*/ 	.byte	0x04, 0x11
        /*093e*/ 	.short	(.L_404 - .L_403)
	.align		4
.L_403:
        /*0940*/ 	.word	index@(_ZN10layer_norm31ln_parallel_residual_fwd_kernelINS_13Kernel_traitsI6__halfS2_S2_S2_fjLj256ELj1ELj4ELj1ELj16ENS_18Kernel_traits_baseILj256ES2_S2_S2_S2_fjLj128EEEEELb1ELb1ELb0EEEvNS_9FwdParamsE)
        /*0944*/ 	.word	0x00000000


	//----- nvinfo : EIATTR_REGCOUNT
	.align		4
.L_404:
        /*0948*/ 	.byte	0x04, 0x2f
        /*094a*/ 	.short	(.L_406 - .L_405)
	.align		4
.L_405:
        /*094c*/ 	.word	index@(_ZN10layer_norm31ln_parallel_residual_fwd_kernelINS_13Kernel_traitsI6__halfS2_S2_S2_fjLj256ELj1ELj4ELj1ELj16ENS_18Kernel_traits_baseILj256ES2_S2_S2_S2_fjLj128EEEEELb1ELb0ELb1EEEvNS_9FwdParamsE)
        /*0950*/ 	.word	0x0000004f


	//----- nvinfo : EIATTR_FRAME_SIZE
	.align		4
.L_406:
        /*0954*/ 	.byte	0x04, 0x11
        /*0956*/ 	.short	(.L_408 - .L_407)
	.align		4
.L_407:
        /*0958*/ 	.word	index@($__internal_13_$__cuda_sm70_shflsync_bfly_p)
        /*095c*/ 	.word	0x00000000


	//----- nvinfo : EIATTR_FRAME_SIZE
	.align		4
.L_408:
        /*0960*/ 	.byte	0x04, 0x11
        /*0962*/ 	.short	(.L_410 - .L_409)
	.align		4
.L_409:
        /*0964*/ 	.word	index@(_ZN10layer_norm31ln_parallel_residual_fwd_kernelINS_13Kernel_traitsI6__halfS2_S2_S2_fjLj256ELj1ELj4ELj1ELj16ENS_18Kernel_traits_baseILj256ES2_S2_S2_S2_fjLj128EEEEELb1ELb0ELb1EEEvNS_9FwdParamsE)
        /*0968*/ 	.word	0x00000000


	//----- nvinfo : EIATTR_REGCOUNT
	.align		4
.L_410:
        /*096c*/ 	.byte	0x04, 0x2f
        /*096e*/ 	.short	(.L_412 - .L_411)
	.align		4
.L_411:
        /*0970*/ 	.word	index@(_ZN10layer_norm31ln_parallel_residual_fwd_kernelINS_13Kernel_traitsI6__halfS2_S2_S2_fjLj256ELj1ELj4ELj1ELj16ENS_18Kernel_traits_baseILj256ES2_S2_S2_S2_fjLj128EEEEELb1ELb0ELb0EEEvNS_9FwdParamsE)
        /*0974*/ 	.word	0x0000005a


	//----- nvinfo : EIATTR_FRAME_SIZE
	.align		4
.L_412:
        /*0978*/ 	.byte	0x04, 0x11
        /*097a*/ 	.short	(.L_414 - .L_413)
	.align		4
.L_413:
        /*097c*/ 	.word	index@($__internal_12_$__cuda_sm70_shflsync_bfly_p)
        /*0980*/ 	.word	0x00000000


	//----- nvinfo : EIATTR_FRAME_SIZE
	.align		4
.L_414:
        /*0984*/ 	.byte	0x04, 0x11
        /*0986*/ 	.short	(.L_416 - .L_415)
	.align		4
.L_415:
        /*0988*/ 	.word	index@(_ZN10layer_norm31ln_parallel_residual_fwd_kernelINS_13Kernel_traitsI6__halfS2_S2_S2_fjLj256ELj1ELj4ELj1ELj16ENS_18Kernel_traits_baseILj256ES2_S2_S2_S2_fjLj128EEEEELb1ELb0ELb0EEEvNS_9FwdParamsE)
        /*098c*/ 	.word	0x00000000


	//----- nvinfo : EIATTR_REGCOUNT
	.align		4
.L_416:
        /*0990*/ 	.byte	0x04, 0x2f
        /*0992*/ 	.short	(.L_418 - .L_417)
	.align		4
.L_417:
        /*0994*/ 	.word	index@(_ZN10layer_norm31ln_parallel_residual_fwd_kernelINS_13Kernel_traitsI6__halfS2_S2_S2_fjLj256ELj1ELj4ELj1ELj16ENS_18Kernel_traits_baseILj256ES2_S2_S2_S2_fjLj128EEEEELb0ELb1ELb1EEEvNS_9FwdParamsE)
        /*0998*/ 	.word	0x00000030


	//----- nvinfo : EIATTR_FRAME_SIZE
	.align		4
.L_418:
        /*099c*/ 	.byte	0x04, 0x11
        /*099e*/ 	.short	(.L_420 - .L_419)
	.align		4
.L_419:
        /*09a0*/ 	.word	index@($__internal_11_$__cuda_sm70_shflsync_bfly_p)
        /*09a4*/ 	.word	0x00000000


	//----- nvinfo : EIATTR_FRAME_SIZE
	.align		4
.L_420:
        /*09a8*/ 	.byte	0x04, 0x11
        /*09aa*/ 	.short	(.L_422 - .L_421)
	.align		4
.L_421:
        /*09ac*/ 	.word	index@(_ZN10layer_norm31ln_parallel_residual_fwd_kernelINS_13Kernel_traitsI6__halfS2_S2_S2_fjLj256ELj1ELj4ELj1ELj16ENS_18Kernel_traits_baseILj256ES2_S2_S2_S2_fjLj128EEEEELb0ELb1ELb1EEEvNS_9FwdParamsE)
        /*09b0*/ 	.word	0x00000000


	//----- nvinfo : EIATTR_REGCOUNT
	.align		4
.L_422:
        /*09b4*/ 	.byte	0x04, 0x2f
        /*09b6*/ 	.short	(.L_424 - .L_423)
	.align		4
.L_423:
        /*09b8*/ 	.word	index@(_ZN10layer_norm31ln_parallel_residual_fwd_kernelINS_13Kernel_traitsI6__halfS2_S2_S2_fjLj256ELj1ELj4ELj1ELj16ENS_18Kernel_traits_baseILj256ES2_S2_S2_S2_fjLj128EEEEELb0ELb1ELb0EEEvNS_9FwdParamsE)
        /*09bc*/ 	.word	0x00000037


	//----- nvinfo : EIATTR_FRAME_SIZE
	.align		4
.L_424:
        /*09c0*/ 	.byte	0x04, 0x11
        /*09c2*/ 	.short	(.L_426 - .L_425)
	.align		4
.L_425:
        /*09c4*/ 	.word	index@($__internal_10_$__cuda_sm70_shflsync_bfly_p)
        /*09c8*/ 	.word	0x00000000


	//----- nvinfo : EIATTR_FRAME_SIZE
	.align		4
.L_426:
        /*09cc*/ 	.byte	0x04, 0x11
        /*09ce*/ 	.short	(.L_428 - .L_427)
	.align		4
.L_427:
        /*09d0*/ 	.word	index@(_ZN10layer_norm31ln_parallel_residual_fwd_kernelINS_13Kernel_traitsI6__halfS2_S2_S2_fjLj256ELj1ELj4ELj1ELj16ENS_18Kernel_traits_baseILj256ES2_S2_S2_S2_fjLj128EEEEELb0ELb1ELb0EEEvNS_9FwdParamsE)
        /*09d4*/ 	.word	0x00000000


	//----- nvinfo : EIATTR_REGCOUNT
	.align		4
.L_428:
        /*09d8*/ 	.byte	0x04, 0x2f
        /*09da*/ 	.short	(.L_430 - .L_429)
	.align		4
.L_429:
        /*09dc*/ 	.word	index@(_ZN10layer_norm31ln_parallel_residual_fwd_kernelINS_13Kernel_traitsI6__halfS2_S2_S2_fjLj256ELj1ELj4ELj1ELj16ENS_18Kernel_traits_baseILj256ES2_S2_S2_S2_fjLj128EEEEELb0ELb0ELb1EEEvNS_9FwdParamsE)
        /*09e0*/ 	.word	0x00000040


	//----- nvinfo : EIATTR_FRAME_SIZE
	.align		4
.L_430:
        /*09e4*/ 	.byte	0x04, 0x11
        /*09e6*/ 	.short	(.L_432 - .L_431)
	.align		4
.L_431:
        /*09e8*/ 	.word	index@($__internal_9_$__cuda_sm70_shflsync_bfly_p)
        /*09ec*/ 	.word	0x00000000


	//----- nvinfo : EIATTR_FRAME_SIZE
	.align		4
.L_432:
        /*09f0*/ 	.byte	0x04, 0x11
        /*09f2*/ 	.short	(.L_434 - .L_433)
	.align		4
.L_433:
        /*09f4*/ 	.word	index@(_ZN10layer_norm31ln_parallel_residual_fwd_kernelINS_13Kernel_traitsI6__halfS2_S2_S2_fjLj256ELj1ELj4ELj1ELj16ENS_18Kernel_traits_baseILj256ES2_S2_S2_S2_fjLj128EEEEELb0ELb0ELb1EEEvNS_9FwdParamsE)
        /*09f8*/ 	.word	0x00000000


	//----- nvinfo : EIATTR_REGCOUNT
	.align		4
.L_434:
        /*09fc*/ 	.byte	0x04, 0x2f
        /*09fe*/ 	.short	(.L_436 - .L_435)
	.align		4
.L_435:
        /*0a00*/ 	.word	index@(_ZN10layer_norm31ln_parallel_residual_fwd_kernelINS_13Kernel_traitsI6__halfS2_S2_S2_fjLj256ELj1ELj4ELj1ELj16ENS_18Kernel_traits_baseILj256ES2_S2_S2_S2_fjLj128EEEEELb0ELb0ELb0EEEvNS_9FwdParamsE)
        /*0a04*/ 	.word	0x00000048


	//----- nvinfo : EIATTR_FRAME_SIZE
	.align		4
.L_436:
        /*0a08*/ 	.byte	0x04, 0x11
        /*0a0a*/ 	.short	(.L_438 - .L_437)
	.align		4
.L_437:
        /*0a0c*/ 	.word	index@($__internal_8_$__cuda_sm70_shflsync_bfly_p)
        /*0a10*/ 	.word	0x00000000


	//----- nvinfo : EIATTR_FRAME_SIZE
	.align		4
.L_438:
        /*0a14*/ 	.byte	0x04, 0x11
        /*0a16*/ 	.short	(.L_440 - .L_439)
	.align		4
.L_439:
        /*0a18*/ 	.word	index@(_ZN10layer_norm31ln_parallel_residual_fwd_kernelINS_13Kernel_traitsI6__halfS2_S2_S2_fjLj256ELj1ELj4ELj1ELj16ENS_18Kernel_traits_baseILj256ES2_S2_S2_S2_fjLj128EEEEELb0ELb0ELb0EEEvNS_9FwdParamsE)
        /*0a1c*/ 	.word	0x00000000


	//----- nvinfo : EIATTR_REGCOUNT
	.align		4
.L_440:
        /*0a20*/ 	.byte	0x04, 0x2f
        /*0a22*/ 	.short	(.L_442 - .L_441)
	.align		4
.L_441:
        /*0a24*/ 	.word	index@(_ZN10layer_norm31ln_parallel_residual_fwd_kernelINS_13Kernel_traitsI13__nv_bfloat16S2_S2_S2_fjLj256ELj1ELj4ELj1ELj16ENS_18Kernel_traits_baseILj256ES2_S2_S2_S2_fjLj128EEEEELb1ELb1ELb1EEEvNS_9FwdParamsE)
        /*0a28*/ 	.word	0x00000040


	//----- nvinfo : EIATTR_FRAME_SIZE
	.align		4
.L_442:
        /*0a2c*/ 	.byte	0x04, 0x11
        /*0a2e*/ 	.short	(.L_444 - .L_443)
	.align		4
.L_443:
        /*0a30*/ 	.word	index@($__internal_7_$__cuda_sm70_shflsync_bfly_p)
        /*0a34*/ 	.word	0x00000000


	//----- nvinfo : EIATTR_FRAME_SIZE
	.align		4
.L_444:
        /*0a38*/ 	.byte	0x04, 0x11
        /*0a3a*/ 	.short	(.L_446 - .L_445)
	.align		4
.L_445:
        /*0a3c*/ 	.word	index@(_ZN10layer_norm31ln_parallel_residual_fwd_kernelINS_13Kernel_traitsI13__nv_bfloat16S2_S2_S2_fjLj256ELj1ELj4ELj1ELj16ENS_18Kernel_traits_baseILj256ES2_S2_S2_S2_fjLj128EEEEELb1ELb1ELb1EEEvNS_9FwdParamsE)
        /*0a40*/ 	.word	0x00000000


	//----- nvinfo : EIATTR_REGCOUNT
	.align		4
.L_446:
        /*0a44*/ 	.byte	0x04, 0x2f
        /*0a46*/ 	.short	(.L_448 - .L_447)
	.align		4
.L_447:
        /*0a48*/ 	.word	index@(_ZN10layer_norm31ln_parallel_residual_fwd_kernelINS_13Kernel_traitsI13__nv_bfloat16S2_S2_S2_fjLj256ELj1ELj4ELj1ELj16ENS_18Kernel_traits_baseILj256ES2_S2_S2_S2_fjLj128EEEEELb1ELb1ELb0EEEvNS_9FwdParamsE)
        /*0a4c*/ 	.word	0x00000046


	//----- nvinfo : EIATTR_FRAME_SIZE
	.align		4
.L_448:
        /*0a50*/ 	.byte	0x04, 0x11
        /*0a52*/ 	.short	(.L_450 - .L_449)
	.align		4
.L_449:
        /*0a54*/ 	.word	index@($__internal_6_$__cuda_sm70_shflsync_bfly_p)
        /*0a58*/ 	.word	0x00000000


	//----- nvinfo : EIATTR_FRAME_SIZE
	.align		4
.L_450:
        /*0a5c*/ 	.byte	0x04, 0x11
        /*0a5e*/ 	.short	(.L_452 - .L_451)
	.align		4
.L_451:
        /*0a60*/ 	.word	index@(_ZN10layer_norm31ln_parallel_residual_fwd_kernelINS_13Kernel_traitsI13__nv_bfloat16S2_S2_S2_fjLj256ELj1ELj4ELj1ELj16ENS_18Kernel_traits_baseILj256ES2_S2_S2_S2_fjLj128EEEEELb1ELb1ELb0EEEvNS_9FwdParamsE)
        /*0a64*/ 	.word	0x00000000


	//----- nvinfo : EIATTR_REGCOUNT
	.align		4
.L_452:
        /*0a68*/ 	.byte	0x04, 0x2f
        /*0a6a*/ 	.short	(.L_454 - .L_453)
	.align		4
.L_453:
        /*0a6c*/ 	.word	index@(_ZN10layer_norm31ln_parallel_residual_fwd_kernelINS_13Kernel_traitsI13__nv_bfloat16S2_S2_S2_fjLj256ELj1ELj4ELj1ELj16ENS_18Kernel_traits_baseILj256ES2_S2_S2_S2_fjLj128EEEEELb1ELb0ELb1EEEvNS_9FwdParamsE)
        /*0a70*/ 	.word	0x0000004e


	//----- nvinfo : EIATTR_FRAME_SIZE
	.align		4
.L_454:
        /*0a74*/ 	.byte	0x04, 0x11
        /*0a76*/ 	.short	(.L_456 - .L_455)
	.align		4
.L_455:
        /*0a78*/ 	.word	index@($__internal_5_$__cuda_sm70_shflsync_bfly_p)
        /*0a7c*/ 	.word	0x00000000


	//----- nvinfo : EIATTR_FRAME_SIZE
	.align		4
.L_456:
        /*0a80*/ 	.byte	0x04, 0x11
        /*0a82*/ 	.short	(.L_458 - .L_457)
	.align		4
.L_457:
        /*0a84*/ 	.word	index@(_ZN10layer_norm31ln_parallel_residual_fwd_kernelINS_13Kernel_traitsI13__nv_bfloat16S2_S2_S2_fjLj256ELj1ELj4ELj1ELj16ENS_18Kernel_traits_baseILj256ES2_S2_S2_S2_fjLj128EEEEELb1ELb0ELb1EEEvNS_9FwdParamsE)
        /*0a88*/ 	.word	0x00000000


	//----- nvinfo : EIATTR_REGCOUNT
	.align		4
.L_458:
        /*0a8c*/ 	.byte	0x04, 0x2f
        /*0a8e*/ 	.short	(.L_460 - .L_459)
	.align		4
.L_459:
        /*0a90*/ 	.word	index@(_ZN10layer_norm31ln_parallel_residual_fwd_kernelINS_13Kernel_traitsI13__nv_bfloat16S2_S2_S2_fjLj256ELj1ELj4ELj1ELj16ENS_18Kernel_traits_baseILj256ES2_S2_S2_S2_fjLj128EEEEELb1ELb0ELb0EEEvNS_9FwdParamsE)
        /*0a94*/ 	.word	0x00000058


	//----- nvinfo : EIATTR_FRAME_SIZE
	.align		4
.L_460:
        /*0a98*/ 	.byte	0x04, 0x11
        /*0a9a*/ 	.short	(.L_462 - .L_461)
	.align		4
.L_461:
        /*0a9c*/ 	.word	index@($__internal_4_$__cuda_sm70_shflsync_bfly_p)
        /*0aa0*/ 	.word	0x00000000


	//----- nvinfo : EIATTR_FRAME_SIZE
	.align		4
.L_462:
        /*0aa4*/ 	.byte	0x04, 0x11
        /*0aa6*/ 	.short	(.L_464 - .L_463)
	.align		4
.L_463:
        /*0aa8*/ 	.word	index@(_ZN10layer_norm31ln_parallel_residual_fwd_kernelINS_13Kernel_traitsI13__nv_bfloat16S2_S2_S2_fjLj256ELj1ELj4ELj1ELj16ENS_18Kernel_traits_baseILj256ES2_S2_S2_S2_fjLj128EEEEELb1ELb0ELb0EEEvNS_9FwdParamsE)
        /*0aac*/ 	.word	0x00000000


	//----- nvinfo : EIATTR_REGCOUNT
	.align		4
.L_464:
        /*0ab0*/ 	.byte	0x04, 0x2f
        /*0ab2*/ 	.short	(.L_466 - .L_465)
	.align		4
.L_465:
        /*0ab4*/ 	.word	index@(_ZN10layer_norm31ln_parallel_residual_fwd_kernelINS_13Kernel_traitsI13__nv_bfloat16S2_S2_S2_fjLj256ELj1ELj4ELj1ELj16ENS_18Kernel_traits_baseILj256ES2_S2_S2_S2_fjLj128EEEEELb0ELb1ELb1EEEvNS_9FwdParamsE)
        /*0ab8*/ 	.word	0x00000035


	//----- nvinfo : EIATTR_FRAME_SIZE
	.align		4
.L_466:
        /*0abc*/ 	.byte	0x04, 0x11
        /*0abe*/ 	.short	(.L_468 - .L_467)
	.align		4
.L_467:
        /*0ac0*/ 	.word	index@($__internal_3_$__cuda_sm70_shflsync_bfly_p)
        /*0ac4*/ 	.word	0x00000000


	//----- nvinfo : EIATTR_FRAME_SIZE
	.align		4
.L_468:
        /*0ac8*/ 	.byte	0x04, 0x11
        /*0aca*/ 	.short	(.L_470 - .L_469)
	.align		4
.L_469:
        /*0acc*/ 	.word	index@(_ZN10layer_norm31ln_parallel_residual_fwd_kernelINS_13Kernel_traitsI13__nv_bfloat16S2_S2_S2_fjLj256ELj1ELj4ELj1ELj16ENS_18Kernel_traits_baseILj256ES2_S2_S2_S2_fjLj128EEEEELb0ELb1ELb1EEEvNS_9FwdParamsE)
        /*0ad0*/ 	.word	0x00000000


	//----- nvinfo : EIATTR_REGCOUNT
	.align		4
.L_470:
        /*0ad4*/ 	.byte	0x04, 0x2f
        /*0ad6*/ 	.short	(.L_472 - .L_471)
	.align		4
.L_471:
        /*0ad8*/ 	.word	index@(_ZN10layer_norm31ln_parallel_residual_fwd_kernelINS_13Kernel_traitsI13__nv_bfloat16S2_S2_S2_fjLj256ELj1ELj4ELj1ELj16ENS_18Kernel_traits_baseILj256ES2_S2_S2_S2_fjLj128EEEEELb0ELb1ELb0EEEvNS_9FwdParamsE)
        /*0adc*/ 	.word	0x00000037


	//----- nvinfo : EIATTR_FRAME_SIZE
	.align		4
.L_472:
        /*0ae0*/ 	.byte	0x04, 0x11
        /*0ae2*/ 	.short	(.L_474 - .L_473)
	.align		4
.L_473:
        /*0ae4*/ 	.word	index@($__internal_2_$__cuda_sm70_shflsync_bfly_p)
        /*0ae8*/ 	.word	0x00000000


	//----- nvinfo : EIATTR_FRAME_SIZE
	.align		4
.L_474:
        /*0aec*/ 	.byte	0x04, 0x11
        /*0aee*/ 	.short	(.L_476 - .L_475)
	.align		4
.L_475:
        /*0af0*/ 	.word	index@(_ZN10layer_norm31ln_parallel_residual_fwd_kernelINS_13Kernel_traitsI13__nv_bfloat16S2_S2_S2_fjLj256ELj1ELj4ELj1ELj16ENS_18Kernel_traits_baseILj256ES2_S2_S2_S2_fjLj128EEEEELb0ELb1ELb0EEEvNS_9FwdParamsE)
        /*0af4*/ 	.word	0x00000000


	//----- nvinfo : EIATTR_REGCOUNT
	.align		4
.L_476:
        /*0af8*/ 	.byte	0x04, 0x2f
        /*0afa*/ 	.short	(.L_478 - .L_477)
	.align		4
.L_477:
        /*0afc*/ 	.word	index@(_ZN10layer_norm31ln_parallel_residual_fwd_kernelINS_13Kernel_traitsI13__nv_bfloat16S2_S2_S2_fjLj256ELj1ELj4ELj1ELj16ENS_18Kernel_traits_baseILj256ES2_S2_S2_S2_fjLj128EEEEELb0ELb0ELb1EEEvNS_9FwdParamsE)
        /*0b00*/ 	.word	0x00000040


	//----- nvinfo : EIATTR_FRAME_SIZE
	.align		4
.L_478:
        /*0b04*/ 	.byte	0x04, 0x11
        /*0b06*/ 	.short	(.L_480 - .L_479)
	.align		4
.L_479:
        /*0b08*/ 	.word	index@($__internal_1_$__cuda_sm70_shflsync_bfly_p)
        /*0b0c*/ 	.word	0x00000000


	//----- nvinfo : EIATTR_FRAME_SIZE
	.align		4
.L_480:
        /*0b10*/ 	.byte	0x04, 0x11
        /*0b12*/ 	.short	(.L_482 - .L_481)
	.align		4
.L_481:
        /*0b14*/ 	.word	index@(_ZN10layer_norm31ln_parallel_residual_fwd_kernelINS_13Kernel_traitsI13__nv_bfloat16S2_S2_S2_fjLj256ELj1ELj4ELj1ELj16ENS_18Kernel_traits_baseILj256ES2_S2_S2_S2_fjLj128EEEEELb0ELb0ELb1EEEvNS_9FwdParamsE)
        /*0b18*/ 	.word	0x00000000


	//----- nvinfo : EIATTR_REGCOUNT
	.align		4
.L_482:
        /*0b1c*/ 	.byte	0x04, 0x2f
        /*0b1e*/ 	.short	(.L_484 - .L_483)
	.align		4
.L_483:
        /*0b20*/ 	.word	index@(_ZN10layer_norm31ln_parallel_residual_fwd_kernelINS_13Kernel_traitsI13__nv_bfloat16S2_S2_S2_fjLj256ELj1ELj4ELj1ELj16ENS_18Kernel_traits_baseILj256ES2_S2_S2_S2_fjLj128EEEEELb0ELb0ELb0EEEvNS_9FwdParamsE)
        /*0b24*/ 	.word	0x00000048


	//----- nvinfo : EIATTR_FRAME_SIZE
	.align		4
.L_484:
        /*0b28*/ 	.byte	0x04, 0x11
        /*0b2a*/ 	.short	(.L_486 - .L_485)
	.align		4
.L_485:
        /*0b2c*/ 	.word	index@($__internal_0_$__cuda_sm70_shflsync_bfly_p)
        /*0b30*/ 	.word	0x00000000


	//----- nvinfo : EIATTR_FRAME_SIZE
	.align		4
.L_486:
        /*0b34*/ 	.byte	0x04, 0x11
        /*0b36*/ 	.short	(.L_488 - .L_487)
	.align		4
.L_487:
        /*0b38*/ 	.word	index@(_ZN10layer_norm31ln_parallel_residual_fwd_kernelINS_13Kernel_traitsI13__nv_bfloat16S2_S2_S2_fjLj256ELj1ELj4ELj1ELj16ENS_18Kernel_traits_baseILj256ES2_S2_S2_S2_fjLj128EEEEELb0ELb0ELb0EEEvNS_9FwdParamsE)
        /*0b3c*/ 	.word	0x00000000


	//----- nvinfo : EIATTR_MIN_STACK_SIZE
	.align		4
.L_488:
        /*0b40*/ 	.byte	0x04, 0x12
        /*0b42*/ 	.short	(.L_490 - .L_489)
	.align		4
.L_489:
        /*0b44*/ 	.word	index@(_ZN10layer_norm31ln_parallel_residual_fwd_kernelINS_13Kernel_traitsI13__nv_bfloat16S2_S2_S2_fjLj256ELj1ELj4ELj1ELj16ENS_18Kernel_traits_baseILj256ES2_S2_S2_S2_fjLj128EEEEELb0ELb0ELb0EEEvNS_9FwdParamsE)
        /*0b48*/ 	.word	0x00000000


	//----- nvinfo : EIATTR_MIN_STACK_SIZE
	.align		4
.L_490:
        /*0b4c*/ 	.byte	0x04, 0x12
        /*0b4e*/ 	.short	(.L_492 - .L_491)
	.align		4
.L_491:
        /*0b50*/ 	.word	index@(_ZN10layer_norm31ln_parallel_residual_fwd_kernelINS_13Kernel_traitsI13__nv_bfloat16S2_S2_S2_fjLj256ELj1ELj4ELj1ELj16ENS_18Kernel_traits_baseILj256ES2_S2_S2_S2_fjLj128EEEEELb0ELb0ELb1EEEvNS_9FwdParamsE)
        /*0b54*/ 	.word	0x00000000


	//----- nvinfo : EIATTR_MIN_STACK_SIZE
	.align		4
.L_492:
        /*0b58*/ 	.byte	0x04, 0x12
        /*0b5a*/ 	.short	(.L_494 - .L_493)
	.align		4
.L_493:
        /*0b5c*/ 	.word	index@(_ZN10layer_norm31ln_parallel_residual_fwd_kernelINS_13Kernel_traitsI13__nv_bfloat16S2_S2_S2_fjLj256ELj1ELj4ELj1ELj16ENS_18Kernel_traits_baseILj256ES2_S2_S2_S2_fjLj128EEEEELb0ELb1ELb0EEEvNS_9FwdParamsE)
        /*0b60*/ 	.word	0x00000000


	//----- nvinfo : EIATTR_MIN_STACK_SIZE
	.align		4
.L_494:
        /*0b64*/ 	.byte	0x04, 0x12
        /*0b66*/ 	.short	(.L_496 - .L_495)
	.align		4
.L_495:
        /*0b68*/ 	.word	index@(_ZN10layer_norm31ln_parallel_residual_fwd_kernelINS_13Kernel_traitsI13__nv_bfloat16S2_S2_S2_fjLj256ELj1ELj4ELj1ELj16ENS_18Kernel_traits_baseILj256ES2_S2_S2_S2_fjLj128EEEEELb0ELb1ELb1EEEvNS_9FwdParamsE)
        /*0b6c*/ 	.word	0x00000000


	//----- nvinfo : EIATTR_MIN_STACK_SIZE
	.align		4
.L_496:
        /*0b70*/ 	.byte	0x04, 0x12
        /*0b72*/ 	.short	(.L_498 - .L_497)
	.align		4
.L_497:
        /*0b74*/ 	.word	index@(_ZN10layer_norm31ln_parallel_residual_fwd_kernelINS_13Kernel_traitsI13__nv_bfloat16S2_S2_S2_fjLj256ELj1ELj4ELj1ELj16ENS_18Kernel_traits_baseILj256ES2_S2_S2_S2_fjLj128EEEEELb1ELb0ELb0EEEvNS_9FwdParamsE)
        /*0b78*/ 	.word	0x00000000


	//----- nvinfo : EIATTR_MIN_STACK_SIZE
	.align		4
.L_498:
        /*0b7c*/ 	.byte	0x04, 0x12
        /*0b7e*/ 	.short	(.L_500 - .L_499)
	.align		4
.L_499:
        /*0b80*/ 	.word	index@(_ZN10layer_norm31ln_parallel_residual_fwd_kernelINS_13Kernel_traitsI13__nv_bfloat16S2_S2_S2_fjLj256ELj1ELj4ELj1ELj16ENS_18Kernel_traits_baseILj256ES2_S2_S2_S2_fjLj128EEEEELb1ELb0ELb1EEEvNS_9FwdParamsE)
        /*0b84*/ 	.word	0x00000000


	//----- nvinfo : EIATTR_MIN_STACK_SIZE
	.align		4
.L_500:
        /*0b88*/ 	.byte	0x04, 0x12
        /*0b8a*/ 	.short	(.L_502 - .L_501)
	.align		4
.L_501:
        /*0b8c*/ 	.word	index@(_ZN10layer_norm31ln_parallel_residual_fwd_kernelINS_13Kernel_traitsI13__nv_bfloat16S2_S2_S2_fjLj256ELj1ELj4ELj1ELj16ENS_18Kernel_traits_baseILj256ES2_S2_S2_S2_fjLj128EEEEELb1ELb1ELb0EEEvNS_9FwdParamsE)
        /*0b90*/ 	.word	0x00000000


	//----- nvinfo : EIATTR_MIN_STACK_SIZE
	.align		4
.L_502:
        /*0b94*/ 	.byte	0x04, 0x12
        /*0b96*/ 	.short	(.L_504 - .L_503)
	.align		4
.L_503:
        /*0b98*/ 	.word	index@(_ZN10layer_norm31ln_parallel_residual_fwd_kernelINS_13Kernel_traitsI13__nv_bfloat16S2_S2_S2_fjLj256ELj1ELj4ELj1ELj16ENS_18Kernel_traits_baseILj256ES2_S2_S2_S2_fjLj128EEEEELb1ELb1ELb1EEEvNS_9FwdParamsE)
        /*0b9c*/ 	.word	0x00000000


	//----- nvinfo : EIATTR_MIN_STACK_SIZE
	.align		4
.L_504:
        /*0ba0*/ 	.byte	0x04, 0x12
        /*0ba2*/ 	.short	(.L_506 - .L_505)
	.align		4
.L_505:
        /*0ba4*/ 	.word	index@(_ZN10layer_norm31ln_parallel_residual_fwd_kernelINS_13Kernel_traitsI6__halfS2_S2_S2_fjLj256ELj1ELj4ELj1ELj16ENS_18Kernel_traits_baseILj256ES2_S2_S2_S2_fjLj128EEEEELb0ELb0ELb0EEEvNS_9FwdParamsE)
        /*0ba8*/ 	.word	0x00000000


	//----- nvinfo : EIATTR_MIN_STACK_SIZE
	.align		4
.L_506:
        /*0bac*/ 	.byte	0x04, 0x12
        /*0bae*/ 	.short	(.L_508 - .L_507)
	.align		4
.L_507:
        /*0bb0*/ 	.word	index@(_ZN10layer_norm31ln_parallel_residual_fwd_kernelINS_13Kernel_traitsI6__halfS2_S2_S2_fjLj256ELj1ELj4ELj1ELj16ENS_18Kernel_traits_baseILj256ES2_S2_S2_S2_fjLj128EEEEELb0ELb0ELb1EEEvNS_9FwdParamsE)
        /*0bb4*/ 	.word	0x00000000


	//----- nvinfo : EIATTR_MIN_STACK_SIZE
	.align		4
.L_508:
        /*0bb8*/ 	.byte	0x04, 0x12
        /*0bba*/ 	.short	(.L_510 - .L_509)
	.align		4
.L_509:
        /*0bbc*/ 	.word	index@(_ZN10layer_norm31ln_parallel_residual_fwd_kernelINS_13Kernel_traitsI6__halfS2_S2_S2_fjLj256ELj1ELj4ELj1ELj16ENS_18Kernel_traits_baseILj256ES2_S2_S2_S2_fjLj128EEEEELb0ELb1ELb0EEEvNS_9FwdParamsE)
        /*0bc0*/ 	.word	0x00000000


	//----- nvinfo : EIATTR_MIN_STACK_SIZE
	.align		4
.L_510:
        /*0bc4*/ 	.byte	0x04, 0x12
        /*0bc6*/ 	.short	(.L_512 - .L_511)
	.align		4
.L_511:
        /*0bc8*/ 	.word	index@(_ZN10layer_norm31ln_parallel_residual_fwd_kernelINS_13Kernel_traitsI6__halfS2_S2_S2_fjLj256ELj1ELj4ELj1ELj16ENS_18Kernel_traits_baseILj256ES2_S2_S2_S2_fjLj128EEEEELb0ELb1ELb1EEEvNS_9FwdParamsE)
        /*0bcc*/ 	.word	0x00000000


	//----- nvinfo : EIATTR_MIN_STACK_SIZE
	.align		4
.L_512:
        /*0bd0*/ 	.byte	0x04, 0x12
        /*0bd2*/ 	.short	(.L_514 - .L_513)
	.align		4
.L_513:
        /*0bd4*/ 	.word	index@(_ZN10layer_norm31ln_parallel_residual_fwd_kernelINS_13Kernel_traitsI6__halfS2_S2_S2_fjLj256ELj1ELj4ELj1ELj16ENS_18Kernel_traits_baseILj256ES2_S2_S2_S2_fjLj128EEEEELb1ELb0ELb0EEEvNS_9FwdParamsE)
        /*0bd8*/ 	.word	0x00000000


	//----- nvinfo : EIATTR_MIN_STACK_SIZE
	.align		4
.L_514:
        /*0bdc*/ 	.byte	0x04, 0x12
        /*0bde*/ 	.short	(.L_516 - .L_515)
	.align		4
.L_515:
        /*0be0*/ 	.word	index@(_ZN10layer_norm31ln_parallel_residual_fwd_kernelINS_13Kernel_traitsI6__halfS2_S2_S2_fjLj256ELj1ELj4ELj1ELj16ENS_18Kernel_traits_baseILj256ES2_S2_S2_S2_fjLj128EEEEELb1ELb0ELb1EEEvNS_9FwdParamsE)
        /*0be4*/ 	.word	0x00000000


	//----- nvinfo : EIATTR_MIN_STACK_SIZE
	.align		4
.L_516:
        /*0be8*/ 	.byte	0x04, 0x12
        /*0bea*/ 	.short	(.L_518 - .L_517)
	.align		4
.L_517:
        /*0bec*/ 	.word	index@(_ZN10layer_norm31ln_parallel_residual_fwd_kernelINS_13Kernel_traitsI6__halfS2_S2_S2_fjLj256ELj1ELj4ELj1ELj16ENS_18Kernel_traits_baseILj256ES2_S2_S2_S2_fjLj128EEEEELb1ELb1ELb0EEEvNS_9FwdParamsE)
        /*0bf0*/ 	.word	0x00000000


	//----- nvinfo : EIATTR_MIN_STACK_SIZE
	.align		4
.L_518:
        /*0bf4*/ 	.byte	0x04, 0x12
        /*0bf6*/ 	.short	(.L_520 - .L_519)
	.align		4
.L_519:
        /*0bf8*/ 	.word	index@(_ZN10layer_norm31ln_parallel_residual_fwd_kernelINS_13Kernel_traitsI6__halfS2_S2_S2_fjLj256ELj1ELj4ELj1ELj16ENS_18Kernel_traits_baseILj256ES2_S2_S2_S2_fjLj128EEEEELb1ELb1ELb1EEEvNS_9FwdParamsE)
        /*0bfc*/ 	.word	0x00000000


	//----- nvinfo : EIATTR_MIN_STACK_SIZE
	.align		4
.L_520:
        /*0c00*/ 	.byte	0x04, 0x12
        /*0c02*/ 	.short	(.L_522 - .L_521)
	.align		4
.L_521:
        /*0c04*/ 	.word	index@(_ZN10layer_norm31ln_parallel_residual_fwd_kernelINS_13Kernel_traitsIf13__nv_bfloat16S2_S2_fjLj256ELj1ELj4ELj1ELj16ENS_18Kernel_traits_baseILj256EfS2_S2_S2_fjLj128EEEEELb0ELb0ELb0EEEvNS_9FwdParamsE)
        /*0c08*/ 	.word	0x00000000


	//----- nvinfo : EIATTR_MIN_STACK_SIZE
	.align		4
.L_522:
        /*0c0c*/ 	.byte	0x04, 0x12
        /*0c0e*/ 	.short	(.L_524 - .L_523)
	.align		4
.L_523:
        /*0c10*/ 	.word	index@(_ZN10layer_norm31ln_parallel_residual_fwd_kernelINS_13Kernel_traitsIf13__nv_bfloat16S2_S2_fjLj256ELj1ELj4ELj1ELj16ENS_18Kernel_traits_baseILj256EfS2_S2_S2_fjLj128EEEEELb0ELb0ELb1EEEvNS_9FwdParamsE)
        /*0c14*/ 	.word	0x00000000


	//----- nvinfo : EIATTR_MIN_STACK_SIZE
	.align		4
.L_524:
        /*0c18*/ 	.byte	0x04, 0x12
        /*0c1a*/ 	.short	(.L_526 - .L_525)
	.align		4
.L_525:
        /*0c1c*/ 	.word	index@(_ZN10layer_norm31ln_parallel_residual_fwd_kernelINS_13Kernel_traitsIf13__nv_bfloat16S2_S2_fjLj256ELj1ELj4ELj1ELj16ENS_18Kernel_traits_baseILj256EfS2_S2_S2_fjLj128EEEEELb0ELb1ELb0EEEvNS_9FwdParamsE)
        /*0c20*/ 	.word	0x00000000


	//----- nvinfo : EIATTR_MIN_STACK_SIZE
	.align		4
.L_526:
        /*0c24*/ 	.byte	0x04, 0x12
        /*0c26*/ 	.short	(.L_528 - .L_527)
	.align		4
.L_527:
        /*0c28*/ 	.word	index@(_ZN10layer_norm31ln_parallel_residual_fwd_kernelINS_13Kernel_traitsIf13__nv_bfloat16S2_S2_fjLj256ELj1ELj4ELj1ELj16ENS_18Kernel_traits_baseILj256EfS2_S2_S2_fjLj128EEEEELb0ELb1ELb1EEEvNS_9FwdParamsE)
        /*0c2c*/ 	.word	0x00000000


	//----- nvinfo : EIATTR_MIN_STACK_SIZE
	.align		4
.L_528:
        /*0c30*/ 	.byte	0x04, 0x12
        /*0c32*/ 	.short	(.L_530 - .L_529)
	.align		4
.L_529:
        /*0c34*/ 	.word	index@(_ZN10layer_norm31ln_parallel_residual_fwd_kernelINS_13Kernel_traitsIf13__nv_bfloat16S2_S2_fjLj256ELj1ELj4ELj1ELj16ENS_18Kernel_traits_baseILj256EfS2_S2_S2_fjLj128EEEEELb1ELb0ELb0EEEvNS_9FwdParamsE)
        /*0c38*/ 	.word	0x00000000


	//----- nvinfo : EIATTR_MIN_STACK_SIZE
	.align		4
.L_530:
        /*0c3c*/ 	.byte	0x04, 0x12
        /*0c3e*/ 	.short	(.L_532 - .L_531)
	.align		4
.L_531:
        /*0c40*/ 	.word	index@(_ZN10layer_norm31ln_parallel_residual_fwd_kernelINS_13Kernel_traitsIf13__nv_bfloat16S2_S2_fjLj256ELj1ELj4ELj1ELj16ENS_18Kernel_traits_baseILj256EfS2_S2_S2_fjLj128EEEEELb1ELb0ELb1EEEvNS_9FwdParamsE)
        /*0c44*/ 	.word	0x00000000


	//----- nvinfo : EIATTR_MIN_STACK_SIZE
	.align		4
.L_532:
        /*0c48*/ 	.byte	0x04, 0x12
        /*0c4a*/ 	.short	(.L_534 - .L_533)
	.align		4
.L_533:
        /*0c4c*/ 	.word	index@(_ZN10layer_norm31ln_parallel_residual_fwd_kernelINS_13Kernel_traitsIf13__nv_bfloat16S2_S2_fjLj256ELj1ELj4ELj1ELj16ENS_18Kernel_traits_baseILj256EfS2_S2_S2_fjLj128EEEEELb1ELb1ELb0EEEvNS_9FwdParamsE)
        /*0c50*/ 	.word	0x00000000


	//----- nvinfo : EIATTR_MIN_STACK_SIZE
	.align		4
.L_534:
        /*0c54*/ 	.byte	0x04, 0x12
        /*0c56*/ 	.short	(.L_536 - .L_535)
	.align		4
.L_535:
        /*0c58*/ 	.word	index@(_ZN10layer_norm31ln_parallel_residual_fwd_kernelINS_13Kernel_traitsIf13__nv_bfloat16S2_S2_fjLj256ELj1ELj4ELj1ELj16ENS_18Kernel_traits_baseILj256EfS2_S2_S2_fjLj128EEEEELb1ELb1ELb1EEEvNS_9FwdParamsE)
        /*0c5c*/ 	.word	0x00000000


	//----- nvinfo : EIATTR_MIN_STACK_SIZE
	.align		4
.L_536:
        /*0c60*/ 	.byte	0x04, 0x12
        /*0c62*/ 	.short	(.L_538 - .L_537)
	.align		4
.L_537:
        /*0c64*/ 	.word	index@(_ZN10layer_norm31ln_parallel_residual_fwd_kernelINS_13Kernel_traitsI13__nv_bfloat16S2_fS2_fjLj256ELj1ELj4ELj1ELj16ENS_18Kernel_traits_baseILj256ES2_S2_fS2_fjLj128EEEEELb0ELb0ELb0EEEvNS_9FwdParamsE)
        /*0c68*/ 	.word	0x00000000


	//----- nvinfo : EIATTR_MIN_STACK_SIZE
	.align		4
.L_538:
        /*0c6c*/ 	.byte	0x04, 0x12
        /*0c6e*/ 	.short	(.L_540 - .L_539)
	.align		4
.L_539:
        /*0c70*/ 	.word	index@(_ZN10layer_norm31ln_parallel_residual_fwd_kernelINS_13Kernel_traitsI13__nv_bfloat16S2_fS2_fjLj256ELj1ELj4ELj1ELj16ENS_18Kernel_traits_baseILj256ES2_S2_fS2_fjLj128EEEEELb0ELb0ELb1EEEvNS_9FwdParamsE)
        /*0c74*/ 	.word	0x00000000


	//----- nvinfo : EIATTR_MIN_STACK_SIZE
	.align		4
.L_540:
        /*0c78*/ 	.byte	0x04, 0x12
        /*0c7a*/ 	.short	(.L_542 - .L_541)
	.align		4
.L_541:
        /*0c7c*/ 	.word	index@(_ZN10layer_norm31ln_parallel_residual_fwd_kernelINS_13Kernel_traitsI13__nv_bfloat16S2_fS2_fjLj256ELj1ELj4ELj1ELj16ENS_18Kernel_traits_baseILj256ES2_S2_fS2_fjLj128EEEEELb0ELb1ELb0EEEvNS_9FwdParamsE)
        /*0c80*/ 	.word	0x00000000


	//----- nvinfo : EIATTR_MIN_STACK_SIZE
	.align		4
.L_542:
        /*0c84*/ 	.byte	0x04, 0x12
        /*0c86*/ 	.short	(.L_544 - .L_543)
	.align		4
.L_543:
        /*0c88*/ 	.word	index@(_ZN10layer_norm31ln_parallel_residual_fwd_kernelINS_13Kernel_traitsI13__nv_bfloat16S2_fS2_fjLj256ELj1ELj4ELj1ELj16ENS_18Kernel_traits_baseILj256ES2_S2_fS2_fjLj128EEEEELb0ELb1ELb1EEEvNS_9FwdParamsE)
        /*0c8c*/ 	.word	0x00000000


	//----- nvinfo : EIATTR_MIN_STACK_SIZE
	.align		4
.L_544:
        /*0c90*/ 	.byte	0x04, 0x12
        /*0c92*/ 	.short	(.L_546 - .L_545)
	.align		4
.L_545:
        /*0c94*/ 	.word	index@(_ZN10layer_norm31ln_parallel_residual_fwd_kernelINS_13Kernel_traitsI13__nv_bfloat16S2_fS2_fjLj256ELj1ELj4ELj1ELj16ENS_18Kernel_traits_baseILj256ES2_S2_fS2_fjLj128EEEEELb1ELb0ELb0EEEvNS_9FwdParamsE)
        /*0c98*/ 	.word	0x00000000


	//----- nvinfo : EIATTR_MIN_STACK_SIZE
	.align		4
.L_546:
        /*0c9c*/ 	.byte	0x04, 0x12
        /*0c9e*/ 	.short	(.L_548 - .L_547)
	.align		4
.L_547:
        /*0ca0*/ 	.word	index@(_ZN10layer_norm31ln_parallel_residual_fwd_kernelINS_13Kernel_traitsI13__nv_bfloat16S2_fS2_fjLj256ELj1ELj4ELj1ELj16ENS_18Kernel_traits_baseILj256ES2_S2_fS2_fjLj128EEEEELb1ELb0ELb1EEEvNS_9FwdParamsE)
        /*0ca4*/ 	.word	0x00000000


	//----- nvinfo : EIATTR_MIN_STACK_SIZE
	.align		4
.L_548:
        /*0ca8*/ 	.byte	0x04, 0x12
        /*0caa*/ 	.short	(.L_550 - .L_549)
	.align		4
.L_549:
        /*0cac*/ 	.word	index@(_ZN10layer_norm31ln_parallel_residual_fwd_kernelINS_13Kernel_traitsI13__nv_bfloat16S2_fS2_fjLj256ELj1ELj4ELj1ELj16ENS_18Kernel_traits_baseILj256ES2_S2_fS2_fjLj128EEEEELb1ELb1ELb0EEEvNS_9FwdParamsE)
        /*0cb0*/ 	.word	0x00000000


	//----- nvinfo : EIATTR_MIN_STACK_SIZE
	.align		4
.L_550:
        /*0cb4*/ 	.byte	0x04, 0x12
        /*0cb6*/ 	.short	(.L_552 - .L_551)
	.align		4
.L_551:
        /*0cb8*/ 	.word	index@(_ZN10layer_norm31ln_parallel_residual_fwd_kernelINS_13Kernel_traitsI13__nv_bfloat16S2_fS2_fjLj256ELj1ELj4ELj1ELj16ENS_18Kernel_traits_baseILj256ES2_S2_fS2_fjLj128EEEEELb1ELb1ELb1EEEvNS_9FwdParamsE)
        /*0cbc*/ 	.word	0x00000000


	//----- nvinfo : EIATTR_MIN_STACK_SIZE
	.align		4
.L_552:
        /*0cc0*/ 	.byte	0x04, 0x12
        /*0cc2*/ 	.short	(.L_554 - .L_553)
	.align		4
.L_553:
        /*0cc4*/ 	.word	index@(_ZN10layer_norm31ln_parallel_residual_fwd_kernelINS_13Kernel_traitsIf13__nv_bfloat16fS2_fjLj256ELj1ELj4ELj1ELj16ENS_18Kernel_traits_baseILj256EfS2_fS2_fjLj128EEEEELb0ELb0ELb0EEEvNS_9FwdParamsE)
        /*0cc8*/ 	.word	0x00000000


	//----- nvinfo : EIATTR_MIN_STACK_SIZE
	.align		4
.L_554:
        /*0ccc*/ 	.byte	0x04, 0x12
        /*0cce*/ 	.short	(.L_556 - .L_555)
	.align		4
.L_555:
        /*0cd0*/ 	.word	index@(_ZN10layer_norm31ln_parallel_residual_fwd_kernelINS_13Kernel_traitsIf13__nv_bfloat16fS2_fjLj256ELj1ELj4ELj1ELj16ENS_18Kernel_traits_baseILj256EfS2_fS2_fjLj128EEEEELb0ELb0ELb1EEEvNS_9FwdParamsE)
        /*0cd4*/ 	.word	0x00000000


	//----- nvinfo : EIATTR_MIN_STACK_SIZE
	.align		4
.L_556:
        /*0cd8*/ 	.byte	0x04, 0x12
        /*0cda*/ 	.short	(.L_558 - .L_557)
	.align		4
.L_557:
        /*0cdc*/ 	.word	index@(_ZN10layer_norm31ln_parallel_residual_fwd_kernelINS_13Kernel_traitsIf13__nv_bfloat16fS2_fjLj256ELj1ELj4ELj1ELj16ENS_18Kernel_traits_baseILj256EfS2_fS2_fjLj128EEEEELb0ELb1ELb0EEEvNS_9FwdParamsE)
        /*0ce0*/ 	.word	0x00000000


	//----- nvinfo : EIATTR_MIN_STACK_SIZE
	.align		4
.L_558:
        /*0ce4*/ 	.byte	0x04, 0x12
        /*0ce6*/ 	.short	(.L_560 - .L_559)
	.align		4
.L_559:
        /*0ce8*/ 	.word	index@(_ZN10layer_norm31ln_parallel_residual_fwd_kernelINS_13Kernel_traitsIf13__nv_bfloat16fS2_fjLj256ELj1ELj4ELj1ELj16ENS_18Kernel_traits_baseILj256EfS2_fS2_fjLj128EEEEELb0ELb1ELb1EEEvNS_9FwdParamsE)
        /*0cec*/ 	.word	0x00000000


	//----- nvinfo : EIATTR_MIN_STACK_SIZE
	.align		4
.L_560:
        /*0cf0*/ 	.byte	0x04, 0x12
        /*0cf2*/ 	.short	(.L_562 - .L_561)
	.align		4
.L_561:
        /*0cf4*/ 	.word	index@(_ZN10layer_norm31ln_parallel_residual_fwd_kernelINS_13Kernel_traitsIf13__nv_bfloat16fS2_fjLj256ELj1ELj4ELj1ELj16ENS_18Kernel_traits_baseILj256EfS2_fS2_fjLj128EEEEELb1ELb0ELb0EEEvNS_9FwdParamsE)
        /*0cf8*/ 	.word	0x00000000


	//----- nvinfo : EIATTR_MIN_STACK_SIZE
	.align		4
.L_562:
        /*0cfc*/ 	.byte	0x04, 0x12
        /*0cfe*/ 	.short	(.L_564 - .L_563)
	.align		4
.L_563:
        /*0d00*/ 	.word	index@(_ZN10layer_norm31ln_parallel_residual_fwd_kernelINS_13Kernel_traitsIf13__nv_bfloat16fS2_fjLj256ELj1ELj4ELj1ELj16ENS_18Kernel_traits_baseILj256EfS2_fS2_fjLj128EEEEELb1ELb0ELb1EEEvNS_9FwdParamsE)
        /*0d04*/ 	.word	0x00000000


	//----- nvinfo : EIATTR_MIN_STACK_SIZE
	.align		4
.L_564:
        /*0d08*/ 	.byte	0x04, 0x12
        /*0d0a*/ 	.short	(.L_566 - .L_565)
	.align		4
.L_565:
        /*0d0c*/ 	.word	index@(_ZN10layer_norm31ln_parallel_residual_fwd_kernelINS_13Kernel_traitsIf13__nv_bfloat16fS2_fjLj256ELj1ELj4ELj1ELj16ENS_18Kernel_traits_baseILj256EfS2_fS2_fjLj128EEEEELb1ELb1ELb0EEEvNS_9FwdParamsE)
        /*0d10*/ 	.word	0x00000000


	//----- nvinfo : EIATTR_MIN_STACK_SIZE
	.align		4
.L_566:
        /*0d14*/ 	.byte	0x04, 0x12
        /*0d16*/ 	.short	(.L_568 - .L_567)
	.align		4
.L_567:
        /*0d18*/ 	.word	index@(_ZN10layer_norm31ln_parallel_residual_fwd_kernelINS_13Kernel_traitsIf13__nv_bfloat16fS2_fjLj256ELj1ELj4ELj1ELj16ENS_18Kernel_traits_baseILj256EfS2_fS2_fjLj128EEEEELb1ELb1ELb1EEEvNS_9FwdParamsE)
        /*0d1c*/ 	.word	0x00000000


	//----- nvinfo : EIATTR_MIN_STACK_SIZE
	.align		4
.L_568:
        /*0d20*/ 	.byte	0x04, 0x12
        /*0d22*/ 	.short	(.L_570 - .L_569)
	.align		4
.L_569:
        /*0d24*/ 	.word	index@(_ZN10layer_norm31ln_parallel_residual_fwd_kernelINS_13Kernel_traitsIf6__halfS2_S2_fjLj256ELj1ELj4ELj1ELj16ENS_18Kernel_traits_baseILj256EfS2_S2_S2_fjLj128EEEEELb0ELb0ELb0EEEvNS_9FwdParamsE)
        /*0d28*/ 	.word	0x00000000


	//----- nvinfo : EIATTR_MIN_STACK_SIZE
	.align		4
.L_570:
        /*0d2c*/ 	.byte	0x04, 0x12
        /*0d2e*/ 	.short	(.L_572 - .L_571)
	.align		4
.L_571:
        /*0d30*/ 	.word	index@(_ZN10layer_norm31ln_parallel_residual_fwd_kernelINS_13Kernel_traitsIf6__halfS2_S2_fjLj256ELj1ELj4ELj1ELj16ENS_18Kernel_traits_baseILj256EfS2_S2_S2_fjLj128EEEEELb0ELb0ELb1EEEvNS_9FwdParamsE)
        /*0d34*/ 	.word	0x00000000


	//----- nvinfo : EIATTR_MIN_STACK_SIZE
	.align		4
.L_572:
        /*0d38*/ 	.byte	0x04, 0x12
        /*0d3a*/ 	.short	(.L_574 - .L_573)
	.align		4
.L_573:
        /*0d3c*/ 	.word	index@(_ZN10layer_norm31ln_parallel_residual_fwd_kernelINS_13Kernel_traitsIf6__halfS2_S2_fjLj256ELj1ELj4ELj1ELj16ENS_18Kernel_traits_baseILj256EfS2_S2_S2_fjLj128EEEEELb0ELb1ELb0EEEvNS_9FwdParamsE)
        /*0d40*/ 	.word	0x00000000


	//----- nvinfo : EIATTR_MIN_STACK_SIZE
	.align		4
.L_574:
        /*0d44*/ 	.byte	0x04, 0x12
        /*0d46*/ 	.short	(.L_576 - .L_575)
	.align		4
.L_575:
        /*0d48*/ 	.word	index@(_ZN10layer_norm31ln_parallel_residual_fwd_kernelINS_13Kernel_traitsIf6__halfS2_S2_fjLj256ELj1ELj4ELj1ELj16ENS_18Kernel_traits_baseILj256EfS2_S2_S2_fjLj128EEEEELb0ELb1ELb1EEEvNS_9FwdParamsE)
        /*0d4c*/ 	.word	0x00000000


	//----- nvinfo : EIATTR_MIN_STACK_SIZE
	.align		4
.L_576:
        /*0d50*/ 	.byte	0x04, 0x12
        /*0d52*/ 	.short	(.L_578 - .L_577)
	.align		4
.L_577:
        /*0d54*/ 	.word	index@(_ZN10layer_norm31ln_parallel_residual_fwd_kernelINS_13Kernel_traitsIf6__halfS2_S2_fjLj256ELj1ELj4ELj1ELj16ENS_18Kernel_traits_baseILj256EfS2_S2_S2_fjLj128EEEEELb1ELb0ELb0EEEvNS_9FwdParamsE)
        /*0d58*/ 	.word	0x00000000


	//----- nvinfo : EIATTR_MIN_STACK_SIZE
	.align		4
.L_578:
        /*0d5c*/ 	.byte	0x04, 0x12
        /*0d5e*/ 	.short	(.L_580 - .L_579)
	.align		4
.L_579:
        /*0d60*/ 	.word	index@(_ZN10layer_norm31ln_parallel_residual_fwd_kernelINS_13Kernel_traitsIf6__halfS2_S2_fjLj256ELj1ELj4ELj1ELj16ENS_18Kernel_traits_baseILj256EfS2_S2_S2_fjLj128EEEEELb1ELb0ELb1EEEvNS_9FwdParamsE)
        /*0d64*/ 	.word	0x00000000


	//----- nvinfo : EIATTR_MIN_STACK_SIZE
	.align		4
.L_580:
        /*0d68*/ 	.byte	0x04, 0x12
        /*0d6a*/ 	.short	(.L_582 - .L_581)
	.align		4
.L_581:
        /*0d6c*/ 	.word	index@(_ZN10layer_norm31ln_parallel_residual_fwd_kernelINS_13Kernel_traitsIf6__halfS2_S2_fjLj256ELj1ELj4ELj1ELj16ENS_18Kernel_traits_baseILj256EfS2_S2_S2_fjLj128EEEEELb1ELb1ELb0EEEvNS_9FwdParamsE)
        /*0d70*/ 	.word	0x00000000


	//----- nvinfo : EIATTR_MIN_STACK_SIZE
	.align		4
.L_582:
        /*0d74*/ 	.byte	0x04, 0x12
        /*0d76*/ 	.short	(.L_584 - .L_583)
	.align		4
.L_583:
        /*0d78*/ 	.word	index@(_ZN10layer_norm31ln_parallel_residual_fwd_kernelINS_13Kernel_traitsIf6__halfS2_S2_fjLj256ELj1ELj4ELj1ELj16ENS_18Kernel_traits_baseILj256EfS2_S2_S2_fjLj128EEEEELb1ELb1ELb1EEEvNS_9FwdParamsE)
        /*0d7c*/ 	.word	0x00000000


	//----- nvinfo : EIATTR_MIN_STACK_SIZE
	.align		4
.L_584:
        /*0d80*/ 	.byte	0x04, 0x12
        /*0d82*/ 	.short	(.L_586 - .L_585)
	.align		4
.L_585:
        /*0d84*/ 	.word	index@(_ZN10layer_norm31ln_parallel_residual_fwd_kernelINS_13Kernel_traitsI6__halfS2_fS2_fjLj256ELj1ELj4ELj1ELj16ENS_18Kernel_traits_baseILj256ES2_S2_fS2_fjLj128EEEEELb0ELb0ELb0EEEvNS_9FwdParamsE)
        /*0d88*/ 	.word	0x00000000


	//----- nvinfo : EIATTR_MIN_STACK_SIZE
	.align		4
.L_586:
        /*0d8c*/ 	.byte	0x04, 0x12
        /*0d8e*/ 	.short	(.L_588 - .L_587)
	.align		4
.L_587:
        /*0d90*/ 	.word	index@(_ZN10layer_norm31ln_parallel_residual_fwd_kernelINS_13Kernel_traitsI6__halfS2_fS2_fjLj256ELj1ELj4ELj1ELj16ENS_18Kernel_traits_baseILj256ES2_S2_fS2_fjLj128EEEEELb0ELb0ELb1EEEvNS_9FwdParamsE)
        /*0d94*/ 	.word	0x00000000


	//----- nvinfo : EIATTR_MIN_STACK_SIZE
	.align		4
.L_588:
        /*0d98*/ 	.byte	0x04, 0x12
        /*0d9a*/ 	.short	(.L_590 - .L_589)
	.align		4
.L_589:
        /*0d9c*/ 	.word	index@(_ZN10layer_norm31ln_parallel_residual_fwd_kernelINS_13Kernel_traitsI6__halfS2_fS2_fjLj256ELj1ELj4ELj1ELj16ENS_18Kernel_traits_baseILj256ES2_S2_fS2_fjLj128EEEEELb0ELb1ELb0EEEvNS_9FwdParamsE)
        /*0da0*/ 	.word	0x00000000


	//----- nvinfo : EIATTR_MIN_STACK_SIZE
	.align		4
.L_590:
        /*0da4*/ 	.byte	0x04, 0x12
        /*0da6*/ 	.short	(.L_592 - .L_591)
	.align		4
.L_591:
        /*0da8*/ 	.word	index@(_ZN10layer_norm31ln_parallel_residual_fwd_kernelINS_13Kernel_traitsI6__halfS2_fS2_fjLj256ELj1ELj4ELj1ELj16ENS_18Kernel_traits_baseILj256ES2_S2_fS2_fjLj128EEEEELb0ELb1ELb1EEEvNS_9FwdParamsE)
        /*0dac*/ 	.word	0x00000000


	//----- nvinfo : EIATTR_MIN_STACK_SIZE
	.align		4
.L_592:
        /*0db0*/ 	.byte	0x04, 0x12
        /*0db2*/ 	.short	(.L_594 - .L_593)
	.align		4
.L_593:
        /*0db4*/ 	.word	index@(_ZN10layer_norm31ln_parallel_residual_fwd_kernelINS_13Kernel_traitsI6__halfS2_fS2_fjLj256ELj1ELj4ELj1ELj16ENS_18Kernel_traits_baseILj256ES2_S2_fS2_fjLj128EEEEELb1ELb0ELb0EEEvNS_9FwdParamsE)
        /*0db8*/ 	.word	0x00000000


	//----- nvinfo : EIATTR_MIN_STACK_SIZE
	.align		4
.L_594:
        /*0dbc*/ 	.byte	0x04, 0x12
        /*0dbe*/ 	.short	(.L_596 - .L_595)
	.align		4
.L_595:
        /*0dc0*/ 	.word	index@(_ZN10layer_norm31ln_parallel_residual_fwd_kernelINS_13Kernel_traitsI6__halfS2_fS2_fjLj256ELj1ELj4ELj1ELj16ENS_18Kernel_traits_baseILj256ES2_S2_fS2_fjLj128EEEEELb1ELb0ELb1EEEvNS_9FwdParamsE)
        /*0dc4*/ 	.word	0x00000000


	//----- nvinfo : EIATTR_MIN_STACK_SIZE
	.align		4
.L_596:
        /*0dc8*/ 	.byte	0x04, 0x12
        /*0dca*/ 	.short	(.L_598 - .L_597)
	.align		4
.L_597:
        /*0dcc*/ 	.word	index@(_ZN10layer_norm31ln_parallel_residual_fwd_kernelINS_13Kernel_traitsI6__halfS2_fS2_fjLj256ELj1ELj4ELj1ELj16ENS_18Kernel_traits_baseILj256ES2_S2_fS2_fjLj128EEEEELb1ELb1ELb0EEEvNS_9FwdParamsE)
        /*0dd0*/ 	.word	0x00000000


	//----- nvinfo : EIATTR_MIN_STACK_SIZE
	.align		4
.L_598:
        /*0dd4*/ 	.byte	0x04, 0x12
        /*0dd6*/ 	.short	(.L_600 - .L_599)
	.align		4
.L_599:
        /*0dd8*/ 	.word	index@(_ZN10layer_norm31ln_parallel_residual_fwd_kernelINS_13Kernel_traitsI6__halfS2_fS2_fjLj256ELj1ELj4ELj1ELj16ENS_18Kernel_traits_baseILj256ES2_S2_fS2_fjLj128EEEEELb1ELb1ELb1EEEvNS_9FwdParamsE)
        /*0ddc*/ 	.word	0x00000000


	//----- nvinfo : EIATTR_MIN_STACK_SIZE
	.align		4
.L_600:
        /*0de0*/ 	.byte	0x04, 0x12
        /*0de2*/ 	.short	(.L_602 - .L_601)
	.align		4
.L_601:
        /*0de4*/ 	.word	index@(_ZN10layer_norm31ln_parallel_residual_fwd_kernelINS_13Kernel_traitsIf6__halffS2_fjLj256ELj1ELj4ELj1ELj16ENS_18Kernel_traits_baseILj256EfS2_fS2_fjLj128EEEEELb0ELb0ELb0EEEvNS_9FwdParamsE)
        /*0de8*/ 	.word	0x00000000


	//----- nvinfo : EIATTR_MIN_STACK_SIZE
	.align		4
.L_602:
        /*0dec*/ 	.byte	0x04, 0x12
        /*0dee*/ 	.short	(.L_604 - .L_603)
	.align		4
.L_603:
        /*0df0*/ 	.word	index@(_ZN10layer_norm31ln_parallel_residual_fwd_kernelINS_13Kernel_traitsIf6__halffS2_fjLj256ELj1ELj4ELj1ELj16ENS_18Kernel_traits_baseILj256EfS2_fS2_fjLj128EEEEELb0ELb0ELb1EEEvNS_9FwdParamsE)
        /*0df4*/ 	.word	0x00000000


	//----- nvinfo : EIATTR_MIN_STACK_SIZE
	.align		4
.L_604:
        /*0df8*/ 	.byte	0x04, 0x12
        /*0dfa*/ 	.short	(.L_606 - .L_605)
	.align		4
.L_605:
        /*0dfc*/ 	.word	index@(_ZN10layer_norm31ln_parallel_residual_fwd_kernelINS_13Kernel_traitsIf6__halffS2_fjLj256ELj1ELj4ELj1ELj16ENS_18Kernel_traits_baseILj256EfS2_fS2_fjLj128EEEEELb0ELb1ELb0EEEvNS_9FwdParamsE)
        /*0e00*/ 	.word	0x00000000


	//----- nvinfo : EIATTR_MIN_STACK_SIZE
	.align		4
.L_606:
        /*0e04*/ 	.byte	0x04, 0x12
        /*0e06*/ 	.short	(.L_608 - .L_607)
	.align		4
.L_607:
        /*0e08*/ 	.word	index@(_ZN10layer_norm31ln_parallel_residual_fwd_kernelINS_13Kernel_traitsIf6__halffS2_fjLj256ELj1ELj4ELj1ELj16ENS_18Kernel_traits_baseILj256EfS2_fS2_fjLj128EEEEELb0ELb1ELb1EEEvNS_9FwdParamsE)
        /*0e0c*/ 	.word	0x00000000


	//----- nvinfo : EIATTR_MIN_STACK_SIZE
	.align		4
.L_608:
        /*0e10*/ 	.byte	0x04, 0x12
        /*0e12*/ 	.short	(.L_610 - .L_609)
	.align		4
.L_609:
        /*0e14*/ 	.word	index@(_ZN10layer_norm31ln_parallel_residual_fwd_kernelINS_13Kernel_traitsIf6__halffS2_fjLj256ELj1ELj4ELj1ELj16ENS_18Kernel_traits_baseILj256EfS2_fS2_fjLj128EEEEELb1ELb0ELb0EEEvNS_9FwdParamsE)
        /*0e18*/ 	.word	0x00000000


	//----- nvinfo : EIATTR_MIN_STACK_SIZE
	.align		4
.L_610:
        /*0e1c*/ 	.byte	0x04, 0x12
        /*0e1e*/ 	.short	(.L_612 - .L_611)
	.align		4
.L_611:
        /*0e20*/ 	.word	index@(_ZN10layer_norm31ln_parallel_residual_fwd_kernelINS_13Kernel_traitsIf6__halffS2_fjLj256ELj1ELj4ELj1ELj16ENS_18Kernel_traits_baseILj256EfS2_fS2_fjLj128EEEEELb1ELb0ELb1EEEvNS_9FwdParamsE)
        /*0e24*/ 	.word	0x00000000


	//----- nvinfo : EIATTR_MIN_STACK_SIZE
	.align		4
.L_612:
        /*0e28*/ 	.byte	0x04, 0x12
        /*0e2a*/ 	.short	(.L_614 - .L_613)
	.align		4
.L_613:
        /*0e2c*/ 	.word	index@(_ZN10layer_norm31ln_parallel_residual_fwd_kernelINS_13Kernel_traitsIf6__halffS2_fjLj256ELj1ELj4ELj1ELj16ENS_18Kernel_traits_baseILj256EfS2_fS2_fjLj128EEEEELb1ELb1ELb0EEEvNS_9FwdParamsE)
        /*0e30*/ 	.word	0x00000000


	//----- nvinfo : EIATTR_MIN_STACK_SIZE
	.align		4
.L_614:
        /*0e34*/ 	.byte	0x04, 0x12
        /*0e36*/ 	.short	(.L_616 - .L_615)
	.align		4
.L_615:
        /*0e38*/ 	.word	index@(_ZN10layer_norm31ln_parallel_residual_fwd_kernelINS_13Kernel_traitsIf6__halffS2_fjLj256ELj1ELj4ELj1ELj16ENS_18Kernel_traits_baseILj256EfS2_fS2_fjLj128EEEEELb1ELb1ELb1EEEvNS_9FwdParamsE)
        /*0e3c*/ 	.word	0x00000000


	//----- nvinfo : EIATTR_MIN_STACK_SIZE
	.align		4
.L_616:
        /*0e40*/ 	.byte	0x04, 0x12
        /*0e42*/ 	.short	(.L_618 - .L_617)
	.align		4
.L_617:
        /*0e44*/ 	.word	index@(_ZN10layer_norm31ln_parallel_residual_fwd_kernelINS_13Kernel_traitsI6__halfffffjLj256ELj1ELj4ELj1ELj16ENS_18Kernel_traits_baseILj256ES2_ffffjLj128EEEEELb0ELb0ELb0EEEvNS_9FwdParamsE)
        /*0e48*/ 	.word	0x00000000


	//----- nvinfo : EIATTR_MIN_STACK_SIZE
	.align		4
.L_618:
        /*0e4c*/ 	.byte	0x04, 0x12
        /*0e4e*/ 	.short	(.L_620 - .L_619)
	.align		4
.L_619:
        /*0e50*/ 	.word	index@(_ZN10layer_norm31ln_parallel_residual_fwd_kernelINS_13Kernel_traitsI6__halfffffjLj256ELj1ELj4ELj1ELj16ENS_18Kernel_traits_baseILj256ES2_ffffjLj128EEEEELb0ELb0ELb1EEEvNS_9FwdParamsE)
        /*0e54*/ 	.word	0x00000000


	//----- nvinfo : EIATTR_MIN_STACK_SIZE
	.align		4
.L_620:
        /*0e58*/ 	.byte	0x04, 0x12
        /*0e5a*/ 	.short	(.L_622 - .L_621)
	.align		4
.L_621:
        /*0e5c*/ 	.word	index@(_ZN10layer_norm31ln_parallel_residual_fwd_kernelINS_13Kernel_traitsI6__halfffffjLj256ELj1ELj4ELj1ELj16ENS_18Kernel_traits_baseILj256ES2_ffffjLj128EEEEELb0ELb1ELb0EEEvNS_9FwdParamsE)
        /*0e60*/ 	.word	0x00000000


	//----- nvinfo : EIATTR_MIN_STACK_SIZE
	.align		4
.L_622:
        /*0e64*/ 	.byte	0x04, 0x12
        /*0e66*/ 	.short	(.L_624 - .L_623)
	.align		4
.L_623:
        /*0e68*/ 	.word	index@(_ZN10layer_norm31ln_parallel_residual_fwd_kernelINS_13Kernel_traitsI6__halfffffjLj256ELj1ELj4ELj1ELj16ENS_18Kernel_traits_baseILj256ES2_ffffjLj128EEEEELb0ELb1ELb1EEEvNS_9FwdParamsE)
        /*0e6c*/ 	.word	0x00000000


	//----- nvinfo : EIATTR_MIN_STACK_SIZE
	.align		4
.L_624:
        /*0e70*/ 	.byte	0x04, 0x12
        /*0e72*/ 	.short	(.L_626 - .L_625)
	.align		4
.L_625:
        /*0e74*/ 	.word	index@(_ZN10layer_norm31ln_parallel_residual_fwd_kernelINS_13Kernel_traitsI6__halfffffjLj256ELj1ELj4ELj1ELj16ENS_18Kernel_traits_baseILj256ES2_ffffjLj128EEEEELb1ELb0ELb0EEEvNS_9FwdParamsE)
        /*0e78*/ 	.word	0x00000000


	//----- nvinfo : EIATTR_MIN_STACK_SIZE
	.align		4
.L_626:
        /*0e7c*/ 	.byte	0x04, 0x12
        /*0e7e*/ 	.short	(.L_628 - .L_627)
	.align		4
.L_627:
        /*0e80*/ 	.word	index@(_ZN10layer_norm31ln_parallel_residual_fwd_kernelINS_13Kernel_traitsI6__halfffffjLj256ELj1ELj4ELj1ELj16ENS_18Kernel_traits_baseILj256ES2_ffffjLj128EEEEELb1ELb0ELb1EEEvNS_9FwdParamsE)
        /*0e84*/ 	.word	0x00000000


	//----- nvinfo : EIATTR_MIN_STACK_SIZE
	.align		4
.L_628:
        /*0e88*/ 	.byte	0x04, 0x12
        /*0e8a*/ 	.short	(.L_630 - .L_629)
	.align		4
.L_629:
        /*0e8c*/ 	.word	index@(_ZN10layer_norm31ln_parallel_residual_fwd_kernelINS_13Kernel_traitsI6__halfffffjLj256ELj1ELj4ELj1ELj16ENS_18Kernel_traits_baseILj256ES2_ffffjLj128EEEEELb1ELb1ELb0EEEvNS_9FwdParamsE)
        /*0e90*/ 	.word	0x00000000


	//----- nvinfo : EIATTR_MIN_STACK_SIZE
	.align		4
.L_630:
        /*0e94*/ 	.byte	0x04, 0x12
        /*0e96*/ 	.short	(.L_632 - .L_631)
	.align		4
.L_631:
        /*0e98*/ 	.word	index@(_ZN10layer_norm31ln_parallel_residual_fwd_kernelINS_13Kernel_traitsI6__halfffffjLj256ELj1ELj4ELj1ELj16ENS_18Kernel_traits_baseILj256ES2_ffffjLj128EEEEELb1ELb1ELb1EEEvNS_9FwdParamsE)
        /*0e9c*/ 	.word	0x00000000


	//----- nvinfo : EIATTR_MIN_STACK_SIZE
	.align		4
.L_632:
        /*0ea0*/ 	.byte	0x04, 0x12
        /*0ea2*/ 	.short	(.L_634 - .L_633)
	.align		4
.L_633:
        /*0ea4*/ 	.word	index@(_ZN10layer_norm31ln_parallel_residual_fwd_kernelINS_13Kernel_traitsIfffffjLj256ELj1ELj4ELj1ELj16ENS_18Kernel_traits_baseILj256EfffffjLj128EEEEELb0ELb0ELb0EEEvNS_9FwdParamsE)
        /*0ea8*/ 	.word	0x00000000


	//----- nvinfo : EIATTR_MIN_STACK_SIZE
	.align		4
.L_634:
        /*0eac*/ 	.byte	0x04, 0x12
        /*0eae*/ 	.short	(.L_636 - .L_635)
	.align		4
.L_635:
        /*0eb0*/ 	.word	index@(_ZN10layer_norm31ln_parallel_residual_fwd_kernelINS_13Kernel_traitsIfffffjLj256ELj1ELj4ELj1ELj16ENS_18Kernel_traits_baseILj256EfffffjLj128EEEEELb0ELb0ELb1EEEvNS_9FwdParamsE)
        /*0eb4*/ 	.word	0x00000000


	//----- nvinfo : EIATTR_MIN_STACK_SIZE
	.align		4
.L_636:
        /*0eb8*/ 	.byte	0x04, 0x12
        /*0eba*/ 	.short	(.L_638 - .L_637)
	.align		4
.L_637:
        /*0ebc*/ 	.word	index@(_ZN10layer_norm31ln_parallel_residual_fwd_kernelINS_13Kernel_traitsIfffffjLj256ELj1ELj4ELj1ELj16ENS_18Kernel_traits_baseILj256EfffffjLj128EEEEELb0ELb1ELb0EEEvNS_9FwdParamsE)
        /*0ec0*/ 	.word	0x00000000


	//----- nvinfo : EIATTR_MIN_STACK_SIZE
	.align		4
.L_638:
        /*0ec4*/ 	.byte	0x04, 0x12
        /*0ec6*/ 	.short	(.L_640 - .L_639)
	.align		4
.L_639:
        /*0ec8*/ 	.word	index@(_ZN10layer_norm31ln_parallel_residual_fwd_kernelINS_13Kernel_traitsIfffffjLj256ELj1ELj4ELj1ELj16ENS_18Kernel_traits_baseILj256EfffffjLj128EEEEELb0ELb1ELb1EEEvNS_9FwdParamsE)
        /*0ecc*/ 	.word	0x00000000


	//----- nvinfo : EIATTR_MIN_STACK_SIZE
	.align		4
.L_640:
        /*0ed0*/ 	.byte	0x04, 0x12
        /*0ed2*/ 	.short	(.L_642 - .L_641)
	.align		4
.L_641:
        /*0ed4*/ 	.word	index@(_ZN10layer_norm31ln_parallel_residual_fwd_kernelINS_13Kernel_traitsIfffffjLj256ELj1ELj4ELj1ELj16ENS_18Kernel_traits_baseILj256EfffffjLj128EEEEELb1ELb0ELb0EEEvNS_9FwdParamsE)
        /*0ed8*/ 	.word	0x00000000


	//----- nvinfo : EIATTR_MIN_STACK_SIZE
	.align		4
.L_642:
        /*0edc*/ 	.byte	0x04, 0x12
        /*0ede*/ 	.short	(.L_644 - .L_643)
	.align		4
.L_643:
        /*0ee0*/ 	.word	index@(_ZN10layer_norm31ln_parallel_residual_fwd_kernelINS_13Kernel_traitsIfffffjLj256ELj1ELj4ELj1ELj16ENS_18Kernel_traits_baseILj256EfffffjLj128EEEEELb1ELb0ELb1EEEvNS_9FwdParamsE)
        /*0ee4*/ 	.word	0x00000000


	//----- nvinfo : EIATTR_MIN_STACK_SIZE
	.align		4
.L_644:
        /*0ee8*/ 	.byte	0x04, 0x12
        /*0eea*/ 	.short	(.L_646 - .L_645)
	.align		4
.L_645:
        /*0eec*/ 	.word	index@(_ZN10layer_norm31ln_parallel_residual_fwd_kernelINS_13Kernel_traitsIfffffjLj256ELj1ELj4ELj1ELj16ENS_18Kernel_traits_baseILj256EfffffjLj128EEEEELb1ELb1ELb0EEEvNS_9FwdParamsE)
        /*0ef0*/ 	.word	0x00000000


	//----- nvinfo : EIATTR_MIN_STACK_SIZE
	.align		4
.L_646:
        /*0ef4*/ 	.byte	0x04, 0x12
        /*0ef6*/ 	.short	(.L_648 - .L_647)
	.align		4
.L_647:
        /*0ef8*/ 	.word	index@(_ZN10layer_norm31ln_parallel_residual_fwd_kernelINS_13Kernel_traitsIfffffjLj256ELj1ELj4ELj1ELj16ENS_18Kernel_traits_baseILj256EfffffjLj128EEEEELb1ELb1ELb1EEEvNS_9FwdParamsE)
        /*0efc*/ 	.word	0x00000000
.L_648:


//--------------------- .nv.info._ZN10layer_norm31ln_parallel_residual_fwd_kernelINS_13Kernel_traitsI13__nv_bfloat16S2_S2_S2_fjLj256ELj1ELj4ELj1ELj16ENS_18Kernel_traits_baseILj256ES2_S2_S2_S2_fjLj128EEEEELb0ELb0ELb0EEEvNS_9FwdParamsE --------------------------
	.section	.nv.info._ZN10layer_norm31ln_parallel_residual_fwd_kernelINS_13Kernel_traitsI13__nv_bfloat16S2_S2_S2_fjLj256ELj1ELj4ELj1ELj16ENS_18Kernel_traits_baseILj256ES2_S2_S2_S2_fjLj128EEEEELb0ELb0ELb0EEEvNS_9FwdParamsE,"",@"SHT_CUDA_INFO"
	.sectionflags	@""
	.align	4


	//----- nvinfo : EIATTR_CUDA_API_VERSION
	.align		4
        /*0000*/ 	.byte	0x04, 0x37
        /*0002*/ 	.short	(.L_650 - .L_649)
.L_649:
        /*0004*/ 	.word	0x00000082


	//----- nvinfo : EIATTR_SW2861232_WAR
	.align		4
.L_650:
        /*0008*/ 	.byte	0x01, 0x35
	.zero		2


	//----- nvinfo : EIATTR_PARAM_CBANK
	.align		4
        /*000c*/ 	.byte	0x04, 0x0a
        /*000e*/ 	.short	(.L_652 - .L_651)
	.align		4
.L_651:
        /*0010*/ 	.word	index@(.nv.constant0._ZN10layer_norm31ln_parallel_residual_fwd_kernelINS_13Kernel_traitsI13__nv_bfloat16S2_S2_S2_fjLj256ELj1ELj4ELj1ELj16ENS_18Kernel_traits_baseILj256ES2_S2_S2_S2_fjLj128EEEEELb0ELb0ELb0EEEvNS_9FwdParamsE)
        /*0014*/ 	.short	0x0160
        /*0016*/ 	.short	0x00e8


	//----- nvinfo : EIATTR_CBANK_PARAM_SIZE
	.align		4
.L_652:
        /*0018*/ 	.byte	0x03, 0x19
        /*001a*/ 	.short	0x00e8


	//----- nvinfo : EIATTR_KPARAM_INFO
	.align		4
        /*001c*/ 	.byte	0x04, 0x17
        /*001e*/ 	.short	(.L_654 - .L_653)
.L_653:
        /*0020*/ 	.word	0x00000000
        /*0024*/ 	.short	0x0000
        /*0026*/ 	.short	0x0000
        /*0028*/ 	.byte	0x00, 0xf0, 0xa1, 0x03


	//----- nvinfo : EIATTR_MAXREG_COUNT
	.align		4
.L_654:
        /*002c*/ 	.byte	0x03, 0x1b
        /*002e*/ 	.short	0x00ff


	//----- nvinfo : EIATTR_MERCURY_ISA_VERSION
	.align		4
        /*0030*/ 	.byte	0x03, 0x5f
        /*0032*/ 	.short	0x0000


	//----- nvinfo : EIATTR_COOP_GROUP_MASK_REGIDS
	.align		4
        /*0034*/ 	.byte	0x04, 0x29
        /*0036*/ 	.short	(.L_656 - .L_655)


	//   ....[0]....
.L_655:
        /*0038*/ 	.word	0xffffffff


	//   ....[1]....
        /*003c*/ 	.word	0xffffffff


	//   ....[2]....
        /*0040*/ 	.word	0xffffffff


	//   ....[3]....
        /*0044*/ 	.word	0xffffffff


	//   ....[4]....
        /*0048*/ 	.word	0xffffffff


	//   ....[5]....
        /*004c*/ 	.word	0xffffffff


	//   ....[6]....
        /*0050*/ 	.word	0xffffffff


	//   ....[7]....
        /*0054*/ 	.word	0xffffffff


	//   ....[8]....
        /*0058*/ 	.word	0xffffffff


	//   ....[9]....
        /*005c*/ 	.word	0xffffffff


	//   ....[10]....
        /*0060*/ 	.word	0xffffffff


	//   ....[11]....
        /*0064*/ 	.word	0xffffffff


	//   ....[12]....
        /*0068*/ 	.word	0xffffffff


	//   ....[13]....
        /*006c*/ 	.word	0xffffffff


	//   ....[14]....
        /*0070*/ 	.word	0xffffffff


	//   ....[15]....
        /*0074*/ 	.word	0xffffffff


	//   ....[16]....
        /*0078*/ 	.word	0xffffffff


	//   ....[17]....
        /*007c*/ 	.word	0xffffffff


	//   ....[18]....
        /*0080*/ 	.word	0xffffffff


	//   ....[19]....
        /*0084*/ 	.word	0xffffffff


	//----- nvinfo : EIATTR_COOP_GROUP_INSTR_OFFSETS
	.align		4
.L_656:
        /*0088*/ 	.byte	0x04, 0x28
        /*008a*/ 	.short	(.L_658 - .L_657)


	//   ....[0]....
.L_657:
        /*008c*/ 	.word	0x00001120


	//   ....[1]....
        /*0090*/ 	.word	0x00001150


	//   ....[2]....
        /*0094*/ 	.word	0x00001170


	//   ....[3]....
        /*0098*/ 	.word	0x00001190


	//   ....[4]....
        /*009c*/ 	.word	0x000011b0


	//   ....[5]....
        /*00a0*/ 	.word	0x000012f0


	//   ....[6]....
        /*00a4*/ 	.word	0x00001310


	//   ....[7]....
        /*00a8*/ 	.word	0x00001330


	//   ....[8]....
        /*00ac*/ 	.word	0x00001350


	//   ....[9]....
        /*00b0*/ 	.word	0x00001370


	//   ....[10]....
        /*00b4*/ 	.word	0x00001810


	//   ....[11]....
        /*00b8*/ 	.word	0x00001870


	//   ....[12]....
        /*00bc*/ 	.word	0x000018d0


	//   ....[13]....
        /*00c0*/ 	.word	0x00001930


	//   ....[14]....
        /*00c4*/ 	.word	0x00001990


	//   ....[15]....
        /*00c8*/ 	.word	0x00001b10


	//   ....[16]....
        /*00cc*/ 	.word	0x00001b70


	//   ....[17]....
        /*00d0*/ 	.word	0x00001bd0


	//   ....[18]....
        /*00d4*/ 	.word	0x00001c30


	//   ....[19]....
        /*00d8*/ 	.word	0x00001c90


	//----- nvinfo : EIATTR_EXIT_INSTR_OFFSETS
	.align		4
.L_658:
        /*00dc*/ 	.byte	0x04, 0x1c
        /*00de*/ 	.short	(.L_660 - .L_659)


	//   ....[0]....
.L_659:
        /*00e0*/ 	.word	0x00000260


	//   ....[1]....
        /*00e4*/ 	.word	0x000017c0


	//----- nvinfo : EIATTR_MAX_THREADS
	.align		4
.L_660:
        /*00e8*/ 	.byte	0x04, 0x05
        /*00ea*/ 	.short	(.L_662 - .L_661)
.L_661:
        /*00ec*/ 	.word	0x00000080
        /*00f0*/ 	.word	0x00000001
        /*00f4*/ 	.word	0x00000001


	//----- nvinfo : EIATTR_CRS_STACK_SIZE
	.align		4
.L_662:
        /*00f8*/ 	.byte	0x04, 0x1e
        /*00fa*/ 	.short	(.L_664 - .L_663)
.L_663:
        /*00fc*/ 	.word	0x00000000
.L_664:


//--------------------- .nv.info._ZN10layer_norm31ln_parallel_residual_fwd_kernelINS_13Kernel_traitsI13__nv_bfloat16S2_S2_S2_fjLj256ELj1ELj4ELj1ELj16ENS_18Kernel_traits_baseILj256ES2_S2_S2_S2_fjLj128EEEEELb0ELb0ELb1EEEvNS_9FwdParamsE --------------------------
	.section	.nv.info._ZN10layer_norm31ln_parallel_residual_fwd_kernelINS_13Kernel_traitsI13__nv_bfloat16S2_S2_S2_fjLj256ELj1ELj4ELj1ELj16ENS_18Kernel_traits_baseILj256ES2_S2_S2_S2_fjLj128EEEEELb0ELb0ELb1EEEvNS_9FwdParamsE,"",@"SHT_CUDA_INFO"
	.sectionflags	@""
	.align	4


	//----- nvinfo : EIATTR_CUDA_API_VERSION
	.align		4
        /*0000*/ 	.byte	0x04, 0x37
        /*0002*/ 	.short	(.L_666 - .L_665)
.L_665:
        /*0004*/ 	.word	0x00000082


	//----- nvinfo : EIATTR_SW2861232_WAR
	.align		4
.L_666:
        /*0008*/ 	.byte	0x01, 0x35
	.zero		2


	//----- nvinfo : EIATTR_PARAM_CBANK
	.align		4
        /*000c*/ 	.byte	0x04, 0x0a
        /*000e*/ 	.short	(.L_668 - .L_667)
	.align		4
.L_667:
        /*0010*/ 	.word	index@(.nv.constant0._ZN10layer_norm31ln_parallel_residual_fwd_kernelINS_13Kernel_traitsI13__nv_bfloat16S2_S2_S2_fjLj256ELj1ELj4ELj1ELj16ENS_18Kernel_traits_baseILj256ES2_S2_S2_S2_fjLj128EEEEELb0ELb0ELb1EEEvNS_9FwdParamsE)
        /*0014*/ 	.short	0x0160
        /*0016*/ 	.short	0x00e8


	//----- nvinfo : EIATTR_CBANK_PARAM_SIZE
	.align		4
.L_668:
        /*0018*/ 	.byte	0x03, 0x19
        /*001a*/ 	.short	0x00e8


	//----- nvinfo : EIATTR_KPARAM_INFO
	.align		4
        /*001c*/ 	.byte	0x04, 0x17
        /*001e*/ 	.short	(.L_670 - .L_669)
.L_669:
        /*0020*/ 	.word	0x00000000
        /*0024*/ 	.short	0x0000
        /*0026*/ 	.short	0x0000
        /*0028*/ 	.byte	0x00, 0xf0, 0xa1, 0x03


	//----- nvinfo : EIATTR_MAXREG_COUNT
	.align		4
.L_670:
        /*002c*/ 	.byte	0x03, 0x1b
        /*002e*/ 	.short	0x00ff


	//----- nvinfo : EIATTR_MERCURY_ISA_VERSION
	.align		4
        /*0030*/ 	.byte	0x03, 0x5f
        /*0032*/ 	.short	0x0000


	//----- nvinfo : EIATTR_COOP_GROUP_MASK_REGIDS
	.align		4
        /*0034*/ 	.byte	0x04, 0x29
        /*0036*/ 	.short	(.L_672 - .L_671)


	//   ....[0]....
.L_671:
        /*0038*/ 	.word	0xffffffff


	//   ....[1]....
        /*003c*/ 	.word	0xffffffff


	//   ....[2]....
        /*0040*/ 	.word	0xffffffff


	//   ....[3]....
        /*0044*/ 	.word	0xffffffff


	//   ....[4]....
        /*0048*/ 	.word	0xffffffff


	//   ....[5]....
        /*004c*/ 	.word	0xffffffff


	//   ....[6]....
        /*0050*/ 	.word	0xffffffff


	//   ....[7]....
        /*0054*/ 	.word	0xffffffff


	//   ....[8]....
        /*0058*/ 	.word	0xffffffff


	//   ....[9]....
        /*005c*/ 	.word	0xffffffff


	//   ....[10]....
        /*0060*/ 	.word	0xffffffff


	//   ....[11]....
        /*0064*/ 	.word	0xffffffff


	//   ....[12]....
        /*0068*/ 	.word	0xffffffff


	//   ....[13]....
        /*006c*/ 	.word	0xffffffff


	//   ....[14]....
        /*0070*/ 	.word	0xffffffff


	//   ....[15]....
        /*0074*/ 	.word	0xffffffff


	//   ....[16]....
        /*0078*/ 	.word	0xffffffff


	//   ....[17]....
        /*007c*/ 	.word	0xffffffff


	//   ....[18]....
        /*0080*/ 	.word	0xffffffff


	//   ....[19]....
        /*0084*/ 	.word	0xffffffff


	//----- nvinfo : EIATTR_COOP_GROUP_INSTR_OFFSETS
	.align		4
.L_672:
        /*0088*/ 	.byte	0x04, 0x28
        /*008a*/ 	.short	(.L_674 - .L_673)


	//   ....[0]....
.L_673:
        /*008c*/ 	.word	0x00000e00


	//   ....[1]....
        /*0090*/ 	.word	0x00000e30


	//   ....[2]....
        /*0094*/ 	.word	0x00000e50


	//   ....[3]....
        /*0098*/ 	.word	0x00000e70


	//   ....[4]....
        /*009c*/ 	.word	0x00000e90


	//   ....[5]....
        /*00a0*/ 	.word	0x00000fc0


	//   ....[6]....
        /*00a4*/ 	.word	0x00000fe0


	//   ....[7]....
        /*00a8*/ 	.word	0x00001000


	//   ....[8]....
        /*00ac*/ 	.word	0x00001020


	//   ....[9]....
        /*00b0*/ 	.word	0x00001040


	//   ....[10]....
        /*00b4*/ 	.word	0x00001520


	//   ....[11]....
        /*00b8*/ 	.word	0x00001590


	//   ....[12]....
        /*00bc*/ 	.word	0x00001600


	//   ....[13]....
        /*00c0*/ 	.word	0x00001670


	//   ....[14]....
        /*00c4*/ 	.word	0x000016e0


	//   ....[15]....
        /*00c8*/ 	.word	0x00001850


	//   ....[16]....
        /*00cc*/ 	.word	0x000018b0


	//   ....[17]....
        /*00d0*/ 	.word	0x00001910


	//   ....[18]....
        /*00d4*/ 	.word	0x00001970


	//   ....[19]....
        /*00d8*/ 	.word	0x000019d0


	//----- nvinfo : EIATTR_EXIT_INSTR_OFFSETS
	.align		4
.L_674:
        /*00dc*/ 	.byte	0x04, 0x1c
        /*00de*/ 	.short	(.L_676 - .L_675)


	//   ....[0]....
.L_675:
        /*00e0*/ 	.word	0x00000190


	//   ....[1]....
        /*00e4*/ 	.word	0x000014c0


	//----- nvinfo : EIATTR_MAX_THREADS
	.align		4
.L_676:
        /*00e8*/ 	.byte	0x04, 0x05
        /*00ea*/ 	.short	(.L_678 - .L_677)
.L_677:
        /*00ec*/ 	.word	0x00000080
        /*00f0*/ 	.word	0x00000001
        /*00f4*/ 	.word	0x00000001


	//----- nvinfo : EIATTR_CRS_STACK_SIZE
	.align		4
.L_678:
        /*00f8*/ 	.byte	0x04, 0x1e
        /*00fa*/ 	.short	(.L_680 - .L_679)
.L_679:
        /*00fc*/ 	.word	0x00000000
.L_680:


//--------------------- .nv.info._ZN10layer_norm31ln_parallel_residual_fwd_kernelINS_13Kernel_traitsI13__nv_bfloat16S2_S2_S2_fjLj256ELj1ELj4ELj1ELj16ENS_18Kernel_traits_baseILj256ES2_S2_S2_S2_fjLj128EEEEELb0ELb1ELb0EEEvNS_9FwdParamsE --------------------------
	.section	.nv.info._ZN10layer_norm31ln_parallel_residual_fwd_kernelINS_13Kernel_traitsI13__nv_bfloat16S2_S2_S2_fjLj256ELj1ELj4ELj1ELj16ENS_18Kernel_traits_baseILj256ES2_S2_S2_S2_fjLj128EEEEELb0ELb1ELb0EEEvNS_9FwdParamsE,"",@"SHT_CUDA_INFO"
	.sectionflags	@""
	.align	4


	//----- nvinfo : EIATTR_CUDA_API_VERSION
	.align		4
        /*0000*/ 	.byte	0x04, 0x37
        /*0002*/ 	.short	(.L_682 - .L_681)
.L_681:
        /*0004*/ 	.word	0x00000082


	//----- nvinfo : EIATTR_SW2861232_WAR
	.align		4
.L_682:
        /*0008*/ 	.byte	0x01, 0x35
	.zero		2


	//----- nvinfo : EIATTR_PARAM_CBANK
	.align		4
        /*000c*/ 	.byte	0x04, 0x0a
        /*000e*/ 	.short	(.L_684 - .L_683)
	.align		4
.L_683:
        /*0010*/ 	.word	index@(.nv.constant0._ZN10layer_norm31ln_parallel_residual_fwd_kernelINS_13Kernel_traitsI13__nv_bfloat16S2_S2_S2_fjLj256ELj1ELj4ELj1ELj16ENS_18Kernel_traits_baseILj256ES2_S2_S2_S2_fjLj128EEEEELb0ELb1ELb0EEEvNS_9FwdParamsE)
        /*0014*/ 	.short	0x0160
        /*0016*/ 	.short	0x00e8


	//----- nvinfo : EIATTR_CBANK_PARAM_SIZE
	.align		4
.L_684:
        /*0018*/ 	.byte	0x03, 0x19
        /*001a*/ 	.short	0x00e8


	//----- nvinfo : EIATTR_KPARAM_INFO
	.align		4
        /*001c*/ 	.byte	0x04, 0x17
        /*001e*/ 	.short	(.L_686 - .L_685)
.L_685:
        /*0020*/ 	.word	0x00000000
        /*0024*/ 	.short	0x0000
        /*0026*/ 	.short	0x0000
        /*0028*/ 	.byte	0x00, 0xf0, 0xa1, 0x03


	//----- nvinfo : EIATTR_MAXREG_COUNT
	.align		4
.L_686:
        /*002c*/ 	.byte	0x03, 0x1b
        /*002e*/ 	.short	0x00ff


	//----- nvinfo : EIATTR_MERCURY_ISA_VERSION
	.align		4
        /*0030*/ 	.byte	0x03, 0x5f
        /*0032*/ 	.short	0x0000


	//----- nvinfo : EIATTR_COOP_GROUP_MASK_REGIDS
	.align		4
        /*0034*/ 	.byte	0x04, 0x29
        /*0036*/ 	.short	(.L_688 - .L_687)


	//   ....[0]....
.L_687:
        /*0038*/ 	.word	0xffffffff


	//   ....[1]....
        /*003c*/ 	.word	0xffffffff


	//   ....[2]....
        /*0040*/ 	.word	0xffffffff


	//   ....[3]....
        /*0044*/ 	.word	0xffffffff


	//   ....[4]....
        /*0048*/ 	.word	0xffffffff


	//   ....[5]....
        /*004c*/ 	.word	0xffffffff


	//   ....[6]....
        /*0050*/ 	.word	0xffffffff


	//   ....[7]....
        /*0054*/ 	.word	0xffffffff


	//   ....[8]....
        /*0058*/ 	.word	0xffffffff


	//   ....[9]....
        /*005c*/ 	.word	0xffffffff


	//   ....[10]....
        /*0060*/ 	.word	0xffffffff


	//   ....[11]....
        /*0064*/ 	.word	0xffffffff


	//   ....[12]....
        /*0068*/ 	.word	0xffffffff


	//   ....[13]....
        /*006c*/ 	.word	0xffffffff


	//   ....[14]....
        /*0070*/ 	.word	0xffffffff


	//   ....[15]....
        /*0074*/ 	.word	0xffffffff


	//   ....[16]....
        /*0078*/ 	.word	0xffffffff


	//   ....[17]....
        /*007c*/ 	.word	0xffffffff


	//   ....[18]....
        /*0080*/ 	.word	0xffffffff


	//   ....[19]....
        /*0084*/ 	.word	0xffffffff


	//----- nvinfo : EIATTR_COOP_GROUP_INSTR_OFFSETS
	.align		4
.L_688:
        /*0088*/ 	.byte	0x04, 0x28
        /*008a*/ 	.short	(.L_690 - .L_689)


	//   ....[0]....
.L_689:
        /*008c*/ 	.word	0x00000f50


	//   ....[1]....
        /*0090*/ 	.word	0x00000f80


	//   ....[2]....
        /*0094*/ 	.word	0x00000fa0


	//   ....[3]....
        /*0098*/ 	.word	0x00000fc0


	//   ....[4]....
        /*009c*/ 	.word	0x00000fe0


	//   ....[5]....
        /*00a0*/ 	.word	0x00001120


	//   ....[6]....
        /*00a4*/ 	.word	0x00001140


	//   ....[7]....
        /*00a8*/ 	.word	0x00001160


	//   ....[8]....
        /*00ac*/ 	.word	0x00001180


	//   ....[9]....
        /*00b0*/ 	.word	0x000011a0


	//   ....[10]....
        /*00b4*/ 	.word	0x00001560


	//   ....[11]....
        /*00b8*/ 	.word	0x000015d0


	//   ....[12]....
        /*00bc*/ 	.word	0x00001630


	//   ....[13]....
        /*00c0*/ 	.word	0x00001690


	//   ....[14]....
        /*00c4*/ 	.word	0x000016f0


	//   ....[15]....
        /*00c8*/ 	.word	0x00001870


	//   ....[16]....
        /*00cc*/ 	.word	0x000018d0


	//   ....[17]....
        /*00d0*/ 	.word	0x00001930


	//   ....[18]....
        /*00d4*/ 	.word	0x00001990


	//   ....[19]....
        /*00d8*/ 	.word	0x000019f0


	//----- nvinfo : EIATTR_EXIT_INSTR_OFFSETS
	.align		4
.L_690:
        /*00dc*/ 	.byte	0x04, 0x1c
        /*00de*/ 	.short	(.L_692 - .L_691)


	//   ....[0]....
.L_691:
        /*00e0*/ 	.word	0x000001b0


	//   ....[1]....
        /*00e4*/ 	.word	0x00001510


	//----- nvinfo : EIATTR_MAX_THREADS
	.align		4
.L_692:
        /*00e8*/ 	.byte	0x04, 0x05
        /*00ea*/ 	.short	(.L_694 - .L_693)
.L_693:
        /*00ec*/ 	.word	0x00000080
        /*00f0*/ 	.word	0x00000001
        /*00f4*/ 	.word	0x00000001


	//----- nvinfo : EIATTR_CRS_STACK_SIZE
	.align		4
.L_694:
        /*00f8*/ 	.byte	0x04, 0x1e
        /*00fa*/ 	.short	(.L_696 - .L_695)
.L_695:
        /*00fc*/ 	.word	0x00000000
.L_696:


//--------------------- .nv.info._ZN10layer_norm31ln_parallel_residual_fwd_kernelINS_13Kernel_traitsI13__nv_bfloat16S2_S2_S2_fjLj256ELj1ELj4ELj1ELj16ENS_18Kernel_traits_baseILj256ES2_S2_S2_S2_fjLj128EEEEELb0ELb1ELb1EEEvNS_9FwdParamsE --------------------------
	.section	.nv.info._ZN10layer_norm31ln_parallel_residual_fwd_kernelINS_13Kernel_traitsI13__nv_bfloat16S2_S2_S2_fjLj256ELj1ELj4ELj1ELj16ENS_18Kernel_traits_baseILj256ES2_S2_S2_S2_fjLj128EEEEELb0ELb1ELb1EEEvNS_9FwdParamsE,"",@"SHT_CUDA_INFO"
	.sectionflags	@""
	.align	4


	//----- nvinfo : EIATTR_CUDA_API_VERSION
	.align		4
        /*0000*/ 	.byte	0x04, 0x37
        /*0002*/ 	.short	(.L_698 - .L_697)
.L_697:
        /*0004*/ 	.word	0x00000082


	//----- nvinfo : EIATTR_SW2861232_WAR
	.align		4
.L_698:
        /*0008*/ 	.byte	0x01, 0x35
	.zero		2


	//----- nvinfo : EIATTR_PARAM_CBANK
	.align		4
        /*000c*/ 	.byte	0x04, 0x0a
        /*000e*/ 	.short	(.L_700 - .L_699)
	.align		4
.L_699:
        /*0010*/ 	.word	index@(.nv.constant0._ZN10layer_norm31ln_parallel_residual_fwd_kernelINS_13Kernel_traitsI13__nv_bfloat16S2_S2_S2_fjLj256ELj1ELj4ELj1ELj16ENS_18Kernel_traits_baseILj256ES2_S2_S2_S2_fjLj128EEEEELb0ELb1ELb1EEEvNS_9FwdParamsE)
        /*0014*/ 	.short	0x0160
        /*0016*/ 	.short	0x00e8


	//----- nvinfo : EIATTR_CBANK_PARAM_SIZE
	.align		4
.L_700:
        /*0018*/ 	.byte	0x03, 0x19
        /*001a*/ 	.short	0x00e8


	//----- nvinfo : EIATTR_KPARAM_INFO
	.align		4
        /*001c*/ 	.byte	0x04, 0x17
        /*001e*/ 	.short	(.L_702 - .L_701)
.L_701:
        /*0020*/ 	.word	0x00000000
        /*0024*/ 	.short	0x0000
        /*0026*/ 	.short	0x0000
        /*0028*/ 	.byte	0x00, 0xf0, 0xa1, 0x03


	//----- nvinfo : EIATTR_MAXREG_COUNT
	.align		4
.L_702:
        /*002c*/ 	.byte	0x03, 0x1b
        /*002e*/ 	.short	0x00ff


	//----- nvinfo : EIATTR_MERCURY_ISA_VERSION
	.align		4
        /*0030*/ 	.byte	0x03, 0x5f
        /*0032*/ 	.short	0x0000


	//----- nvinfo : EIATTR_COOP_GROUP_MASK_REGIDS
	.align		4
        /*0034*/ 	.byte	0x04, 0x29
        /*0036*/ 	.short	(.L_704 - .L_703)


	//   ....[0]....
.L_703:
        /*0038*/ 	.word	0xffffffff


	//   ....[1]....
        /*003c*/ 	.word	0xffffffff


	//   ....[2]....
        /*0040*/ 	.word	0xffffffff


	//   ....[3]....
        /*0044*/ 	.word	0xffffffff


	//   ....[4]....
        /*0048*/ 	.word	0xffffffff


	//   ....[5]....
        /*004c*/ 	.word	0xffffffff


	//   ....[6]....
        /*0050*/ 	.word	0xffffffff


	//   ....[7]....
        /*0054*/ 	.word	0xffffffff


	//   ....[8]....
        /*0058*/ 	.word	0xffffffff


	//   ....[9]....
        /*005c*/ 	.word	0xffffffff


	//   ....[10]....
        /*0060*/ 	.word	0xffffffff


	//   ....[11]....
        /*0064*/ 	.word	0xffffffff


	//   ....[12]....
        /*0068*/ 	.word	0xffffffff


	//   ....[13]....
        /*006c*/ 	.word	0xffffffff


	//   ....[14]....
        /*0070*/ 	.word	0xffffffff


	//   ....[15]....
        /*0074*/ 	.word	0xffffffff


	//   ....[16]....
        /*0078*/ 	.word	0xffffffff


	//   ....[17]....
        /*007c*/ 	.word	0xffffffff


	//   ....[18]....
        /*0080*/ 	.word	0xffffffff


	//   ....[19]....
        /*0084*/ 	.word	0xffffffff


	//----- nvinfo : EIATTR_COOP_GROUP_INSTR_OFFSETS
	.align		4
.L_704:
        /*0088*/ 	.byte	0x04, 0x28
        /*008a*/ 	.short	(.L_706 - .L_705)


	//   ....[0]....
.L_705:
        /*008c*/ 	.word	0x00000ca0


	//   ....[1]....
        /*0090*/ 	.word	0x00000cd0


	//   ....[2]....
        /*0094*/ 	.word	0x00000cf0


	//   ....[3]....
        /*0098*/ 	.word	0x00000d10


	//   ....[4]....
        /*009c*/ 	.word	0x00000d30


	//   ....[5]....
        /*00a0*/ 	.word	0x00000e60


	//   ....[6]....
        /*00a4*/ 	.word	0x00000e80


	//   ....[7]....
        /*00a8*/ 	.word	0x00000ea0


	//   ....[8]....
        /*00ac*/ 	.word	0x00000ec0


	//   ....[9]....
        /*00b0*/ 	.word	0x00000ee0


	//   ....[10]....
        /*00b4*/ 	.word	0x00001250


	//   ....[11]....
        /*00b8*/ 	.word	0x000012b0


	//   ....[12]....
        /*00bc*/ 	.word	0x00001310


	//   ....[13]....
        /*00c0*/ 	.word	0x00001370


	//   ....[14]....
        /*00c4*/ 	.word	0x000013d0


	//   ....[15]....
        /*00c8*/ 	.word	0x00001540


	//   ....[16]....
        /*00cc*/ 	.word	0x000015a0


	//   ....[17]....
        /*00d0*/ 	.word	0x00001600


	//   ....[18]....
        /*00d4*/ 	.word	0x00001660


	//   ....[19]....
        /*00d8*/ 	.word	0x000016c0


	//----- nvinfo : EIATTR_EXIT_INSTR_OFFSETS
	.align		4
.L_706:
        /*00dc*/ 	.byte	0x04, 0x1c
        /*00de*/ 	.short	(.L_708 - .L_707)


	//   ....[0]....
.L_707:
        /*00e0*/ 	.word	0x00000110


	//   ....[1]....
        /*00e4*/ 	.word	0x00001200


	//----- nvinfo : EIATTR_MAX_THREADS
	.align		4
.L_708:
        /*00e8*/ 	.byte	0x04, 0x05
        /*00ea*/ 	.short	(.L_710 - .L_709)
.L_709:
        /*00ec*/ 	.word	0x00000080
        /*00f0*/ 	.word	0x00000001
        /*00f4*/ 	.word	0x00000001


	//----- nvinfo : EIATTR_CRS_STACK_SIZE
	.align		4
.L_710:
        /*00f8*/ 	.byte	0x04, 0x1e
        /*00fa*/ 	.short	(.L_712 - .L_711)
.L_711:
        /*00fc*/ 	.word	0x00000000
.L_712:


//--------------------- .nv.info._ZN10layer_norm31ln_parallel_residual_fwd_kernelINS_13Kernel_traitsI13__nv_bfloat16S2_S2_S2_fjLj256ELj1ELj4ELj1ELj16ENS_18Kernel_traits_baseILj256ES2_S2_S2_S2_fjLj128EEEEELb1ELb0ELb0EEEvNS_9FwdParamsE --------------------------
	.section	.nv.info._ZN10layer_norm31ln_parallel_residual_fwd_kernelINS_13Kernel_traitsI13__nv_bfloat16S2_S2_S2_fjLj256ELj1ELj4ELj1ELj16ENS_18Kernel_traits_baseILj256ES2_S2_S2_S2_fjLj128EEEEELb1ELb0ELb0EEEvNS_9FwdParamsE,"",@"SHT_CUDA_INFO"
	.sectionflags	@""
	.align	4


	//----- nvinfo : EIATTR_CUDA_API_VERSION
	.align		4
        /*0000*/ 	.byte	0x04, 0x37
        /*0002*/ 	.short	(.L_714 - .L_713)
.L_713:
        /*0004*/ 	.word	0x00000082


	//----- nvinfo : EIATTR_SW2861232_WAR
	.align		4
.L_714:
        /*0008*/ 	.byte	0x01, 0x35
	.zero		2


	//----- nvinfo : EIATTR_PARAM_CBANK
	.align		4
        /*000c*/ 	.byte	0x04, 0x0a
        /*000e*/ 	.short	(.L_716 - .L_715)
	.align		4
.L_715:
        /*0010*/ 	.word	index@(.nv.constant0._ZN10layer_norm31ln_parallel_residual_fwd_kernelINS_13Kernel_traitsI13__nv_bfloat16S2_S2_S2_fjLj256ELj1ELj4ELj1ELj16ENS_18Kernel_traits_baseILj256ES2_S2_S2_S2_fjLj128EEEEELb1ELb0ELb0EEEvNS_9FwdParamsE)
        /*0014*/ 	.short	0x0160
        /*0016*/ 	.short	0x00e8


	//----- nvinfo : EIATTR_CBANK_PARAM_SIZE
	.align		4
.L_716:
        /*0018*/ 	.byte	0x03, 0x19
        /*001a*/ 	.short	0x00e8


	//----- nvinfo : EIATTR_KPARAM_INFO
	.align		4
        /*001c*/ 	.byte	0x04, 0x17
        /*001e*/ 	.short	(.L_718 - .L_717)
.L_717:
        /*0020*/ 	.word	0x00000000
        /*0024*/ 	.short	0x0000
        /*0026*/ 	.short	0x0000
        /*0028*/ 	.byte	0x00, 0xf0, 0xa1, 0x03


	//----- nvinfo : EIATTR_MAXREG_COUNT
	.align		4
.L_718:
        /*002c*/ 	.byte	0x03, 0x1b
        /*002e*/ 	.short	0x00ff


	//----- nvinfo : EIATTR_MERCURY_ISA_VERSION
	.align		4
        /*0030*/ 	.byte	0x03, 0x5f
        /*0032*/ 	.short	0x0000


	//----- nvinfo : EIATTR_COOP_GROUP_MASK_REGIDS
	.align		4
        /*0034*/ 	.byte	0x04, 0x29
        /*0036*/ 	.short	(.L_720 - .L_719)


	//   ....[0]....
.L_719:
        /*0038*/ 	.word	0xffffffff


	//   ....[1]....
        /*003c*/ 	.word	0xffffffff


	//   ....[2]....
        /*0040*/ 	.word	0xffffffff


	//   ....[3]....
        /*0044*/ 	.word	0xffffffff


	//   ....[4]....
        /*0048*/ 	.word	0xffffffff


	//   ....[5]....
        /*004c*/ 	.word	0xffffffff


	//   ....[6]....
        /*0050*/ 	.word	0xffffffff


	//   ....[7]....
        /*0054*/ 	.word	0xffffffff


	//   ....[8]....
        /*0058*/ 	.word	0xffffffff


	//   ....[9]....
        /*005c*/ 	.word	0xffffffff


	//   ....[10]....
        /*0060*/ 	.word	0xffffffff


	//   ....[11]....
        /*0064*/ 	.word	0xffffffff


	//   ....[12]....
        /*0068*/ 	.word	0xffffffff


	//   ....[13]....
        /*006c*/ 	.word	0xffffffff


	//   ....[14]....
        /*0070*/ 	.word	0xffffffff


	//   ....[15]....
        /*0074*/ 	.word	0xffffffff


	//   ....[16]....
        /*0078*/ 	.word	0xffffffff


	//   ....[17]....
        /*007c*/ 	.word	0xffffffff


	//   ....[18]....
        /*0080*/ 	.word	0xffffffff


	//   ....[19]....
        /*0084*/ 	.word	0xffffffff


	//----- nvinfo : EIATTR_COOP_GROUP_INSTR_OFFSETS
	.align		4
.L_720:
        /*0088*/ 	.byte	0x04, 0x28
        /*008a*/ 	.short	(.L_722 - .L_721)


	//   ....[0]....
.L_721:
        /*008c*/ 	.word	0x00006650


	//   ....[1]....
        /*0090*/ 	.word	0x00006680


	//   ....[2]....
        /*0094*/ 	.word	0x000066a0


	//   ....[3]....
        /*0098*/ 	.word	0x000066c0


	//   ....[4]....
        /*009c*/ 	.word	0x000066e0


	//   ....[5]....
        /*00a0*/ 	.word	0x00006820


	//   ....[6]....
        /*00a4*/ 	.word	0x00006840


	//   ....[7]....
        /*00a8*/ 	.word	0x00006860


	//   ....[8]....
        /*00ac*/ 	.word	0x00006880


	//   ....[9]....
        /*00b0*/ 	.word	0x000068a0


	//   ....[10]....
        /*00b4*/ 	.word	0x00006d50


	//   ....[11]....
        /*00b8*/ 	.word	0x00006dc0


	//   ....[12]....
        /*00bc*/ 	.word	0x00006e20


	//   ....[13]....
        /*00c0*/ 	.word	0x00006e80


	//   ....[14]....
        /*00c4*/ 	.word	0x00006ee0


	//   ....[15]....
        /*00c8*/ 	.word	0x00007060


	//   ....[16]....
        /*00cc*/ 	.word	0x000070c0


	//   ....[17]....
        /*00d0*/ 	.word	0x00007120


	//   ....[18]....
        /*00d4*/ 	.word	0x00007180


	//   ....[19]....
        /*00d8*/ 	.word	0x000071e0


	//----- nvinfo : EIATTR_EXIT_INSTR_OFFSETS
	.align		4
.L_722:
        /*00dc*/ 	.byte	0x04, 0x1c
        /*00de*/ 	.short	(.L_724 - .L_723)


	//   ....[0]....
.L_723:
        /*00e0*/ 	.word	0x00000470


	//   ....[1]....
        /*00e4*/ 	.word	0x00006d00


	//----- nvinfo : EIATTR_MAX_THREADS
	.align		4
.L_724:
        /*00e8*/ 	.byte	0x04, 0x05
        /*00ea*/ 	.short	(.L_726 - .L_725)
.L_725:
        /*00ec*/ 	.word	0x00000080
        /*00f0*/ 	.word	0x00000001
        /*00f4*/ 	.word	0x00000001


	//----- nvinfo : EIATTR_CRS_STACK_SIZE
	.align		4
.L_726:
        /*00f8*/ 	.byte	0x04, 0x1e
        /*00fa*/ 	.short	(.L_728 - .L_727)
.L_727:
        /*00fc*/ 	.word	0x00000000
.L_728:


//--------------------- .nv.info._ZN10layer_norm31ln_parallel_residual_fwd_kernelINS_13Kernel_traitsI13__nv_bfloat16S2_S2_S2_fjLj256ELj1ELj4ELj1ELj16ENS_18Kernel_traits_baseILj256ES2_S2_S2_S2_fjLj128EEEEELb1ELb0ELb1EEEvNS_9FwdParamsE --------------------------
	.section	.nv.info._ZN10layer_norm31ln_parallel_residual_fwd_kernelINS_13Kernel_traitsI13__nv_bfloat16S2_S2_S2_fjLj256ELj1ELj4ELj1ELj16ENS_18Kernel_traits_baseILj256ES2_S2_S2_S2_fjLj128EEEEELb1ELb0ELb1EEEvNS_9FwdParamsE,"",@"SHT_CUDA_INFO"
	.sectionflags	@""
	.align	4


	//----- nvinfo : EIATTR_CUDA_API_VERSION
	.align		4
        /*0000*/ 	.byte	0x04, 0x37
        /*0002*/ 	.short	(.L_730 - .L_729)
.L_729:
        /*0004*/ 	.word	0x00000082


	//----- nvinfo : EIATTR_SW2861232_WAR
	.align		4
.L_730:
        /*0008*/ 	.byte	0x01, 0x35
	.zero		2


	//----- nvinfo : EIATTR_PARAM_CBANK
	.align		4
        /*000c*/ 	.byte	0x04, 0x0a
        /*000e*/ 	.short	(.L_732 - .L_731)
	.align		4
.L_731:
        /*0010*/ 	.word	index@(.nv.constant0._ZN10layer_norm31ln_parallel_residual_fwd_kernelINS_13Kernel_traitsI13__nv_bfloat16S2_S2_S2_fjLj256ELj1ELj4ELj1ELj16ENS_18Kernel_traits_baseILj256ES2_S2_S2_S2_fjLj128EEEEELb1ELb0ELb1EEEvNS_9FwdParamsE)
        /*0014*/ 	.short	0x0160
        /*0016*/ 	.short	0x00e8


	//----- nvinfo : EIATTR_CBANK_PARAM_SIZE
	.align		4
.L_732:
        /*0018*/ 	.byte	0x03, 0x19
        /*001a*/ 	.short	0x00e8


	//----- nvinfo : EIATTR_KPARAM_INFO
	.align		4
        /*001c*/ 	.byte	0x04, 0x17
        /*001e*/ 	.short	(.L_734 - .L_733)
.L_733:
        /*0020*/ 	.word	0x00000000
        /*0024*/ 	.short	0x0000
        /*0026*/ 	.short	0x0000
        /*0028*/ 	.byte	0x00, 0xf0, 0xa1, 0x03


	//----- nvinfo : EIATTR_MAXREG_COUNT
	.align		4
.L_734:
        /*002c*/ 	.byte	0x03, 0x1b
        /*002e*/ 	.short	0x00ff


	//----- nvinfo : EIATTR_MERCURY_ISA_VERSION
	.align		4
        /*0030*/ 	.byte	0x03, 0x5f
        /*0032*/ 	.short	0x0000


	//----- nvinfo : EIATTR_COOP_GROUP_MASK_REGIDS
	.align		4
        /*0034*/ 	.byte	0x04, 0x29
        /*0036*/ 	.short	(.L_736 - .L_735)


	//   ....[0]....
.L_735:
        /*0038*/ 	.word	0xffffffff


	//   ....[1]....
        /*003c*/ 	.word	0xffffffff


	//   ....[2]....
        /*0040*/ 	.word	0xffffffff


	//   ....[3]....
        /*0044*/ 	.word	0xffffffff


	//   ....[4]....
        /*0048*/ 	.word	0xffffffff


	//   ....[5]....
        /*004c*/ 	.word	0xffffffff


	//   ....[6]....
        /*0050*/ 	.word	0xffffffff


	//   ....[7]....
        /*0054*/ 	.word	0xffffffff


	//   ....[8]....
        /*0058*/ 	.word	0xffffffff


	//   ....[9]....
        /*005c*/ 	.word	0xffffffff


	//   ....[10]....
        /*0060*/ 	.word	0xffffffff


	//   ....[11]....
        /*0064*/ 	.word	0xffffffff


	//   ....[12]....
        /*0068*/ 	.word	0xffffffff


	//   ....[13]....
        /*006c*/ 	.word	0xffffffff


	//   ....[14]....
        /*0070*/ 	.word	0xffffffff


	//   ....[15]....
        /*0074*/ 	.word	0xffffffff


	//   ....[16]....
        /*0078*/ 	.word	0xffffffff


	//   ....[17]....
        /*007c*/ 	.word	0xffffffff


	//   ....[18]....
        /*0080*/ 	.word	0xffffffff


	//   ....[19]....
        /*0084*/ 	.word	0xffffffff


	//----- nvinfo : EIATTR_COOP_GROUP_INSTR_OFFSETS
	.align		4
.L_736:
        /*0088*/ 	.byte	0x04, 0x28
        /*008a*/ 	.short	(.L_738 - .L_737)


	//   ....[0]....
.L_737:
        /*008c*/ 	.word	0x00006420


	//   ....[1]....
        /*0090*/ 	.word	0x00006450


	//   ....[2]....
        /*0094*/ 	.word	0x00006470


	//   ....[3]....
        /*0098*/ 	.word	0x00006490


	//   ....[4]....
        /*009c*/ 	.word	0x000064b0


	//   ....[5]....
        /*00a0*/ 	.word	0x000065e0


	//   ....[6]....
        /*00a4*/ 	.word	0x00006600


	//   ....[7]....
        /*00a8*/ 	.word	0x00006620


	//   ....[8]....
        /*00ac*/ 	.word	0x00006640


	//   ....[9]....
        /*00b0*/ 	.word	0x00006660


	//   ....[10]....
        /*00b4*/ 	.word	0x00006bd0


	//   ....[11]....
        /*00b8*/ 	.word	0x00006c30


	//   ....[12]....
        /*00bc*/ 	.word	0x00006c90


	//   ....[13]....
        /*00c0*/ 	.word	0x00006cf0


	//   ....[14]....
        /*00c4*/ 	.word	0x00006d50


	//   ....[15]....
        /*00c8*/ 	.word	0x00006ec0


	//   ....[16]....
        /*00cc*/ 	.word	0x00006f20


	//   ....[17]....
        /*00d0*/ 	.word	0x00006f80


	//   ....[18]....
        /*00d4*/ 	.word	0x00006fe0


	//   ....[19]....
        /*00d8*/ 	.word	0x00007040


	//----- nvinfo : EIATTR_EXIT_INSTR_OFFSETS
	.align		4
.L_738:
        /*00dc*/ 	.byte	0x04, 0x1c
        /*00de*/ 	.short	(.L_740 - .L_739)


	//   ....[0]....
.L_739:
        /*00e0*/ 	.word	0x00000240


	//   ....[1]....
        /*00e4*/ 	.word	0x00006b80


	//----- nvinfo : EIATTR_MAX_THREADS
	.align		4
.L_740:
        /*00e8*/ 	.byte	0x04, 0x05
        /*00ea*/ 	.short	(.L_742 - .L_741)
.L_741:
        /*00ec*/ 	.word	0x00000080
        /*00f0*/ 	.word	0x00000001
        /*00f4*/ 	.word	0x00000001


	//----- nvinfo : EIATTR_CRS_STACK_SIZE
	.align		4
.L_742:
        /*00f8*/ 	.byte	0x04, 0x1e
        /*00fa*/ 	.short	(.L_744 - .L_743)
.L_743:
        /*00fc*/ 	.word	0x00000000
.L_744:


//--------------------- .nv.info._ZN10layer_norm31ln_parallel_residual_fwd_kernelINS_13Kernel_traitsI13__nv_bfloat16S2_S2_S2_fjLj256ELj1ELj4ELj1ELj16ENS_18Kernel_traits_baseILj256ES2_S2_S2_S2_fjLj128EEEEELb1ELb1ELb0EEEvNS_9FwdParamsE --------------------------
	.section	.nv.info._ZN10layer_norm31ln_parallel_residual_fwd_kernelINS_13Kernel_traitsI13__nv_bfloat16S2_S2_S2_fjLj256ELj1ELj4ELj1ELj16ENS_18Kernel_traits_baseILj256ES2_S2_S2_S2_fjLj128EEEEELb1ELb1ELb0EEEvNS_9FwdParamsE,"",@"SHT_CUDA_INFO"
	.sectionflags	@""
	.align	4


	//----- nvinfo : EIATTR_CUDA_API_VERSION
	.align		4
        /*0000*/ 	.byte	0x04, 0x37
        /*0002*/ 	.short	(.L_746 - .L_745)
.L_745:
        /*0004*/ 	.word	0x00000082


	//----- nvinfo : EIATTR_SW2861232_WAR
	.align		4
.L_746:
        /*0008*/ 	.byte	0x01, 0x35
	.zero		2


	//----- nvinfo : EIATTR_PARAM_CBANK
	.align		4
        /*000c*/ 	.byte	0x04, 0x0a
        /*000e*/ 	.short	(.L_748 - .L_747)
	.align		4
.L_747:
        /*0010*/ 	.word	index@(.nv.constant0._ZN10layer_norm31ln_parallel_residual_fwd_kernelINS_13Kernel_traitsI13__nv_bfloat16S2_S2_S2_fjLj256ELj1ELj4ELj1ELj16ENS_18Kernel_traits_baseILj256ES2_S2_S2_S2_fjLj128EEEEELb1ELb1ELb0EEEvNS_9FwdParamsE)
        /*0014*/ 	.short	0x0160
        /*0016*/ 	.short	0x00e8


	//----- nvinfo : EIATTR_CBANK_PARAM_SIZE
	.align		4
.L_748:
        /*0018*/ 	.byte	0x03, 0x19
        /*001a*/ 	.short	0x00e8


	//----- nvinfo : EIATTR_KPARAM_INFO
	.align		4
        /*001c*/ 	.byte	0x04, 0x17
        /*001e*/ 	.short	(.L_750 - .L_749)
.L_749:
        /*0020*/ 	.word	0x00000000
        /*0024*/ 	.short	0x0000
        /*0026*/ 	.short	0x0000
        /*0028*/ 	.byte	0x00, 0xf0, 0xa1, 0x03


	//----- nvinfo : EIATTR_MAXREG_COUNT
	.align		4
.L_750:
        /*002c*/ 	.byte	0x03, 0x1b
        /*002e*/ 	.short	0x00ff


	//----- nvinfo : EIATTR_MERCURY_ISA_VERSION
	.align		4
        /*0030*/ 	.byte	0x03, 0x5f
        /*0032*/ 	.short	0x0000


	//----- nvinfo : EIATTR_COOP_GROUP_MASK_REGIDS
	.align		4
        /*0034*/ 	.byte	0x04, 0x29
        /*0036*/ 	.short	(.L_752 - .L_751)


	//   ....[0]....
.L_751:
        /*0038*/ 	.word	0xffffffff


	//   ....[1]....
        /*003c*/ 	.word	0xffffffff


	//   ....[2]....
        /*0040*/ 	.word	0xffffffff


	//   ....[3]....
        /*0044*/ 	.word	0xffffffff


	//   ....[4]....
        /*0048*/ 	.word	0xffffffff


	//   ....[5]....
        /*004c*/ 	.word	0xffffffff


	//   ....[6]....
        /*0050*/ 	.word	0xffffffff


	//   ....[7]....
        /*0054*/ 	.word	0xffffffff


	//   ....[8]....
        /*0058*/ 	.word	0xffffffff


	//   ....[9]....
        /*005c*/ 	.word	0xffffffff


	//   ....[10]....
        /*0060*/ 	.word	0xffffffff


	//   ....[11]....
        /*0064*/ 	.word	0xffffffff


	//   ....[12]....
        /*0068*/ 	.word	0xffffffff


	//   ....[13]....
        /*006c*/ 	.word	0xffffffff


	//   ....[14]....
        /*0070*/ 	.word	0xffffffff


	//   ....[15]....
        /*0074*/ 	.word	0xffffffff


	//   ....[16]....
        /*0078*/ 	.word	0xffffffff


	//   ....[17]....
        /*007c*/ 	.word	0xffffffff


	//   ....[18]....
        /*0080*/ 	.word	0xffffffff


	//   ....[19]....
        /*0084*/ 	.word	0xffffffff


	//----- nvinfo : EIATTR_COOP_GROUP_INSTR_OFFSETS
	.align		4
.L_752:
        /*0088*/ 	.byte	0x04, 0x28
        /*008a*/ 	.short	(.L_754 - .L_753)


	//   ....[0]....
.L_753:
        /*008c*/ 	.word	0x000064a0


	//   ....[1]....
        /*0090*/ 	.word	0x000064d0


	//   ....[2]....
        /*0094*/ 	.word	0x000064f0


	//   ....[3]....
        /*0098*/ 	.word	0x00006510


	//   ....[4]....
        /*009c*/ 	.word	0x00006530


	//   ....[5]....
        /*00a0*/ 	.word	0x00006670


	//   ....[6]....
        /*00a4*/ 	.word	0x00006690


	//   ....[7]....
        /*00a8*/ 	.word	0x000066b0


	//   ....[8]....
        /*00ac*/ 	.word	0x000066d0


	//   ....[9]....
        /*00b0*/ 	.word	0x000066f0


	//   ....[10]....
        /*00b4*/ 	.word	0x00006ac0


	//   ....[11]....
        /*00b8*/ 	.word	0x00006b30


	//   ....[12]....
        /*00bc*/ 	.word	0x00006b90


	//   ....[13]....
        /*00c0*/ 	.word	0x00006bf0


	//   ....[14]....
        /*00c4*/ 	.word	0x00006c50


	//   ....[15]....
        /*00c8*/ 	.word	0x00006dd0


	//   ....[16]....
        /*00cc*/ 	.word	0x00006e30


	//   ....[17]....
        /*00d0*/ 	.word	0x00006e90


	//   ....[18]....
        /*00d4*/ 	.word	0x00006ef0


	//   ....[19]....
        /*00d8*/ 	.word	0x00006f50


	//----- nvinfo : EIATTR_EXIT_INSTR_OFFSETS
	.align		4
.L_754:
        /*00dc*/ 	.byte	0x04, 0x1c
        /*00de*/ 	.short	(.L_756 - .L_755)


	//   ....[0]....
.L_755:
        /*00e0*/ 	.word	0x000003c0


	//   ....[1]....
        /*00e4*/ 	.word	0x00006a70


	//----- nvinfo : EIATTR_MAX_THREADS
	.align		4
.L_756:
        /*00e8*/ 	.byte	0x04, 0x05
        /*00ea*/ 	.short	(.L_758 - .L_757)
.L_757:
        /*00ec*/ 	.word	0x00000080
        /*00f0*/ 	.word	0x00000001
        /*00f4*/ 	.word	0x00000001


	//----- nvinfo : EIATTR_CRS_STACK_SIZE
	.align		4
.L_758:
        /*00f8*/ 	.byte	0x04, 0x1e
        /*00fa*/ 	.short	(.L_760 - .L_759)
.L_759:
        /*00fc*/ 	.word	0x00000000
.L_760:


//--------------------- .nv.info._ZN10layer_norm31ln_parallel_residual_fwd_kernelINS_13Kernel_traitsI13__nv_bfloat16S2_S2_S2_fjLj256ELj1ELj4ELj1ELj16ENS_18Kernel_traits_baseILj256ES2_S2_S2_S2_fjLj128EEEEELb1ELb1ELb1EEEvNS_9FwdParamsE --------------------------
	.section	.nv.info._ZN10layer_norm31ln_parallel_residual_fwd_kernelINS_13Kernel_traitsI13__nv_bfloat16S2_S2_S2_fjLj256ELj1ELj4ELj1ELj16ENS_18Kernel_traits_baseILj256ES2_S2_S2_S2_fjLj128EEEEELb1ELb1ELb1EEEvNS_9FwdParamsE,"",@"SHT_CUDA_INFO"
	.sectionflags	@""
	.align	4


	//----- nvinfo : EIATTR_CUDA_API_VERSION
	.align		4
        /*0000*/ 	.byte	0x04, 0x37
        /*0002*/ 	.short	(.L_762 - .L_761)
.L_761:
        /*0004*/ 	.word	0x00000082


	//----- nvinfo : EIATTR_SW2861232_WAR
	.align		4
.L_762:
        /*0008*/ 	.byte	0x01, 0x35
	.zero		2


	//----- nvinfo : EIATTR_PARAM_CBANK
	.align		4
        /*000c*/ 	.byte	0x04, 0x0a
        /*000e*/ 	.short	(.L_764 - .L_763)
	.align		4
.L_763:
        /*0010*/ 	.word	index@(.nv.constant0._ZN10layer_norm31ln_parallel_residual_fwd_kernelINS_13Kernel_traitsI13__nv_bfloat16S2_S2_S2_fjLj256ELj1ELj4ELj1ELj16ENS_18Kernel_traits_baseILj256ES2_S2_S2_S2_fjLj128EEEEELb1ELb1ELb1EEEvNS_9FwdParamsE)
        /*0014*/ 	.short	0x0160
        /*0016*/ 	.short	0x00e8


	//----- nvinfo : EIATTR_CBANK_PARAM_SIZE
	.align		4
.L_764:
        /*0018*/ 	.byte	0x03, 0x19
        /*001a*/ 	.short	0x00e8


	//----- nvinfo : EIATTR_KPARAM_INFO
	.align		4
        /*001c*/ 	.byte	0x04, 0x17
        /*001e*/ 	.short	(.L_766 - .L_765)
.L_765:
        /*0020*/ 	.word	0x00000000
        /*0024*/ 	.short	0x0000
        /*0026*/ 	.short	0x0000
        /*0028*/ 	.byte	0x00, 0xf0, 0xa1, 0x03


	//----- nvinfo : EIATTR_MAXREG_COUNT
	.align		4
.L_766:
        /*002c*/ 	.byte	0x03, 0x1b
        /*002e*/ 	.short	0x00ff


	//----- nvinfo : EIATTR_MERCURY_ISA_VERSION
	.align		4
        /*0030*/ 	.byte	0x03, 0x5f
        /*0032*/ 	.short	0x0000


	//----- nvinfo : EIATTR_COOP_GROUP_MASK_REGIDS
	.align		4
        /*0034*/ 	.byte	0x04, 0x29
        /*0036*/ 	.short	(.L_768 - .L_767)


	//   ....[0]....
.L_767:
        /*0038*/ 	.word	0xffffffff


	//   ....[1]....
        /*003c*/ 	.word	0xffffffff


	//   ....[2]....
        /*0040*/ 	.word	0xffffffff


	//   ....[3]....
        /*0044*/ 	.word	0xffffffff


	//   ....[4]....
        /*0048*/ 	.word	0xffffffff


	//   ....[5]....
        /*004c*/ 	.word	0xffffffff


	//   ....[6]....
        /*0050*/ 	.word	0xffffffff


	//   ....[7]....
        /*0054*/ 	.word	0xffffffff


	//   ....[8]....
        /*0058*/ 	.word	0xffffffff


	//   ....[9]....
        /*005c*/ 	.word	0xffffffff


	//   ....[10]....
        /*0060*/ 	.word	0xffffffff


	//   ....[11]....
        /*0064*/ 	.word	0xffffffff


	//   ....[12]....
        /*0068*/ 	.word	0xffffffff


	//   ....[13]....
        /*006c*/ 	.word	0xffffffff


	//   ....[14]....
        /*0070*/ 	.word	0xffffffff


	//   ....[15]....
        /*0074*/ 	.word	0xffffffff


	//   ....[16]....
        /*0078*/ 	.word	0xffffffff


	//   ....[17]....
        /*007c*/ 	.word	0xffffffff


	//   ....[18]....
        /*0080*/ 	.word	0xffffffff


	//   ....[19]....
        /*0084*/ 	.word	0xffffffff


	//----- nvinfo : EIATTR_COOP_GROUP_INSTR_OFFSETS
	.align		4
.L_768:
        /*0088*/ 	.byte	0x04, 0x28
        /*008a*/ 	.short	(.L_770 - .L_769)


	//   ....[0]....
.L_769:
        /*008c*/ 	.word	0x000063f0


	//   ....[1]....
        /*0090*/ 	.word	0x00006420


	//   ....[2]....
        /*0094*/ 	.word	0x00006440


	//   ....[3]....
        /*0098*/ 	.word	0x00006460


	//   ....[4]....
        /*009c*/ 	.word	0x00006480


	//   ....[5]....
        /*00a0*/ 	.word	0x000065b0


	//   ....[6]....
        /*00a4*/ 	.word	0x000065d0


	//   ....[7]....
        /*00a8*/ 	.word	0x000065f0


	//   ....[8]....
        /*00ac*/ 	.word	0x00006610


	//   ....[9]....
        /*00b0*/ 	.word	0x00006630


	//   ....[10]....
        /*00b4*/ 	.word	0x00006a30


	//   ....[11]....
        /*00b8*/ 	.word	0x00006aa0


	//   ....[12]....
        /*00bc*/ 	.word	0x00006b00


	//   ....[13]....
        /*00c0*/ 	.word	0x00006b60


	//   ....[14]....
        /*00c4*/ 	.word	0x00006bc0


	//   ....[15]....
        /*00c8*/ 	.word	0x00006d30


	//   ....[16]....
        /*00cc*/ 	.word	0x00006d90


	//   ....[17]....
        /*00d0*/ 	.word	0x00006df0


	//   ....[18]....
        /*00d4*/ 	.word	0x00006e50


	//   ....[19]....
        /*00d8*/ 	.word	0x00006eb0


	//----- nvinfo : EIATTR_EXIT_INSTR_OFFSETS
	.align		4
.L_770:
        /*00dc*/ 	.byte	0x04, 0x1c
        /*00de*/ 	.short	(.L_772 - .L_771)


	//   ....[0]....
.L_771:
        /*00e0*/ 	.word	0x000001c0


	//   ....[1]....
        /*00e4*/ 	.word	0x000069e0


	//----- nvinfo : EIATTR_MAX_THREADS
	.align		4
.L_772:
        /*00e8*/ 	.byte	0x04, 0x05
        /*00ea*/ 	.short	(.L_774 - .L_773)
.L_773:
        /*00ec*/ 	.word	0x00000080
        /*00f0*/ 	.word	0x00000001
        /*00f4*/ 	.word	0x00000001


	//----- nvinfo : EIATTR_CRS_STACK_SIZE
	.align		4
.L_774:
        /*00f8*/ 	.byte	0x04, 0x1e
        /*00fa*/ 	.short	(.L_776 - .L_775)
.L_775:
        /*00fc*/ 	.word	0x00000000
.L_776:


//--------------------- .nv.info._ZN10layer_norm31ln_parallel_residual_fwd_kernelINS_13Kernel_traitsI6__halfS2_S2_S2_fjLj256ELj1ELj4ELj1ELj16ENS_18Kernel_traits_baseILj256ES2_S2_S2_S2_fjLj128EEEEELb0ELb0ELb0EEEvNS_9FwdParamsE --------------------------
	.section	.nv.info._ZN10layer_norm31ln_parallel_residual_fwd_kernelINS_13Kernel_traitsI6__halfS2_S2_S2_fjLj256ELj1ELj4ELj1ELj16ENS_18Kernel_traits_baseILj256ES2_S2_S2_S2_fjLj128EEEEELb0ELb0ELb0EEEvNS_9FwdParamsE,"",@"SHT_CUDA_INFO"
	.sectionflags	@""
	.align	4


	//----- nvinfo : EIATTR_CUDA_API_VERSION
	.align		4
        /*0000*/ 	.byte	0x04, 0x37
        /*0002*/ 	.short	(.L_778 - .L_777)
.L_777:
        /*0004*/ 	.word	0x00000082


	//----- nvinfo : EIATTR_SW2861232_WAR
	.align		4
.L_778:
        /*0008*/ 	.byte	0x01, 0x35
	.zero		2


	//----- nvinfo : EIATTR_PARAM_CBANK
	.align		4
        /*000c*/ 	.byte	0x04, 0x0a
        /*000e*/ 	.short	(.L_780 - .L_779)
	.align		4
.L_779:
        /*0010*/ 	.word	index@(.nv.constant0._ZN10layer_norm31ln_parallel_residual_fwd_kernelINS_13Kernel_traitsI6__halfS2_S2_S2_fjLj256ELj1ELj4ELj1ELj16ENS_18Kernel_traits_baseILj256ES2_S2_S2_S2_fjLj128EEEEELb0ELb0ELb0EEEvNS_9FwdParamsE)
        /*0014*/ 	.short	0x0160
        /*0016*/ 	.short	0x00e8


	//----- nvinfo : EIATTR_CBANK_PARAM_SIZE
	.align		4
.L_780:
        /*0018*/ 	.byte	0x03, 0x19
        /*001a*/ 	.short	0x00e8


	//----- nvinfo : EIATTR_KPARAM_INFO
	.align		4
        /*001c*/ 	.byte	0x04, 0x17
        /*001e*/ 	.short	(.L_782 - .L_781)
.L_781:
        /*0020*/ 	.word	0x00000000
        /*0024*/ 	.short	0x0000
        /*0026*/ 	.short	0x0000
        /*0028*/ 	.byte	0x00, 0xf0, 0xa1, 0x03


	//----- nvinfo : EIATTR_MAXREG_COUNT
	.align		4
.L_782:
        /*002c*/ 	.byte	0x03, 0x1b
        /*002e*/ 	.short	0x00ff


	//----- nvinfo : EIATTR_MERCURY_ISA_VERSION
	.align		4
        /*0030*/ 	.byte	0x03, 0x5f
        /*0032*/ 	.short	0x0000


	//----- nvinfo : EIATTR_COOP_GROUP_MASK_REGIDS
	.align		4
        /*0034*/ 	.byte	0x04, 0x29
        /*0036*/ 	.short	(.L_784 - .L_783)


	//   ....[0]....
.L_783:
        /*0038*/ 	.word	0xffffffff


	//   ....[1]....
        /*003c*/ 	.word	0xffffffff


	//   ....[2]....
        /*0040*/ 	.word	0xffffffff


	//   ....[3]....
        /*0044*/ 	.word	0xffffffff


	//   ....[4]....
        /*0048*/ 	.word	0xffffffff


	//   ....[5]....
        /*004c*/ 	.word	0xffffffff


	//   ....[6]....
        /*0050*/ 	.word	0xffffffff


	//   ....[7]....
        /*0054*/ 	.word	0xffffffff


	//   ....[8]....
        /*0058*/ 	.word	0xffffffff


	//   ....[9]....
        /*005c*/ 	.word	0xffffffff


	//   ....[10]....
        /*0060*/ 	.word	0xffffffff


	//   ....[11]....
        /*0064*/ 	.word	0xffffffff


	//   ....[12]....
        /*0068*/ 	.word	0xffffffff


	//   ....[13]....
        /*006c*/ 	.word	0xffffffff


	//   ....[14]....
        /*0070*/ 	.word	0xffffffff


	//   ....[15]....
        /*0074*/ 	.word	0xffffffff


	//   ....[16]....
        /*0078*/ 	.word	0xffffffff


	//   ....[17]....
        /*007c*/ 	.word	0xffffffff


	//   ....[18]....
        /*0080*/ 	.word	0xffffffff


	//   ....[19]....
        /*0084*/ 	.word	0xffffffff


	//----- nvinfo : EIATTR_COOP_GROUP_INSTR_OFFSETS
	.align		4
.L_784:
        /*0088*/ 	.byte	0x04, 0x28
        /*008a*/ 	.short	(.L_786 - .L_785)


	//   ....[0]....
.L_785:
        /*008c*/ 	.word	0x00001120


	//   ....[1]....
        /*0090*/ 	.word	0x00001150


	//   ....[2]....
        /*0094*/ 	.word	0x00001170


	//   ....[3]....
        /*0098*/ 	.word	0x00001190


	//   ....[4]....
        /*009c*/ 	.word	0x000011b0


	//   ....[5]....
        /*00a0*/ 	.word	0x000012f0


	//   ....[6]....
        /*00a4*/ 	.word	0x00001310


	//   ....[7]....
        /*00a8*/ 	.word	0x00001330


	//   ....[8]....
        /*00ac*/ 	.word	0x00001350


	//   ....[9]....
        /*00b0*/ 	.word	0x00001370


	//   ....[10]....
        /*00b4*/ 	.word	0x00001810


	//   ....[11]....
        /*00b8*/ 	.word	0x00001870


	//   ....[12]....
        /*00bc*/ 	.word	0x000018d0


	//   ....[13]....
        /*00c0*/ 	.word	0x00001930


	//   ....[14]....
        /*00c4*/ 	.word	0x00001990


	//   ....[15]....
        /*00c8*/ 	.word	0x00001b10


	//   ....[16]....
        /*00cc*/ 	.word	0x00001b70


	//   ....[17]....
        /*00d0*/ 	.word	0x00001bd0


	//   ....[18]....
        /*00d4*/ 	.word	0x00001c30


	//   ....[19]....
        /*00d8*/ 	.word	0x00001c90


	//----- nvinfo : EIATTR_EXIT_INSTR_OFFSETS
	.align		4
.L_786:
        /*00dc*/ 	.byte	0x04, 0x1c
        /*00de*/ 	.short	(.L_788 - .L_787)


	//   ....[0]....
.L_787:
        /*00e0*/ 	.word	0x00000260


	//   ....[1]....
        /*00e4*/ 	.word	0x000017c0


	//----- nvinfo : EIATTR_MAX_THREADS
	.align		4
.L_788:
        /*00e8*/ 	.byte	0x04, 0x05
        /*00ea*/ 	.short	(.L_790 - .L_789)
.L_789:
        /*00ec*/ 	.word	0x00000080
        /*00f0*/ 	.word	0x00000001
        /*00f4*/ 	.word	0x00000001


	//----- nvinfo : EIATTR_CRS_STACK_SIZE
	.align		4
.L_790:
        /*00f8*/ 	.byte	0x04, 0x1e
        /*00fa*/ 	.short	(.L_792 - .L_791)
.L_791:
        /*00fc*/ 	.word	0x00000000
.L_792:


//--------------------- .nv.info._ZN10layer_norm31ln_parallel_residual_fwd_kernelINS_13Kernel_traitsI6__halfS2_S2_S2_fjLj256ELj1ELj4ELj1ELj16ENS_18Kernel_traits_baseILj256ES2_S2_S2_S2_fjLj128EEEEELb0ELb0ELb1EEEvNS_9FwdParamsE --------------------------
	.section	.nv.info._ZN10layer_norm31ln_parallel_residual_fwd_kernelINS_13Kernel_traitsI6__halfS2_S2_S2_fjLj256ELj1ELj4ELj1ELj16ENS_18Kernel_traits_baseILj256ES2_S2_S2_S2_fjLj128EEEEELb0ELb0ELb1EEEvNS_9FwdParamsE,"",@"SHT_CUDA_INFO"
	.sectionflags	@""
	.align	4


	//----- nvinfo : EIATTR_CUDA_API_VERSION
	.align		4
        /*0000*/ 	.byte	0x04, 0x37
        /*0002*/ 	.short	(.L_794 - .L_793)
.L_793:
        /*0004*/ 	.word	0x00000082


	//----- nvinfo : EIATTR_SW2861232_WAR
	.align		4
.L_794:
        /*0008*/ 	.byte	0x01, 0x35
	.zero		2


	//----- nvinfo : EIATTR_PARAM_CBANK
	.align		4
        /*000c*/ 	.byte	0x04, 0x0a
        /*000e*/ 	.short	(.L_796 - .L_795)
	.align		4
.L_795:
        /*0010*/ 	.word	index@(.nv.constant0._ZN10layer_norm31ln_parallel_residual_fwd_kernelINS_13Kernel_traitsI6__halfS2_S2_S2_fjLj256ELj1ELj4ELj1ELj16ENS_18Kernel_traits_baseILj256ES2_S2_S2_S2_fjLj128EEEEELb0ELb0ELb1EEEvNS_9FwdParamsE)
        /*0014*/ 	.short	0x0160
        /*0016*/ 	.short	0x00e8


	//----- nvinfo : EIATTR_CBANK_PARAM_SIZE
	.align		4
.L_796:
        /*0018*/ 	.byte	0x03, 0x19
        /*001a*/ 	.short	0x00e8


	//----- nvinfo : EIATTR_KPARAM_INFO
	.align		4
        /*001c*/ 	.byte	0x04, 0x17
        /*001e*/ 	.short	(.L_798 - .L_797)
.L_797:
        /*0020*/ 	.word	0x00000000
        /*0024*/ 	.short	0x0000
        /*0026*/ 	.short	0x0000
        /*0028*/ 	.byte	0x00, 0xf0, 0xa1, 0x03


	//----- nvinfo : EIATTR_MAXREG_COUNT
	.align		4
.L_798:
        /*002c*/ 	.byte	0x03, 0x1b
        /*002e*/ 	.short	0x00ff


	//----- nvinfo : EIATTR_MERCURY_ISA_VERSION
	.align		4
        /*0030*/ 	.byte	0x03, 0x5f
        /*0032*/ 	.short	0x0000


	//----- nvinfo : EIATTR_COOP_GROUP_MASK_REGIDS
	.align		4
        /*0034*/ 	.byte	0x04, 0x29
        /*0036*/ 	.short	(.L_800 - .L_799)


	//   ....[0]....
.L_799:
        /*0038*/ 	.word	0xffffffff


	//   ....[1]....
        /*003c*/ 	.word	0xffffffff


	//   ....[2]....
        /*0040*/ 	.word	0xffffffff


	//   ....[3]....
        /*0044*/ 	.word	0xffffffff


	//   ....[4]....
        /*0048*/ 	.word	0xffffffff


	//   ....[5]....
        /*004c*/ 	.word	0xffffffff


	//   ....[6]....
        /*0050*/ 	.word	0xffffffff


	//   ....[7]....
        /*0054*/ 	.word	0xffffffff


	//   ....[8]....
        /*0058*/ 	.word	0xffffffff


	//   ....[9]....
        /*005c*/ 	.word	0xffffffff


	//   ....[10]....
        /*0060*/ 	.word	0xffffffff


	//   ....[11]....
        /*0064*/ 	.word	0xffffffff


	//   ....[12]....
        /*0068*/ 	.word	0xffffffff


	//   ....[13]....
        /*006c*/ 	.word	0xffffffff


	//   ....[14]....
        /*0070*/ 	.word	0xffffffff


	//   ....[15]....
        /*0074*/ 	.word	0xffffffff


	//   ....[16]....
        /*0078*/ 	.word	0xffffffff


	//   ....[17]....
        /*007c*/ 	.word	0xffffffff


	//   ....[18]....
        /*0080*/ 	.word	0xffffffff


	//   ....[19]....
        /*0084*/ 	.word	0xffffffff


	//----- nvinfo : EIATTR_COOP_GROUP_INSTR_OFFSETS
	.align		4
.L_800:
        /*0088*/ 	.byte	0x04, 0x28
        /*008a*/ 	.short	(.L_802 - .L_801)


	//   ....[0]....
.L_801:
        /*008c*/ 	.word	0x00000e00


	//   ....[1]....
        /*0090*/ 	.word	0x00000e30


	//   ....[2]....
        /*0094*/ 	.word	0x00000e50


	//   ....[3]....
        /*0098*/ 	.word	0x00000e70


	//   ....[4]....
        /*009c*/ 	.word	0x00000e90


	//   ....[5]....
        /*00a0*/ 	.word	0x00000fc0


	//   ....[6]....
        /*00a4*/ 	.word	0x00000fe0


	//   ....[7]....
        /*00a8*/ 	.word	0x00001000


	//   ....[8]....
        /*00ac*/ 	.word	0x00001020


	//   ....[9]....
        /*00b0*/ 	.word	0x00001040


	//   ....[10]....
        /*00b4*/ 	.word	0x00001520


	//   ....[11]....
        /*00b8*/ 	.word	0x00001590


	//   ....[12]....
        /*00bc*/ 	.word	0x00001600


	//   ....[13]....
        /*00c0*/ 	.word	0x00001670


	//   ....[14]....
        /*00c4*/ 	.word	0x000016e0


	//   ....[15]....
        /*00c8*/ 	.word	0x00001850


	//   ....[16]....
        /*00cc*/ 	.word	0x000018b0


	//   ....[17]....
        /*00d0*/ 	.word	0x00001910


	//   ....[18]....
        /*00d4*/ 	.word	0x00001970


	//   ....[19]....
        /*00d8*/ 	.word	0x000019d0


	//----- nvinfo : EIATTR_EXIT_INSTR_OFFSETS
	.align		4
.L_802:
        /*00dc*/ 	.byte	0x04, 0x1c
        /*00de*/ 	.short	(.L_804 - .L_803)


	//   ....[0]....
.L_803:
        /*00e0*/ 	.word	0x00000190


	//   ....[1]....
        /*00e4*/ 	.word	0x000014c0


	//----- nvinfo : EIATTR_MAX_THREADS
	.align		4
.L_804:
        /*00e8*/ 	.byte	0x04, 0x05
        /*00ea*/ 	.short	(.L_806 - .L_805)
.L_805:
        /*00ec*/ 	.word	0x00000080
        /*00f0*/ 	.word	0x00000001
        /*00f4*/ 	.word	0x00000001


	//----- nvinfo : EIATTR_CRS_STACK_SIZE
	.align		4
.L_806:
        /*00f8*/ 	.byte	0x04, 0x1e
        /*00fa*/ 	.short	(.L_808 - .L_807)
.L_807:
        /*00fc*/ 	.word	0x00000000
.L_808:


//--------------------- .nv.info._ZN10layer_norm31ln_parallel_residual_fwd_kernelINS_13Kernel_traitsI6__halfS2_S2_S2_fjLj256ELj1ELj4ELj1ELj16ENS_18Kernel_traits_baseILj256ES2_S2_S2_S2_fjLj128EEEEELb0ELb1ELb0EEEvNS_9FwdParamsE --------------------------
	.section	.nv.info._ZN10layer_norm31ln_parallel_residual_fwd_kernelINS_13Kernel_traitsI6__halfS2_S2_S2_fjLj256ELj1ELj4ELj1ELj16ENS_18Kernel_traits_baseILj256ES2_S2_S2_S2_fjLj128EEEEELb0ELb1ELb0EEEvNS_9FwdParamsE,"",@"SHT_CUDA_INFO"
	.sectionflags	@""
	.align	4


	//----- nvinfo : EIATTR_CUDA_API_VERSION
	.align		4
        /*0000*/ 	.byte	0x04, 0x37
        /*0002*/ 	.short	(.L_810 - .L_809)
.L_809:
        /*0004*/ 	.word	0x00000082


	//----- nvinfo : EIATTR_SW2861232_WAR
	.align		4
.L_810:
        /*0008*/ 	.byte	0x01, 0x35
	.zero		2


	//----- nvinfo : EIATTR_PARAM_CBANK
	.align		4
        /*000c*/ 	.byte	0x04, 0x0a
        /*000e*/ 	.short	(.L_812 - .L_811)
	.align		4
.L_811:
        /*0010*/ 	.word	index@(.nv.constant0._ZN10layer_norm31ln_parallel_residual_fwd_kernelINS_13Kernel_traitsI6__halfS2_S2_S2_fjLj256ELj1ELj4ELj1ELj16ENS_18Kernel_traits_baseILj256ES2_S2_S2_S2_fjLj128EEEEELb0ELb1ELb0EEEvNS_9FwdParamsE)
        /*0014*/ 	.short	0x0160
        /*0016*/ 	.short	0x00e8


	//----- nvinfo : EIATTR_CBANK_PARAM_SIZE
	.align		4
.L_812:
        /*0018*/ 	.byte	0x03, 0x19
        /*001a*/ 	.short	0x00e8


	//----- nvinfo : EIATTR_KPARAM_INFO
	.align		4
        /*001c*/ 	.byte	0x04, 0x17
        /*001e*/ 	.short	(.L_814 - .L_813)
.L_813:
        /*0020*/ 	.word	0x00000000
        /*0024*/ 	.short	0x0000
        /*0026*/ 	.short	0x0000
        /*0028*/ 	.byte	0x00, 0xf0, 0xa1, 0x03


	//----- nvinfo : EIATTR_MAXREG_COUNT
	.align		4
.L_814:
        /*002c*/ 	.byte	0x03, 0x1b
        /*002e*/ 	.short	0x00ff


	//----- nvinfo : EIATTR_MERCURY_ISA_VERSION
	.align		4
        /*0030*/ 	.byte	0x03, 0x5f
        /*0032*/ 	.short	0x0000


	//----- nvinfo : EIATTR_COOP_GROUP_MASK_REGIDS
	.align		4
        /*0034*/ 	.byte	0x04, 0x29
        /*0036*/ 	.short	(.L_816 - .L_815)


	//   ....[0]....
.L_815:
        /*0038*/ 	.word	0xffffffff


	//   ....[1]....
        /*003c*/ 	.word	0xffffffff


	//   ....[2]....
        /*0040*/ 	.word	0xffffffff


	//   ....[3]....
        /*0044*/ 	.word	0xffffffff


	//   ....[4]....
        /*0048*/ 	.word	0xffffffff


	//   ....[5]....
        /*004c*/ 	.word	0xffffffff


	//   ....[6]....
        /*0050*/ 	.word	0xffffffff


	//   ....[7]....
        /*0054*/ 	.word	0xffffffff


	//   ....[8]....
        /*0058*/ 	.word	0xffffffff


	//   ....[9]....
        /*005c*/ 	.word	0xffffffff


	//   ....[10]....
        /*0060*/ 	.word	0xffffffff


	//   ....[11]....
        /*0064*/ 	.word	0xffffffff


	//   ....[12]....
        /*0068*/ 	.word	0xffffffff


	//   ....[13]....
        /*006c*/ 	.word	0xffffffff


	//   ....[14]....
        /*0070*/ 	.word	0xffffffff


	//   ....[15]....
        /*0074*/ 	.word	0xffffffff


	//   ....[16]....
        /*0078*/ 	.word	0xffffffff


	//   ....[17]....
        /*007c*/ 	.word	0xffffffff


	//   ....[18]....
        /*0080*/ 	.word	0xffffffff


	//   ....[19]....
        /*0084*/ 	.word	0xffffffff


	//----- nvinfo : EIATTR_COOP_GROUP_INSTR_OFFSETS
	.align		4
.L_816:
        /*0088*/ 	.byte	0x04, 0x28
        /*008a*/ 	.short	(.L_818 - .L_817)


	//   ....[0]....
.L_817:
        /*008c*/ 	.word	0x00000f50


	//   ....[1]....
        /*0090*/ 	.word	0x00000f80


	//   ....[2]....
        /*0094*/ 	.word	0x00000fa0


	//   ....[3]....
        /*0098*/ 	.word	0x00000fc0


	//   ....[4]....
        /*009c*/ 	.word	0x00000fe0


	//   ....[5]....
        /*00a0*/ 	.word	0x00001120


	//   ....[6]....
        /*00a4*/ 	.word	0x00001140


	//   ....[7]....
        /*00a8*/ 	.word	0x00001160


	//   ....[8]....
        /*00ac*/ 	.word	0x00001180


	//   ....[9]....
        /*00b0*/ 	.word	0x000011a0


	//   ....[10]....
        /*00b4*/ 	.word	0x00001560


	//   ....[11]....
        /*00b8*/ 	.word	0x000015d0


	//   ....[12]....
        /*00bc*/ 	.word	0x00001630


	//   ....[13]....
        /*00c0*/ 	.word	0x00001690


	//   ....[14]....
        /*00c4*/ 	.word	0x000016f0


	//   ....[15]....
        /*00c8*/ 	.word	0x00001870


	//   ....[16]....
        /*00cc*/ 	.word	0x000018d0


	//   ....[17]....
        /*00d0*/ 	.word	0x00001930


	//   ....[18]....
        /*00d4*/ 	.word	0x00001990


	//   ....[19]....
        /*00d8*/ 	.word	0x000019f0


	//----- nvinfo : EIATTR_EXIT_INSTR_OFFSETS
	.align		4
.L_818:
        /*00dc*/ 	.byte	0x04, 0x1c
        /*00de*/ 	.short	(.L_820 - .L_819)


	//   ....[0]....
.L_819:
        /*00e0*/ 	.word	0x000001b0


	//   ....[1]....
        /*00e4*/ 	.word	0x00001510


	//----- nvinfo : EIATTR_MAX_THREADS
	.align		4
.L_820:
        /*00e8*/ 	.byte	0x04, 0x05
        /*00ea*/ 	.short	(.L_822 - .L_821)
.L_821:
        /*00ec*/ 	.word	0x00000080
        /*00f0*/ 	.word	0x00000001
        /*00f4*/ 	.word	0x00000001


	//----- nvinfo : EIATTR_CRS_STACK_SIZE
	.align		4
.L_822:
        /*00f8*/ 	.byte	0x04, 0x1e
        /*00fa*/ 	.short	(.L_824 - .L_823)
.L_823:
        /*00fc*/ 	.word	0x00000000
.L_824:


//--------------------- .nv.info._ZN10layer_norm31ln_parallel_residual_fwd_kernelINS_13Kernel_traitsI6__halfS2_S2_S2_fjLj256ELj1ELj4ELj1ELj16ENS_18Kernel_traits_baseILj256ES2_S2_S2_S2_fjLj128EEEEELb0ELb1ELb1EEEvNS_9FwdParamsE --------------------------
	.section	.nv.info._ZN10layer_norm31ln_parallel_residual_fwd_kernelINS_13Kernel_traitsI6__halfS2_S2_S2_fjLj256ELj1ELj4ELj1ELj16ENS_18Kernel_traits_baseILj256ES2_S2_S2_S2_fjLj128EEEEELb0ELb1ELb1EEEvNS_9FwdParamsE,"",@"SHT_CUDA_INFO"
	.sectionflags	@""
	.align	4


	//----- nvinfo : EIATTR_CUDA_API_VERSION
	.align		4
        /*0000*/ 	.byte	0x04, 0x37
        /*0002*/ 	.short	(.L_826 - .L_825)
.L_825:
        /*0004*/ 	.word	0x00000082


	//----- nvinfo : EIATTR_SW2861232_WAR
	.align		4
.L_826:
        /*0008*/ 	.byte	0x01, 0x35
	.zero		2


	//----- nvinfo : EIATTR_PARAM_CBANK
	.align		4
        /*000c*/ 	.byte	0x04, 0x0a
        /*000e*/ 	.short	(.L_828 - .L_827)
	.align		4
.L_827:
        /*0010*/ 	.word	index@(.nv.constant0._ZN10layer_norm31ln_parallel_residual_fwd_kernelINS_13Kernel_traitsI6__halfS2_S2_S2_fjLj256ELj1ELj4ELj1ELj16ENS_18Kernel_traits_baseILj256ES2_S2_S2_S2_fjLj128EEEEELb0ELb1ELb1EEEvNS_9FwdParamsE)
        /*0014*/ 	.short	0x0160
        /*0016*/ 	.short	0x00e8


	//----- nvinfo : EIATTR_CBANK_PARAM_SIZE
	.align		4
.L_828:
        /*0018*/ 	.byte	0x03, 0x19
        /*001a*/ 	.short	0x00e8


	//----- nvinfo : EIATTR_KPARAM_INFO
	.align		4
        /*001c*/ 	.byte	0x04, 0x17
        /*001e*/ 	.short	(.L_830 - .L_829)
.L_829:
        /*0020*/ 	.word	0x00000000
        /*0024*/ 	.short	0x0000
        /*0026*/ 	.short	0x0000
        /*0028*/ 	.byte	0x00, 0xf0, 0xa1, 0x03


	//----- nvinfo : EIATTR_MAXREG_COUNT
	.align		4
.L_830:
        /*002c*/ 	.byte	0x03, 0x1b
        /*002e*/ 	.short	0x00ff


	//----- nvinfo : EIATTR_MERCURY_ISA_VERSION
	.align		4
        /*0030*/ 	.byte	0x03, 0x5f
        /*0032*/ 	.short	0x0000


	//----- nvinfo : EIATTR_COOP_GROUP_MASK_REGIDS
	.align		4
        /*0034*/ 	.byte	0x04, 0x29
        /*0036*/ 	.short	(.L_832 - .L_831)


	//   ....[0]....
.L_831:
        /*0038*/ 	.word	0xffffffff


	//   ....[1]....
        /*003c*/ 	.word	0xffffffff


	//   ....[2]....
        /*0040*/ 	.word	0xffffffff


	//   ....[3]....
        /*0044*/ 	.word	0xffffffff


	//   ....[4]....
        /*0048*/ 	.word	0xffffffff


	//   ....[5]....
        /*004c*/ 	.word	0xffffffff


	//   ....[6]....
        /*0050*/ 	.word	0xffffffff


	//   ....[7]....
        /*0054*/ 	.word	0xffffffff


	//   ....[8]....
        /*0058*/ 	.word	0xffffffff


	//   ....[9]....
        /*005c*/ 	.word	0xffffffff


	//   ....[10]....
        /*0060*/ 	.word	0xffffffff


	//   ....[11]....
        /*0064*/ 	.word	0xffffffff


	//   ....[12]....
        /*0068*/ 	.word	0xffffffff


	//   ....[13]....
        /*006c*/ 	.word	0xffffffff


	//   ....[14]....
        /*0070*/ 	.word	0xffffffff


	//   ....[15]....
        /*0074*/ 	.word	0xffffffff


	//   ....[16]....
        /*0078*/ 	.word	0xffffffff


	//   ....[17]....
        /*007c*/ 	.word	0xffffffff


	//   ....[18]....
        /*0080*/ 	.word	0xffffffff


	//   ....[19]....
        /*0084*/ 	.word	0xffffffff


	//----- nvinfo : EIATTR_COOP_GROUP_INSTR_OFFSETS
	.align		4
.L_832:
        /*0088*/ 	.byte	0x04, 0x28
        /*008a*/ 	.short	(.L_834 - .L_833)


	//   ....[0]....
.L_833:
        /*008c*/ 	.word	0x00000ca0


	//   ....[1]....
        /*0090*/ 	.word	0x00000cd0


	//   ....[2]....
        /*0094*/ 	.word	0x00000cf0


	//   ....[3]....
        /*0098*/ 	.word	0x00000d10


	//   ....[4]....
        /*009c*/ 	.word	0x00000d30


	//   ....[5]....
        /*00a0*/ 	.word	0x00000e60


	//   ....[6]....
        /*00a4*/ 	.word	0x00000e80


	//   ....[7]....
        /*00a8*/ 	.word	0x00000ea0


	//   ....[8]....
        /*00ac*/ 	.word	0x00000ec0


	//   ....[9]....
        /*00b0*/ 	.word	0x00000ee0


	//   ....[10]....
        /*00b4*/ 	.word	0x00001260


	//   ....[11]....
        /*00b8*/ 	.word	0x000012d0


	//   ....[12]....
        /*00bc*/ 	.word	0x00001340


	//   ....[13]....
        /*00c0*/ 	.word	0x000013b0


	//   ....[14]....
        /*00c4*/ 	.word	0x00001420


	//   ....[15]....
        /*00c8*/ 	.word	0x00001590


	//   ....[16]....
        /*00cc*/ 	.word	0x000015f0


	//   ....[17]....
        /*00d0*/ 	.word	0x00001650


	//   ....[18]....
        /*00d4*/ 	.word	0x000016b0


	//   ....[19]....
        /*00d8*/ 	.word	0x00001710


	//----- nvinfo : EIATTR_EXIT_INSTR_OFFSETS
	.align		4
.L_834:
        /*00dc*/ 	.byte	0x04, 0x1c
        /*00de*/ 	.short	(.L_836 - .L_835)


	//   ....[0]....
.L_835:
        /*00e0*/ 	.word	0x00000110


	//   ....[1]....
        /*00e4*/ 	.word	0x00001200


	//----- nvinfo : EIATTR_MAX_THREADS
	.align		4
.L_836:
        /*00e8*/ 	.byte	0x04, 0x05
        /*00ea*/ 	.short	(.L_838 - .L_837)
.L_837:
        /*00ec*/ 	.word	0x00000080
        /*00f0*/ 	.word	0x00000001
        /*00f4*/ 	.word	0x00000001


	//----- nvinfo : EIATTR_CRS_STACK_SIZE
	.align		4
.L_838:
        /*00f8*/ 	.byte	0x04, 0x1e
        /*00fa*/ 	.short	(.L_840 - .L_839)
.L_839:
        /*00fc*/ 	.word	0x00000000
.L_840:


//--------------------- .nv.info._ZN10layer_norm31ln_parallel_residual_fwd_kernelINS_13Kernel_traitsI6__halfS2_S2_S2_fjLj256ELj1ELj4ELj1ELj16ENS_18Kernel_traits_baseILj256ES2_S2_S2_S2_fjLj128EEEEELb1ELb0ELb0EEEvNS_9FwdParamsE --------------------------
	.section	.nv.info._ZN10layer_norm31ln_parallel_residual_fwd_kernelINS_13Kernel_traitsI6__halfS2_S2_S2_fjLj256ELj1ELj4ELj1ELj16ENS_18Kernel_traits_baseILj256ES2_S2_S2_S2_fjLj128EEEEELb1ELb0ELb0EEEvNS_9FwdParamsE,"",@"SHT_CUDA_INFO"
	.sectionflags	@""
	.align	4


	//----- nvinfo : EIATTR_CUDA_API_VERSION
	.align		4
        /*0000*/ 	.byte	0x04, 0x37
        /*0002*/ 	.short	(.L_842 - .L_841)
.L_841:
        /*0004*/ 	.word	0x00000082


	//----- nvinfo : EIATTR_SW2861232_WAR
	.align		4
.L_842:
        /*0008*/ 	.byte	0x01, 0x35
	.zero		2


	//----- nvinfo : EIATTR_PARAM_CBANK
	.align		4
        /*000c*/ 	.byte	0x04, 0x0a
        /*000e*/ 	.short	(.L_844 - .L_843)
	.align		4
.L_843:
        /*0010*/ 	.word	index@(.nv.constant0._ZN10layer_norm31ln_parallel_residual_fwd_kernelINS_13Kernel_traitsI6__halfS2_S2_S2_fjLj256ELj1ELj4ELj1ELj16ENS_18Kernel_traits_baseILj256ES2_S2_S2_S2_fjLj128EEEEELb1ELb0ELb0EEEvNS_9FwdParamsE)
        /*0014*/ 	.short	0x0160
        /*0016*/ 	.short	0x00e8


	//----- nvinfo : EIATTR_CBANK_PARAM_SIZE
	.align		4
.L_844:
        /*0018*/ 	.byte	0x03, 0x19
        /*001a*/ 	.short	0x00e8


	//----- nvinfo : EIATTR_KPARAM_INFO
	.align		4
        /*001c*/ 	.byte	0x04, 0x17
        /*001e*/ 	.short	(.L_846 - .L_845)
.L_845:
        /*0020*/ 	.word	0x00000000
        /*0024*/ 	.short	0x0000
        /*0026*/ 	.short	0x0000
        /*0028*/ 	.byte	0x00, 0xf0, 0xa1, 0x03


	//----- nvinfo : EIATTR_MAXREG_COUNT
	.align		4
.L_846:
        /*002c*/ 	.byte	0x03, 0x1b
        /*002e*/ 	.short	0x00ff


	//----- nvinfo : EIATTR_MERCURY_ISA_VERSION
	.align		4
        /*0030*/ 	.byte	0x03, 0x5f
        /*0032*/ 	.short	0x0000


	//----- nvinfo : EIATTR_COOP_GROUP_MASK_REGIDS
	.align		4
        /*0034*/ 	.byte	0x04, 0x29
        /*0036*/ 	.short	(.L_848 - .L_847)


	//   ....[0]....
.L_847:
        /*0038*/ 	.word	0xffffffff


	//   ....[1]....
        /*003c*/ 	.word	0xffffffff


	//   ....[2]....
        /*0040*/ 	.word	0xffffffff


	//   ....[3]....
        /*0044*/ 	.word	0xffffffff


	//   ....[4]....
        /*0048*/ 	.word	0xffffffff


	//   ....[5]....
        /*004c*/ 	.word	0xffffffff


	//   ....[6]....
        /*0050*/ 	.word	0xffffffff


	//   ....[7]....
        /*0054*/ 	.word	0xffffffff


	//   ....[8]....
        /*0058*/ 	.word	0xffffffff


	//   ....[9]....
        /*005c*/ 	.word	0xffffffff


	//   ....[10]....
        /*0060*/ 	.word	0xffffffff


	//   ....[11]....
        /*0064*/ 	.word	0xffffffff


	//   ....[12]....
        /*0068*/ 	.word	0xffffffff


	//   ....[13]....
        /*006c*/ 	.word	0xffffffff


	//   ....[14]....
        /*0070*/ 	.word	0xffffffff


	//   ....[15]....
        /*0074*/ 	.word	0xffffffff


	//   ....[16]....
        /*0078*/ 	.word	0xffffffff


	//   ....[17]....
        /*007c*/ 	.word	0xffffffff


	//   ....[18]....
        /*0080*/ 	.word	0xffffffff


	//   ....[19]....
        /*0084*/ 	.word	0xffffffff


	//----- nvinfo : EIATTR_COOP_GROUP_INSTR_OFFSETS
	.align		4
.L_848:
        /*0088*/ 	.byte	0x04, 0x28
        /*008a*/ 	.short	(.L_850 - .L_849)


	//   ....[0]....
.L_849:
        /*008c*/ 	.word	0x00006590


	//   ....[1]....
        /*0090*/ 	.word	0x000065c0


	//   ....[2]....
        /*0094*/ 	.word	0x000065e0


	//   ....[3]....
        /*0098*/ 	.word	0x00006600


	//   ....[4]....
        /*009c*/ 	.word	0x00006620


	//   ....[5]....
        /*00a0*/ 	.word	0x00006760


	//   ....[6]....
        /*00a4*/ 	.word	0x00006780


	//   ....[7]....
        /*00a8*/ 	.word	0x000067a0


	//   ....[8]....
        /*00ac*/ 	.word	0x000067c0


	//   ....[9]....
        /*00b0*/ 	.word	0x000067e0


	//   ....[10]....
        /*00b4*/ 	.word	0x00006c90


	//   ....[11]....
        /*00b8*/ 	.word	0x00006d00


	//   ....[12]....
        /*00bc*/ 	.word	0x00006d60


	//   ....[13]....
        /*00c0*/ 	.word	0x00006dc0


	//   ....[14]....
        /*00c4*/ 	.word	0x00006e20


	//   ....[15]....
        /*00c8*/ 	.word	0x00006fa0


	//   ....[16]....
        /*00cc*/ 	.word	0x00007000


	//   ....[17]....
        /*00d0*/ 	.word	0x00007060


	//   ....[18]....
        /*00d4*/ 	.word	0x000070c0


	//   ....[19]....
        /*00d8*/ 	.word	0x00007120


	//----- nvinfo : EIATTR_EXIT_INSTR_OFFSETS
	.align		4
.L_850:
        /*00dc*/ 	.byte	0x04, 0x1c
        /*00de*/ 	.short	(.L_852 - .L_851)


	//   ....[0]....
.L_851:
        /*00e0*/ 	.word	0x00000470


	//   ....[1]....
        /*00e4*/ 	.word	0x00006c40


	//----- nvinfo : EIATTR_MAX_THREADS
	.align		4
.L_852:
        /*00e8*/ 	.byte	0x04, 0x05
        /*00ea*/ 	.short	(.L_854 - .L_853)
.L_853:
        /*00ec*/ 	.word	0x00000080
        /*00f0*/ 	.word	0x00000001
        /*00f4*/ 	.word	0x00000001


	//----- nvinfo : EIATTR_CRS_STACK_SIZE
	.align		4
.L_854:
        /*00f8*/ 	.byte	0x04, 0x1e
        /*00fa*/ 	.short	(.L_856 - .L_855)
.L_855:
        /*00fc*/ 	.word	0x00000000
.L_856:


//--------------------- .nv.info._ZN10layer_norm31ln_parallel_residual_fwd_kernelINS_13Kernel_traitsI6__halfS2_S2_S2_fjLj256ELj1ELj4ELj1ELj16ENS_18Kernel_traits_baseILj256ES2_S2_S2_S2_fjLj128EEEEELb1ELb0ELb1EEEvNS_9FwdParamsE --------------------------
	.section	.nv.info._ZN10layer_norm31ln_parallel_residual_fwd_kernelINS_13Kernel_traitsI6__halfS2_S2_S2_fjLj256ELj1ELj4ELj1ELj16ENS_18Kernel_traits_baseILj256ES2_S2_S2_S2_fjLj128EEEEELb1ELb0ELb1EEEvNS_9FwdParamsE,"",@"SHT_CUDA_INFO"
	.sectionflags	@""
	.align	4


	//----- nvinfo : EIATTR_CUDA_API_VERSION
	.align		4
        /*0000*/ 	.byte	0x04, 0x37
        /*0002*/ 	.short	(.L_858 - .L_857)
.L_857:
        /*0004*/ 	.word	0x00000082


	//----- nvinfo : EIATTR_SW2861232_WAR
	.align		4
.L_858:
        /*0008*/ 	.byte	0x01, 0x35
	.zero		2


	//----- nvinfo : EIATTR_PARAM_CBANK
	.align		4
        /*000c*/ 	.byte	0x04, 0x0a
        /*000e*/ 	.short	(.L_860 - .L_859)
	.align		4
.L_859:
        /*0010*/ 	.word	index@(.nv.constant0._ZN10layer_norm31ln_parallel_residual_fwd_kernelINS_13Kernel_traitsI6__halfS2_S2_S2_fjLj256ELj1ELj4ELj1ELj16ENS_18Kernel_traits_baseILj256ES2_S2_S2_S2_fjLj128EEEEELb1ELb0ELb1EEEvNS_9FwdParamsE)
        /*0014*/ 	.short	0x0160
        /*0016*/ 	.short	0x00e8


	//----- nvinfo : EIATTR_CBANK_PARAM_SIZE
	.align		4
.L_860:
        /*0018*/ 	.byte	0x03, 0x19
        /*001a*/ 	.short	0x00e8


	//----- nvinfo : EIATTR_KPARAM_INFO
	.align		4
        /*001c*/ 	.byte	0x04, 0x17
        /*001e*/ 	.short	(.L_862 - .L_861)
.L_861:
        /*0020*/ 	.word	0x00000000
        /*0024*/ 	.short	0x0000
        /*0026*/ 	.short	0x0000
        /*0028*/ 	.byte	0x00, 0xf0, 0xa1, 0x03


	//----- nvinfo : EIATTR_MAXREG_COUNT
	.align		4
.L_862:
        /*002c*/ 	.byte	0x03, 0x1b
        /*002e*/ 	.short	0x00ff


	//----- nvinfo : EIATTR_MERCURY_ISA_VERSION
	.align		4
        /*0030*/ 	.byte	0x03, 0x5f
        /*0032*/ 	.short	0x0000


	//----- nvinfo : EIATTR_COOP_GROUP_MASK_REGIDS
	.align		4
        /*0034*/ 	.byte	0x04, 0x29
        /*0036*/ 	.short	(.L_864 - .L_863)


	//   ....[0]....
.L_863:
        /*0038*/ 	.word	0xffffffff


	//   ....[1]....
        /*003c*/ 	.word	0xffffffff


	//   ....[2]....
        /*0040*/ 	.word	0xffffffff


	//   ....[3]....
        /*0044*/ 	.word	0xffffffff


	//   ....[4]....
        /*0048*/ 	.word	0xffffffff


	//   ....[5]....
        /*004c*/ 	.word	0xffffffff


	//   ....[6]....
        /*0050*/ 	.word	0xffffffff


	//   ....[7]....
        /*0054*/ 	.word	0xffffffff


	//   ....[8]....
        /*0058*/ 	.word	0xffffffff


	//   ....[9]....
        /*005c*/ 	.word	0xffffffff


	//   ....[10]....
        /*0060*/ 	.word	0xffffffff


	//   ....[11]....
        /*0064*/ 	.word	0xffffffff


	//   ....[12]....
        /*0068*/ 	.word	0xffffffff


	//   ....[13]....
        /*006c*/ 	.word	0xffffffff


	//   ....[14]....
        /*0070*/ 	.word	0xffffffff


	//   ....[15]....
        /*0074*/ 	.word	0xffffffff


	//   ....[16]....
        /*0078*/ 	.word	0xffffffff


	//   ....[17]....
        /*007c*/ 	.word	0xffffffff


	//   ....[18]....
        /*0080*/ 	.word	0xffffffff


	//   ....[19]....
        /*0084*/ 	.word	0xffffffff


	//----- nvinfo : EIATTR_COOP_GROUP_INSTR_OFFSETS
	.align		4
.L_864:
        /*0088*/ 	.byte	0x04, 0x28
        /*008a*/ 	.short	(.L_866 - .L_865)


	//   ....[0]....
.L_865:
        /*008c*/ 	.word	0x000064e0


	//   ....[1]....
        /*0090*/ 	.word	0x00006510


	//   ....[2]....
        /*0094*/ 	.word	0x00006530


	//   ....[3]....
        /*0098*/ 	.word	0x00006550


	//   ....[4]....
        /*009c*/ 	.word	0x00006570


	//   ....[5]....
        /*00a0*/ 	.word	0x000066a0


	//   ....[6]....
        /*00a4*/ 	.word	0x000066c0


	//   ....[7]....
        /*00a8*/ 	.word	0x000066e0


	//   ....[8]....
        /*00ac*/ 	.word	0x00006700


	//   ....[9]....
        /*00b0*/ 	.word	0x00006720


	//   ....[10]....
        /*00b4*/ 	.word	0x00006c90


	//   ....[11]....
        /*00b8*/ 	.word	0x00006cf0


	//   ....[12]....
        /*00bc*/ 	.word	0x00006d50


	//   ....[13]....
        /*00c0*/ 	.word	0x00006db0


	//   ....[14]....
        /*00c4*/ 	.word	0x00006e10


	//   ....[15]....
        /*00c8*/ 	.word	0x00006f80


	//   ....[16]....
        /*00cc*/ 	.word	0x00006fe0


	//   ....[17]....
        /*00d0*/ 	.word	0x00007040


	//   ....[18]....
        /*00d4*/ 	.word	0x000070a0


	//   ....[19]....
        /*00d8*/ 	.word	0x00007100


	//----- nvinfo : EIATTR_EXIT_INSTR_OFFSETS
	.align		4
.L_866:
        /*00dc*/ 	.byte	0x04, 0x1c
        /*00de*/ 	.short	(.L_868 - .L_867)


	//   ....[0]....
.L_867:
        /*00e0*/ 	.word	0x00000240


	//   ....[1]....
        /*00e4*/ 	.word	0x00006c40


	//----- nvinfo : EIATTR_MAX_THREADS
	.align		4
.L_868:
        /*00e8*/ 	.byte	0x04, 0x05
        /*00ea*/ 	.short	(.L_870 - .L_869)
.L_869:
        /*00ec*/ 	.word	0x00000080
        /*00f0*/ 	.word	0x00000001
        /*00f4*/ 	.word	0x00000001


	//----- nvinfo : EIATTR_CRS_STACK_SIZE
	.align		4
.L_870:
        /*00f8*/ 	.byte	0x04, 0x1e
        /*00fa*/ 	.short	(.L_872 - .L_871)
.L_871:
        /*00fc*/ 	.word	0x00000000
.L_872:


//--------------------- .nv.info._ZN10layer_norm31ln_parallel_residual_fwd_kernelINS_13Kernel_traitsI6__halfS2_S2_S2_fjLj256ELj1ELj4ELj1ELj16ENS_18Kernel_traits_baseILj256ES2_S2_S2_S2_fjLj128EEEEELb1ELb1ELb0EEEvNS_9FwdParamsE --------------------------
	.section	.nv.info._ZN10layer_norm31ln_parallel_residual_fwd_kernelINS_13Kernel_traitsI6__halfS2_S2_S2_fjLj256ELj1ELj4ELj1ELj16ENS_18Kernel_traits_baseILj256ES2_S2_S2_S2_fjLj128EEEEELb1ELb1ELb0EEEvNS_9FwdParamsE,"",@"SHT_CUDA_INFO"
	.sectionflags	@""
	.align	4


	//----- nvinfo : EIATTR_CUDA_API_VERSION
	.align		4
        /*0000*/ 	.byte	0x04, 0x37
        /*0002*/ 	.short	(.L_874 - .L_873)
.L_873:
        /*0004*/ 	.word	0x00000082


	//----- nvinfo : EIATTR_SW2861232_WAR
	.align		4
.L_874:
        /*0008*/ 	.byte	0x01, 0x35
	.zero		2


	//----- nvinfo : EIATTR_PARAM_CBANK
	.align		4
        /*000c*/ 	.byte	0x04, 0x0a
        /*000e*/ 	.short	(.L_876 - .L_875)
	.align		4
.L_875:
        /*0010*/ 	.word	index@(.nv.constant0._ZN10layer_norm31ln_parallel_residual_fwd_kernelINS_13Kernel_traitsI6__halfS2_S2_S2_fjLj256ELj1ELj4ELj1ELj16ENS_18Kernel_traits_baseILj256ES2_S2_S2_S2_fjLj128EEEEELb1ELb1ELb0EEEvNS_9FwdParamsE)
        /*0014*/ 	.short	0x0160
        /*0016*/ 	.short	0x00e8


	//----- nvinfo : EIATTR_CBANK_PARAM_SIZE
	.align		4
.L_876:
        /*0018*/ 	.byte	0x03, 0x19
        /*001a*/ 	.short	0x00e8


	//----- nvinfo : EIATTR_KPARAM_INFO
	.align		4
        /*001c*/ 	.byte	0x04, 0x17
        /*001e*/ 	.short	(.L_878 - .L_877)
.L_877:
        /*0020*/ 	.word	0x00000000
        /*0024*/ 	.short	0x0000
        /*0026*/ 	.short	0x0000
        /*0028*/ 	.byte	0x00, 0xf0, 0xa1, 0x03


	//----- nvinfo : EIATTR_MAXREG_COUNT
	.align		4
.L_878:
        /*002c*/ 	.byte	0x03, 0x1b
        /*002e*/ 	.short	0x00ff


	//----- nvinfo : EIATTR_MERCURY_ISA_VERSION
	.align		4
        /*0030*/ 	.byte	0x03, 0x5f
        /*0032*/ 	.short	0x0000


	//----- nvinfo : EIATTR_COOP_GROUP_MASK_REGIDS
	.align		4
        /*0034*/ 	.byte	0x04, 0x29
        /*0036*/ 	.short	(.L_880 - .L_879)


	//   ....[0]....
.L_879:
        /*0038*/ 	.word	0xffffffff


	//   ....[1]....
        /*003c*/ 	.word	0xffffffff


	//   ....[2]....
        /*0040*/ 	.word	0xffffffff


	//   ....[3]....
        /*0044*/ 	.word	0xffffffff


	//   ....[4]....
        /*0048*/ 	.word	0xffffffff


	//   ....[5]....
        /*004c*/ 	.word	0xffffffff


	//   ....[6]....
        /*0050*/ 	.word	0xffffffff


	//   ....[7]....
        /*0054*/ 	.word	0xffffffff


	//   ....[8]....
        /*0058*/ 	.word	0xffffffff


	//   ....[9]....
        /*005c*/ 	.word	0xffffffff


	//   ....[10]....
        /*0060*/ 	.word	0xffffffff


	//   ....[11]....
        /*0064*/ 	.word	0xffffffff


	//   ....[12]....
        /*0068*/ 	.word	0xffffffff


	//   ....[13]....
        /*006c*/ 	.word	0xffffffff


	//   ....[14]....
        /*0070*/ 	.word	0xffffffff


	//   ....[15]....
        /*0074*/ 	.word	0xffffffff


	//   ....[16]....
        /*0078*/ 	.word	0xffffffff


	//   ....[17]....
        /*007c*/ 	.word	0xffffffff


	//   ....[18]....
        /*0080*/ 	.word	0xffffffff


	//   ....[19]....
        /*0084*/ 	.word	0xffffffff


	//----- nvinfo : EIATTR_COOP_GROUP_INSTR_OFFSETS
	.align		4
.L_880:
        /*0088*/ 	.byte	0x04, 0x28
        /*008a*/ 	.short	(.L_882 - .L_881)


	//   ....[0]....
.L_881:
        /*008c*/ 	.word	0x000063d0


	//   ....[1]....
        /*0090*/ 	.word	0x00006400


	//   ....[2]....
        /*0094*/ 	.word	0x00006420


	//   ....[3]....
        /*0098*/ 	.word	0x00006440


	//   ....[4]....
        /*009c*/ 	.word	0x00006460


	//   ....[5]....
        /*00a0*/ 	.word	0x000065a0


	//   ....[6]....
        /*00a4*/ 	.word	0x000065c0


	//   ....[7]....
        /*00a8*/ 	.word	0x000065e0


	//   ....[8]....
        /*00ac*/ 	.word	0x00006600


	//   ....[9]....
        /*00b0*/ 	.word	0x00006620


	//   ....[10]....
        /*00b4*/ 	.word	0x000069f0


	//   ....[11]....
        /*00b8*/ 	.word	0x00006a60


	//   ....[12]....
        /*00bc*/ 	.word	0x00006ac0


	//   ....[13]....
        /*00c0*/ 	.word	0x00006b20


	//   ....[14]....
        /*00c4*/ 	.word	0x00006b80


	//   ....[15]....
        /*00c8*/ 	.word	0x00006d00


	//   ....[16]....
        /*00cc*/ 	.word	0x00006d60


	//   ....[17]....
        /*00d0*/ 	.word	0x00006dc0


	//   ....[18]....
        /*00d4*/ 	.word	0x00006e20


	//   ....[19]....
        /*00d8*/ 	.word	0x00006e80


	//----- nvinfo : EIATTR_EXIT_INSTR_OFFSETS
	.align		4
.L_882:
        /*00dc*/ 	.byte	0x04, 0x1c
        /*00de*/ 	.short	(.L_884 - .L_883)


	//   ....[0]....
.L_883:
        /*00e0*/ 	.word	0x000003c0


	//   ....[1]....
        /*00e4*/ 	.word	0x000069a0


	//----- nvinfo : EIATTR_MAX_THREADS
	.align		4
.L_884:
        /*00e8*/ 	.byte	0x04, 0x05
        /*00ea*/ 	.short	(.L_886 - .L_885)
.L_885:
        /*00ec*/ 	.word	0x00000080
        /*00f0*/ 	.word	0x00000001
        /*00f4*/ 	.word	0x00000001


	//----- nvinfo : EIATTR_CRS_STACK_SIZE
	.align		4
.L_886:
        /*00f8*/ 	.byte	0x04, 0x1e
        /*00fa*/ 	.short	(.L_888 - .L_887)
.L_887:
        /*00fc*/ 	.word	0x00000000
.L_888:


//--------------------- .nv.info._ZN10layer_norm31ln_parallel_residual_fwd_kernelINS_13Kernel_traitsI6__halfS2_S2_S2_fjLj256ELj1ELj4ELj1ELj16ENS_18Kernel_traits_baseILj256ES2_S2_S2_S2_fjLj128EEEEELb1ELb1ELb1EEEvNS_9FwdParamsE --------------------------
	.section	.nv.info._ZN10layer_norm31ln_parallel_residual_fwd_kernelINS_13Kernel_traitsI6__halfS2_S2_S2_fjLj256ELj1ELj4ELj1ELj16ENS_18Kernel_traits_baseILj256ES2_S2_S2_S2_fjLj128EEEEELb1ELb1ELb1EEEvNS_9FwdParamsE,"",@"SHT_CUDA_INFO"
	.sectionflags	@""
	.align	4


	//----- nvinfo : EIATTR_CUDA_API_VERSION
	.align		4
        /*0000*/ 	.byte	0x04, 0x37
        /*0002*/ 	.short	(.L_890 - .L_889)
.L_889:
        /*0004*/ 	.word	0x00000082


	//----- nvinfo : EIATTR_SW2861232_WAR
	.align		4
.L_890:
        /*0008*/ 	.byte	0x01, 0x35
	.zero		2


	//----- nvinfo : EIATTR_PARAM_CBANK
	.align		4
        /*000c*/ 	.byte	0x04, 0x0a
        /*000e*/ 	.short	(.L_892 - .L_891)
	.align		4
.L_891:
        /*0010*/ 	.word	index@(.nv.constant0._ZN10layer_norm31ln_parallel_residual_fwd_kernelINS_13Kernel_traitsI6__halfS2_S2_S2_fjLj256ELj1ELj4ELj1ELj16ENS_18Kernel_traits_baseILj256ES2_S2_S2_S2_fjLj128EEEEELb1ELb1ELb1EEEvNS_9FwdParamsE)
        /*0014*/ 	.short	0x0160
        /*0016*/ 	.short	0x00e8


	//----- nvinfo : EIATTR_CBANK_PARAM_SIZE
	.align		4
.L_892:
        /*0018*/ 	.byte	0x03, 0x19
        /*001a*/ 	.short	0x00e8


	//----- nvinfo : EIATTR_KPARAM_INFO
	.align		4
        /*001c*/ 	.byte	0x04, 0x17
        /*001e*/ 	.short	(.L_894 - .L_893)
.L_893:
        /*0020*/ 	.word	0x00000000
        /*0024*/ 	.short	0x0000
        /*0026*/ 	.short	0x0000
        /*0028*/ 	.byte	0x00, 0xf0, 0xa1, 0x03


	//----- nvinfo : EIATTR_MAXREG_COUNT
	.align		4
.L_894:
        /*002c*/ 	.byte	0x03, 0x1b
        /*002e*/ 	.short	0x00ff


	//----- nvinfo : EIATTR_MERCURY_ISA_VERSION
	.align		4
        /*0030*/ 	.byte	0x03, 0x5f
        /*0032*/ 	.short	0x0000


	//----- nvinfo : EIATTR_COOP_GROUP_MASK_REGIDS
	.align		4
        /*0034*/ 	.byte	0x04, 0x29
        /*0036*/ 	.short	(.L_896 - .L_895)


	//   ....[0]....
.L_895:
        /*0038*/ 	.word	0xffffffff


	//   ....[1]....
        /*003c*/ 	.word	0xffffffff


	//   ....[2]....
        /*0040*/ 	.word	0xffffffff


	//   ....[3]....
        /*0044*/ 	.word	0xffffffff


	//   ....[4]....
        /*0048*/ 	.word	0xffffffff


	//   ....[5]....
        /*004c*/ 	.word	0xffffffff


	//   ....[6]....
        /*0050*/ 	.word	0xffffffff


	//   ....[7]....
        /*0054*/ 	.word	0xffffffff


	//   ....[8]....
        /*0058*/ 	.word	0xffffffff


	//   ....[9]....
        /*005c*/ 	.word	0xffffffff


	//   ....[10]....
        /*0060*/ 	.word	0xffffffff


	//   ....[11]....
        /*0064*/ 	.word	0xffffffff


	//   ....[12]....
        /*0068*/ 	.word	0xffffffff


	//   ....[13]....
        /*006c*/ 	.word	0xffffffff


	//   ....[14]....
        /*0070*/ 	.word	0xffffffff


	//   ....[15]....
        /*0074*/ 	.word	0xffffffff


	//   ....[16]....
        /*0078*/ 	.word	0xffffffff


	//   ....[17]....
        /*007c*/ 	.word	0xffffffff


	//   ....[18]....
        /*0080*/ 	.word	0xffffffff


	//   ....[19]....
        /*0084*/ 	.word	0xffffffff


	//----- nvinfo : EIATTR_COOP_GROUP_INSTR_OFFSETS
	.align		4
.L_896:
        /*0088*/ 	.byte	0x04, 0x28
        /*008a*/ 	.short	(.L_898 - .L_897)


	//   ....[0]....
.L_897:
        /*008c*/ 	.word	0x00006300


	//   ....[1]....
        /*0090*/ 	.word	0x00006330


	//   ....[2]....
        /*0094*/ 	.word	0x00006350


	//   ....[3]....
        /*0098*/ 	.word	0x00006370


	//   ....[4]....
        /*009c*/ 	.word	0x00006390


	//   ....[5]....
        /*00a0*/ 	.word	0x000064c0


	//   ....[6]....
        /*00a4*/ 	.word	0x000064e0


	//   ....[7]....
        /*00a8*/ 	.word	0x00006500


	//   ....[8]....
        /*00ac*/ 	.word	0x00006520


	//   ....[9]....
        /*00b0*/ 	.word	0x00006540


	//   ....[10]....
        /*00b4*/ 	.word	0x00006940


	//   ....[11]....
        /*00b8*/ 	.word	0x000069b0


	//   ....[12]....
        /*00bc*/ 	.word	0x00006a10


	//   ....[13]....
        /*00c0*/ 	.word	0x00006a70


	//   ....[14]....
        /*00c4*/ 	.word	0x00006ad0


	//   ....[15]....
        /*00c8*/ 	.word	0x00006c40


	//   ....[16]....
        /*00cc*/ 	.word	0x00006ca0


	//   ....[17]....
        /*00d0*/ 	.word	0x00006d00


	//   ....[18]....
        /*00d4*/ 	.word	0x00006d60


	//   ....[19]....
        /*00d8*/ 	.word	0x00006dc0


	//----- nvinfo : EIATTR_EXIT_INSTR_OFFSETS
	.align		4
.L_898:
        /*00dc*/ 	.byte	0x04, 0x1c
        /*00de*/ 	.short	(.L_900 - .L_899)


	//   ....[0]....
.L_899:
        /*00e0*/ 	.word	0x000001e0


	//   ....[1]....
        /*00e4*/ 	.word	0x000068f0


	//----- nvinfo : EIATTR_MAX_THREADS
	.align		4
.L_900:
        /*00e8*/ 	.byte	0x04, 0x05
        /*00ea*/ 	.short	(.L_902 - .L_901)
.L_901:
        /*00ec*/ 	.word	0x00000080
        /*00f0*/ 	.word	0x00000001
        /*00f4*/ 	.word	0x00000001


	//----- nvinfo : EIATTR_CRS_STACK_SIZE
	.align		4
.L_902:
        /*00f8*/ 	.byte	0x04, 0x1e
        /*00fa*/ 	.short	(.L_904 - .L_903)
.L_903:
        /*00fc*/ 	.word	0x00000000
.L_904:


//--------------------- .nv.info._ZN10layer_norm31ln_parallel_residual_fwd_kernelINS_13Kernel_traitsIf13__nv_bfloat16S2_S2_fjLj256ELj1ELj4ELj1ELj16ENS_18Kernel_traits_baseILj256EfS2_S2_S2_fjLj128EEEEELb0ELb0ELb0EEEvNS_9FwdParamsE --------------------------
	.section	.nv.info._ZN10layer_norm31ln_parallel_residual_fwd_kernelINS_13Kernel_traitsIf13__nv_bfloat16S2_S2_fjLj256ELj1ELj4ELj1ELj16ENS_18Kernel_traits_baseILj256EfS2_S2_S2_fjLj128EEEEELb0ELb0ELb0EEEvNS_9FwdParamsE,"",@"SHT_CUDA_INFO"
	.sectionflags	@""
	.align	4


	//----- nvinfo : EIATTR_CUDA_API_VERSION
	.align		4
        /*0000*/ 	.byte	0x04, 0x37
        /*0002*/ 	.short	(.L_906 - .L_905)
.L_905:
        /*0004*/ 	.word	0x00000082


	//----- nvinfo : EIATTR_SW2861232_WAR
	.align		4
.L_906:
        /*0008*/ 	.byte	0x01, 0x35
	.zero		2


	//----- nvinfo : EIATTR_PARAM_CBANK
	.align		4
        /*000c*/ 	.byte	0x04, 0x0a
        /*000e*/ 	.short	(.L_908 - .L_907)
	.align		4
.L_907:
        /*0010*/ 	.word	index@(.nv.constant0._ZN10layer_norm31ln_parallel_residual_fwd_kernelINS_13Kernel_traitsIf13__nv_bfloat16S2_S2_fjLj256ELj1ELj4ELj1ELj16ENS_18Kernel_traits_baseILj256EfS2_S2_S2_fjLj128EEEEELb0ELb0ELb0EEEvNS_9FwdParamsE)
        /*0014*/ 	.short	0x0160
        /*0016*/ 	.short	0x00e8


	//----- nvinfo : EIATTR_CBANK_PARAM_SIZE
	.align		4
.L_908:
        /*0018*/ 	.byte	0x03, 0x19
        /*001a*/ 	.short	0x00e8


	//----- nvinfo : EIATTR_KPARAM_INFO
	.align		4
        /*001c*/ 	.byte	0x04, 0x17
        /*001e*/ 	.short	(.L_910 - .L_909)
.L_909:
        /*0020*/ 	.word	0x00000000
        /*0024*/ 	.short	0x0000
        /*0026*/ 	.short	0x0000
        /*0028*/ 	.byte	0x00, 0xf0, 0xa1, 0x03


	//----- nvinfo : EIATTR_MAXREG_COUNT
	.align		4
.L_910:
        /*002c*/ 	.byte	0x03, 0x1b
        /*002e*/ 	.short	0x00ff


	//----- nvinfo : EIATTR_MERCURY_ISA_VERSION
	.align		4
        /*0030*/ 	.byte	0x03, 0x5f
        /*0032*/ 	.short	0x0000


	//----- nvinfo : EIATTR_COOP_GROUP_MASK_REGIDS
	.align		4
        /*0034*/ 	.byte	0x04, 0x29
        /*0036*/ 	.short	(.L_912 - .L_911)


	//   ....[0]....
.L_911:
        /*0038*/ 	.word	0xffffffff


	//   ....[1]....
        /*003c*/ 	.word	0xffffffff


	//   ....[2]....
        /*0040*/ 	.word	0xffffffff


	//   ....[3]....
        /*0044*/ 	.word	0xffffffff


	//   ....[4]....
        /*0048*/ 	.word	0xffffffff


	//   ....[5]....
        /*004c*/ 	.word	0xffffffff


	//   ....[6]....
        /*0050*/ 	.word	0xffffffff


	//   ....[7]....
        /*0054*/ 	.word	0xffffffff


	//   ....[8]....
        /*0058*/ 	.word	0xffffffff


	//   ....[9]....
        /*005c*/ 	.word	0xffffffff


	//   ....[10]....
        /*0060*/ 	.word	0xffffffff


	//   ....[11]....
        /*0064*/ 	.word	0xffffffff


	//   ....[12]....
        /*0068*/ 	.word	0xffffffff


	//   ....[13]....
        /*006c*/ 	.word	0xffffffff


	//   ....[14]....
        /*0070*/ 	.word	0xffffffff


	//   ....[15]....
        /*0074*/ 	.word	0xffffffff


	//   ....[16]....
        /*0078*/ 	.word	0xffffffff


	//   ....[17]....
        /*007c*/ 	.word	0xffffffff


	//   ....[18]....
        /*0080*/ 	.word	0xffffffff


	//   ....[19]....
        /*0084*/ 	.word	0xffffffff


	//----- nvinfo : EIATTR_COOP_GROUP_INSTR_OFFSETS
	.align		4
.L_912:
        /*0088*/ 	.byte	0x04, 0x28
        /*008a*/ 	.short	(.L_914 - .L_913)


	//   ....[0]....
.L_913:
        /*008c*/ 	.word	0x00000fa0


	//   ....[1]....
        /*0090*/ 	.word	0x00000fd0


	//   ....[2]....
        /*0094*/ 	.word	0x00000ff0


	//   ....[3]....
        /*0098*/ 	.word	0x00001010


	//   ....[4]....
        /*009c*/ 	.word	0x00001030


	//   ....[5]....
        /*00a0*/ 	.word	0x00001170


	//   ....[6]....
        /*00a4*/ 	.word	0x00001190


	//   ....[7]....
        /*00a8*/ 	.word	0x000011b0


	//   ....[8]....
        /*00ac*/ 	.word	0x000011d0


	//   ....[9]....
        /*00b0*/ 	.word	0x000011f0


	//   ....[10]....
        /*00b4*/ 	.word	0x00001690


	//   ....[11]....
        /*00b8*/ 	.word	0x000016f0


	//   ....[12]....
        /*00bc*/ 	.word	0x00001750


	//   ....[13]....
        /*00c0*/ 	.word	0x000017b0


	//   ....[14]....
        /*00c4*/ 	.word	0x00001810


	//   ....[15]....
        /*00c8*/ 	.word	0x00001990


	//   ....[16]....
        /*00cc*/ 	.word	0x000019f0


	//   ....[17]....
        /*00d0*/ 	.word	0x00001a50


	//   ....[18]....
        /*00d4*/ 	.word	0x00001ab0


	//   ....[19]....
        /*00d8*/ 	.word	0x00001b10


	//----- nvinfo : EIATTR_EXIT_INSTR_OFFSETS
	.align		4
.L_914:
        /*00dc*/ 	.byte	0x04, 0x1c
        /*00de*/ 	.short	(.L_916 - .L_915)


	//   ....[0]....
.L_915:
        /*00e0*/ 	.word	0x000002e0


	//   ....[1]....
        /*00e4*/ 	.word	0x00001640


	//----- nvinfo : EIATTR_MAX_THREADS
	.align		4
.L_916:
        /*00e8*/ 	.byte	0x04, 0x05
        /*00ea*/ 	.short	(.L_918 - .L_917)
.L_917:
        /*00ec*/ 	.word	0x00000080
        /*00f0*/ 	.word	0x00000001
        /*00f4*/ 	.word	0x00000001


	//----- nvinfo : EIATTR_CRS_STACK_SIZE
	.align		4
.L_918:
        /*00f8*/ 	.byte	0x04, 0x1e
        /*00fa*/ 	.short	(.L_920 - .L_919)
.L_919:
        /*00fc*/ 	.word	0x00000000
.L_920:


//--------------------- .nv.info._ZN10layer_norm31ln_parallel_residual_fwd_kernelINS_13Kernel_traitsIf13__nv_bfloat16S2_S2_fjLj256ELj1ELj4ELj1ELj16ENS_18Kernel_traits_baseILj256EfS2_S2_S2_fjLj128EEEEELb0ELb0ELb1EEEvNS_9FwdParamsE --------------------------
	.section	.nv.info._ZN10layer_norm31ln_parallel_residual_fwd_kernelINS_13Kernel_traitsIf13__nv_bfloat16S2_S2_fjLj256ELj1ELj4ELj1ELj16ENS_18Kernel_traits_baseILj256EfS2_S2_S2_fjLj128EEEEELb0ELb0ELb1EEEvNS_9FwdParamsE,"",@"SHT_CUDA_INFO"
	.sectionflags	@""
	.align	4


	//----- nvinfo : EIATTR_CUDA_API_VERSION
	.align		4
        /*0000*/ 	.byte	0x04, 0x37
        /*0002*/ 	.short	(.L_922 - .L_921)
.L_921:
        /*0004*/ 	.word	0x00000082


	//----- nvinfo : EIATTR_SW2861232_WAR
	.align		4
.L_922:
        /*0008*/ 	.byte	0x01, 0x35
	.zero		2


	//----- nvinfo : EIATTR_PARAM_CBANK
	.align		4
        /*000c*/ 	.byte	0x04, 0x0a
        /*000e*/ 	.short	(.L_924 - .L_923)
	.align		4
.L_923:
        /*0010*/ 	.word	index@(.nv.constant0._ZN10layer_norm31ln_parallel_residual_fwd_kernelINS_13Kernel_traitsIf13__nv_bfloat16S2_S2_fjLj256ELj1ELj4ELj1ELj16ENS_18Kernel_traits_baseILj256EfS2_S2_S2_fjLj128EEEEELb0ELb0ELb1EEEvNS_9FwdParamsE)
        /*0014*/ 	.short	0x0160
        /*0016*/ 	.short	0x00e8


	//----- nvinfo : EIATTR_CBANK_PARAM_SIZE
	.align		4
.L_924:
        /*0018*/ 	.byte	0x03, 0x19
        /*001a*/ 	.short	0x00e8


	//----- nvinfo : EIATTR_KPARAM_INFO
	.align		4
        /*001c*/ 	.byte	0x04, 0x17
        /*001e*/ 	.short	(.L_926 - .L_925)
.L_925:
        /*0020*/ 	.word	0x00000000
        /*0024*/ 	.short	0x0000
        /*0026*/ 	.short	0x0000
        /*0028*/ 	.byte	0x00, 0xf0, 0xa1, 0x03


	//----- nvinfo : EIATTR_MAXREG_COUNT
	.align		4
.L_926:
        /*002c*/ 	.byte	0x03, 0x1b
        /*002e*/ 	.short	0x00ff


	//----- nvinfo : EIATTR_MERCURY_ISA_VERSION
	.align		4
        /*0030*/ 	.byte	0x03, 0x5f
        /*0032*/ 	.short	0x0000


	//----- nvinfo : EIATTR_COOP_GROUP_MASK_REGIDS
	.align		4
        /*0034*/ 	.byte	0x04, 0x29
        /*0036*/ 	.short	(.L_928 - .L_927)


	//   ....[0]....
.L_927:
        /*0038*/ 	.word	0xffffffff


	//   ....[1]....
        /*003c*/ 	.word	0xffffffff


	//   ....[2]....
        /*0040*/ 	.word	0xffffffff


	//   ....[3]....
        /*0044*/ 	.word	0xffffffff


	//   ....[4]....
        /*0048*/ 	.word	0xffffffff


	//   ....[5]....
        /*004c*/ 	.word	0xffffffff


	//   ....[6]....
        /*0050*/ 	.word	0xffffffff


	//   ....[7]....
        /*0054*/ 	.word	0xffffffff


	//   ....[8]....
        /*0058*/ 	.word	0xffffffff


	//   ....[9]....
        /*005c*/ 	.word	0xffffffff


	//   ....[10]....
        /*0060*/ 	.word	0xffffffff


	//   ....[11]....
        /*0064*/ 	.word	0xffffffff


	//   ....[12]....
        /*0068*/ 	.word	0xffffffff


	//   ....[13]....
        /*006c*/ 	.word	0xffffffff


	//   ....[14]....
        /*0070*/ 	.word	0xffffffff


	//   ....[15]....
        /*0074*/ 	.word	0xffffffff


	//   ....[16]....
        /*0078*/ 	.word	0xffffffff


	//   ....[17]....
        /*007c*/ 	.word	0xffffffff


	//   ....[18]....
        /*0080*/ 	.word	0xffffffff


	//   ....[19]....
        /*0084*/ 	.word	0xffffffff


	//----- nvinfo : EIATTR_COOP_GROUP_INSTR_OFFSETS
	.align		4
.L_928:
        /*0088*/ 	.byte	0x04, 0x28
        /*008a*/ 	.short	(.L_930 - .L_929)


	//   ....[0]....
.L_929:
        /*008c*/ 	.word	0x00000cd0


	//   ....[1]....
        /*0090*/ 	.word	0x00000d00


	//   ....[2]....
        /*0094*/ 	.word	0x00000d20


	//   ....[3]....
        /*0098*/ 	.word	0x00000d40


	//   ....[4]....
        /*009c*/ 	.word	0x00000d60


	//   ....[5]....
        /*00a0*/ 	.word	0x00000e90


	//   ....[6]....
        /*00a4*/ 	.word	0x00000eb0


	//   ....[7]....
        /*00a8*/ 	.word	0x00000ed0


	//   ....[8]....
        /*00ac*/ 	.word	0x00000ef0


	//   ....[9]....
        /*00b0*/ 	.word	0x00000f10


	//   ....[10]....
        /*00b4*/ 	.word	0x00001390


	//   ....[11]....
        /*00b8*/ 	.word	0x000013f0


	//   ....[12]....
        /*00bc*/ 	.word	0x00001450


	//   ....[13]....
        /*00c0*/ 	.word	0x000014b0


	//   ....[14]....
        /*00c4*/ 	.word	0x00001510


	//   ....[15]....
        /*00c8*/ 	.word	0x00001680


	//   ....[16]....
        /*00cc*/ 	.word	0x000016e0


	//   ....[17]....
        /*00d0*/ 	.word	0x00001740


	//   ....[18]....
        /*00d4*/ 	.word	0x000017a0


	//   ....[19]....
        /*00d8*/ 	.word	0x00001800


	//----- nvinfo : EIATTR_EXIT_INSTR_OFFSETS
	.align		4
.L_930:
        /*00dc*/ 	.byte	0x04, 0x1c
        /*00de*/ 	.short	(.L_932 - .L_931)


	//   ....[0]....
.L_931:
        /*00e0*/ 	.word	0x00000230


	//   ....[1]....
        /*00e4*/ 	.word	0x00001340


	//----- nvinfo : EIATTR_MAX_THREADS
	.align		4
.L_932:
        /*00e8*/ 	.byte	0x04, 0x05
        /*00ea*/ 	.short	(.L_934 - .L_933)
.L_933:
        /*00ec*/ 	.word	0x00000080
        /*00f0*/ 	.word	0x00000001
        /*00f4*/ 	.word	0x00000001


	//----- nvinfo : EIATTR_CRS_STACK_SIZE
	.align		4
.L_934:
        /*00f8*/ 	.byte	0x04, 0x1e
        /*00fa*/ 	.short	(.L_936 - .L_935)
.L_935:
        /*00fc*/ 	.word	0x00000000
.L_936:


//--------------------- .nv.info._ZN10layer_norm31ln_parallel_residual_fwd_kernelINS_13Kernel_traitsIf13__nv_bfloat16S2_S2_fjLj256ELj1ELj4ELj1ELj16ENS_18Kernel_traits_baseILj256EfS2_S2_S2_fjLj128EEEEELb0ELb1ELb0EEEvNS_9FwdParamsE --------------------------
	.section	.nv.info._ZN10layer_norm31ln_parallel_residual_fwd_kernelINS_13Kernel_traitsIf13__nv_bfloat16S2_S2_fjLj256ELj1ELj4ELj1ELj16ENS_18Kernel_traits_baseILj256EfS2_S2_S2_fjLj128EEEEELb0ELb1ELb0EEEvNS_9FwdParamsE,"",@"SHT_CUDA_INFO"
	.sectionflags	@""
	.align	4


	//----- nvinfo : EIATTR_CUDA_API_VERSION
	.align		4
        /*0000*/ 	.byte	0x04, 0x37
        /*0002*/ 	.short	(.L_938 - .L_937)
.L_937:
        /*0004*/ 	.word	0x00000082


	//----- nvinfo : EIATTR_SW2861232_WAR
	.align		4
.L_938:
        /*0008*/ 	.byte	0x01, 0x35
	.zero		2


	//----- nvinfo : EIATTR_PARAM_CBANK
	.align		4
        /*000c*/ 	.byte	0x04, 0x0a
        /*000e*/ 	.short	(.L_940 - .L_939)
	.align		4
.L_939:
        /*0010*/ 	.word	index@(.nv.constant0._ZN10layer_norm31ln_parallel_residual_fwd_kernelINS_13Kernel_traitsIf13__nv_bfloat16S2_S2_fjLj256ELj1ELj4ELj1ELj16ENS_18Kernel_traits_baseILj256EfS2_S2_S2_fjLj128EEEEELb0ELb1ELb0EEEvNS_9FwdParamsE)
        /*0014*/ 	.short	0x0160
        /*0016*/ 	.short	0x00e8


	//----- nvinfo : EIATTR_CBANK_PARAM_SIZE
	.align		4
.L_940:
        /*0018*/ 	.byte	0x03, 0x19
        /*001a*/ 	.short	0x00e8


	//----- nvinfo : EIATTR_KPARAM_INFO
	.align		4
        /*001c*/ 	.byte	0x04, 0x17
        /*001e*/ 	.short	(.L_942 - .L_941)
.L_941:
        /*0020*/ 	.word	0x00000000
        /*0024*/ 	.short	0x0000
        /*0026*/ 	.short	0x0000
        /*0028*/ 	.byte	0x00, 0xf0, 0xa1, 0x03


	//----- nvinfo : EIATTR_MAXREG_COUNT
	.align		4
.L_942:
        /*002c*/ 	.byte	0x03, 0x1b
        /*002e*/ 	.short	0x00ff


	//----- nvinfo : EIATTR_MERCURY_ISA_VERSION
	.align		4
        /*0030*/ 	.byte	0x03, 0x5f
        /*0032*/ 	.short	0x0000


	//----- nvinfo : EIATTR_COOP_GROUP_MASK_REGIDS
	.align		4
        /*0034*/ 	.byte	0x04, 0x29
        /*0036*/ 	.short	(.L_944 - .L_943)


	//   ....[0]....
.L_943:
        /*0038*/ 	.word	0xffffffff


	//   ....[1]....
        /*003c*/ 	.word	0xffffffff


	//   ....[2]....
        /*0040*/ 	.word	0xffffffff


	//   ....[3]....
        /*0044*/ 	.word	0xffffffff


	//   ....[4]....
        /*0048*/ 	.word	0xffffffff


	//   ....[5]....
        /*004c*/ 	.word	0xffffffff


	//   ....[6]....
        /*0050*/ 	.word	0xffffffff


	//   ....[7]....
        /*0054*/ 	.word	0xffffffff


	//   ....[8]....
        /*0058*/ 	.word	0xffffffff


	//   ....[9]....
        /*005c*/ 	.word	0xffffffff


	//   ....[10]....
        /*0060*/ 	.word	0xffffffff


	//   ....[11]....
        /*0064*/ 	.word	0xffffffff


	//   ....[12]....
        /*0068*/ 	.word	0xffffffff


	//   ....[13]....
        /*006c*/ 	.word	0xffffffff


	//   ....[14]....
        /*0070*/ 	.word	0xffffffff


	//   ....[15]....
        /*0074*/ 	.word	0xffffffff


	//   ....[16]....
        /*0078*/ 	.word	0xffffffff


	//   ....[17]....
        /*007c*/ 	.word	0xffffffff


	//   ....[18]....
        /*0080*/ 	.word	0xffffffff


	//   ....[19]....
        /*0084*/ 	.word	0xffffffff


	//----- nvinfo : EIATTR_COOP_GROUP_INSTR_OFFSETS
	.align		4
.L_944:
        /*0088*/ 	.byte	0x04, 0x28
        /*008a*/ 	.short	(.L_946 - .L_945)


	//   ....[0]....
.L_945:
        /*008c*/ 	.word	0x00000e90


	//   ....[1]....
        /*0090*/ 	.word	0x00000ec0


	//   ....[2]....
        /*0094*/ 	.word	0x00000ee0


	//   ....[3]....
        /*0098*/ 	.word	0x00000f00


	//   ....[4]....
        /*009c*/ 	.word	0x00000f20


	//   ....[5]....
        /*00a0*/ 	.word	0x00001060


	//   ....[6]....
        /*00a4*/ 	.word	0x00001080


	//   ....[7]....
        /*00a8*/ 	.word	0x000010a0


	//   ....[8]....
        /*00ac*/ 	.word	0x000010c0


	//   ....[9]....
        /*00b0*/ 	.word	0x000010e0


	//   ....[10]....
        /*00b4*/ 	.word	0x000014a0


	//   ....[11]....
        /*00b8*/ 	.word	0x00001510


	//   ....[12]....
        /*00bc*/ 	.word	0x00001570


	//   ....[13]....
        /*00c0*/ 	.word	0x000015d0


	//   ....[14]....
        /*00c4*/ 	.word	0x00001630


	//   ....[15]....
        /*00c8*/ 	.word	0x000017b0


	//   ....[16]....
        /*00cc*/ 	.word	0x00001810


	//   ....[17]....
        /*00d0*/ 	.word	0x00001870


	//   ....[18]....
        /*00d4*/ 	.word	0x000018d0


	//   ....[19]....
        /*00d8*/ 	.word	0x00001930


	//----- nvinfo : EIATTR_EXIT_INSTR_OFFSETS
	.align		4
.L_946:
        /*00dc*/ 	.byte	0x04, 0x1c
        /*00de*/ 	.short	(.L_948 - .L_947)


	//   ....[0]....
.L_947:
        /*00e0*/ 	.word	0x000001f0


	//   ....[1]....
        /*00e4*/ 	.word	0x00001450


	//----- nvinfo : EIATTR_MAX_THREADS
	.align		4
.L_948:
        /*00e8*/ 	.byte	0x04, 0x05
        /*00ea*/ 	.short	(.L_950 - .L_949)
.L_949:
        /*00ec*/ 	.word	0x00000080
        /*00f0*/ 	.word	0x00000001
        /*00f4*/ 	.word	0x00000001


	//----- nvinfo : EIATTR_CRS_STACK_SIZE
	.align		4
.L_950:
        /*00f8*/ 	.byte	0x04, 0x1e
        /*00fa*/ 	.short	(.L_952 - .L_951)
.L_951:
        /*00fc*/ 	.word	0x00000000
.L_952:


//--------------------- .nv.info._ZN10layer_norm31ln_parallel_residual_fwd_kernelINS_13Kernel_traitsIf13__nv_bfloat16S2_S2_fjLj256ELj1ELj4ELj1ELj16ENS_18Kernel_traits_baseILj256EfS2_S2_S2_fjLj128EEEEELb0ELb1ELb1EEEvNS_9FwdParamsE --------------------------
	.section	.nv.info._ZN10layer_norm31ln_parallel_residual_fwd_kernelINS_13Kernel_traitsIf13__nv_bfloat16S2_S2_fjLj256ELj1ELj4ELj1ELj16ENS_18Kernel_traits_baseILj256EfS2_S2_S2_fjLj128EEEEELb0ELb1ELb1EEEvNS_9FwdParamsE,"",@"SHT_CUDA_INFO"
	.sectionflags	@""
	.align	4


	//----- nvinfo : EIATTR_CUDA_API_VERSION
	.align		4
        /*0000*/ 	.byte	0x04, 0x37
        /*0002*/ 	.short	(.L_954 - .L_953)
.L_953:
        /*0004*/ 	.word	0x00000082


	//----- nvinfo : EIATTR_SW2861232_WAR
	.align		4
.L_954:
        /*0008*/ 	.byte	0x01, 0x35
	.zero		2


	//----- nvinfo : EIATTR_PARAM_CBANK
	.align		4
        /*000c*/ 	.byte	0x04, 0x0a
        /*000e*/ 	.short	(.L_956 - .L_955)
	.align		4
.L_955:
        /*0010*/ 	.word	index@(.nv.constant0._ZN10layer_norm31ln_parallel_residual_fwd_kernelINS_13Kernel_traitsIf13__nv_bfloat16S2_S2_fjLj256ELj1ELj4ELj1ELj16ENS_18Kernel_traits_baseILj256EfS2_S2_S2_fjLj128EEEEELb0ELb1ELb1EEEvNS_9FwdParamsE)
        /*0014*/ 	.short	0x0160
        /*0016*/ 	.short	0x00e8


	//----- nvinfo : EIATTR_CBANK_PARAM_SIZE
	.align		4
.L_956:
        /*0018*/ 	.byte	0x03, 0x19
        /*001a*/ 	.short	0x00e8


	//----- nvinfo : EIATTR_KPARAM_INFO
	.align		4
        /*001c*/ 	.byte	0x04, 0x17
        /*001e*/ 	.short	(.L_958 - .L_957)
.L_957:
        /*0020*/ 	.word	0x00000000
        /*0024*/ 	.short	0x0000
        /*0026*/ 	.short	0x0000
        /*0028*/ 	.byte	0x00, 0xf0, 0xa1, 0x03


	//----- nvinfo : EIATTR_MAXREG_COUNT
	.align		4
.L_958:
        /*002c*/ 	.byte	0x03, 0x1b
        /*002e*/ 	.short	0x00ff


	//----- nvinfo : EIATTR_MERCURY_ISA_VERSION
	.align		4
        /*0030*/ 	.byte	0x03, 0x5f
        /*0032*/ 	.short	0x0000


	//----- nvinfo : EIATTR_COOP_GROUP_MASK_REGIDS
	.align		4
        /*0034*/ 	.byte	0x04, 0x29
        /*0036*/ 	.short	(.L_960 - .L_959)


	//   ....[0]....
.L_959:
        /*0038*/ 	.word	0xffffffff


	//   ....[1]....
        /*003c*/ 	.word	0xffffffff


	//   ....[2]....
        /*0040*/ 	.word	0xffffffff


	//   ....[3]....
        /*0044*/ 	.word	0xffffffff


	//   ....[4]....
        /*0048*/ 	.word	0xffffffff


	//   ....[5]....
        /*004c*/ 	.word	0xffffffff


	//   ....[6]....
        /*0050*/ 	.word	0xffffffff


	//   ....[7]....
        /*0054*/ 	.word	0xffffffff


	//   ....[8]....
        /*0058*/ 	.word	0xffffffff


	//   ....[9]....
        /*005c*/ 	.word	0xffffffff


	//   ....[10]....
        /*0060*/ 	.word	0xffffffff


	//   ....[11]....
        /*0064*/ 	.word	0xffffffff


	//   ....[12]....
        /*0068*/ 	.word	0xffffffff


	//   ....[13]....
        /*006c*/ 	.word	0xffffffff


	//   ....[14]....
        /*0070*/ 	.word	0xffffffff


	//   ....[15]....
        /*0074*/ 	.word	0xffffffff


	//   ....[16]....
        /*0078*/ 	.word	0xffffffff


	//   ....[17]....
        /*007c*/ 	.word	0xffffffff


	//   ....[18]....
        /*0080*/ 	.word	0xffffffff


	//   ....[19]....
        /*0084*/ 	.word	0xffffffff


	//----- nvinfo : EIATTR_COOP_GROUP_INSTR_OFFSETS
	.align		4
.L_960:
        /*0088*/ 	.byte	0x04, 0x28
        /*008a*/ 	.short	(.L_962 - .L_961)


	//   ....[0]....
.L_961:
        /*008c*/ 	.word	0x00000be0


	//   ....[1]....
        /*0090*/ 	.word	0x00000c10


	//   ....[2]....
        /*0094*/ 	.word	0x00000c30


	//   ....[3]....
        /*0098*/ 	.word	0x00000c50


	//   ....[4]....
        /*009c*/ 	.word	0x00000c70


	//   ....[5]....
        /*00a0*/ 	.word	0x00000da0


	//   ....[6]....
        /*00a4*/ 	.word	0x00000dc0


	//   ....[7]....
        /*00a8*/ 	.word	0x00000de0


	//   ....[8]....
        /*00ac*/ 	.word	0x00000e00


	//   ....[9]....
        /*00b0*/ 	.word	0x00000e20


	//   ....[10]....
        /*00b4*/ 	.word	0x00001190


	//   ....[11]....
        /*00b8*/ 	.word	0x000011f0


	//   ....[12]....
        /*00bc*/ 	.word	0x00001250


	//   ....[13]....
        /*00c0*/ 	.word	0x000012b0


	//   ....[14]....
        /*00c4*/ 	.word	0x00001310


	//   ....[15]....
        /*00c8*/ 	.word	0x00001480


	//   ....[16]....
        /*00cc*/ 	.word	0x000014e0


	//   ....[17]....
        /*00d0*/ 	.word	0x00001540


	//   ....[18]....
        /*00d4*/ 	.word	0x000015a0


	//   ....[19]....
        /*00d8*/ 	.word	0x00001600


	//----- nvinfo : EIATTR_EXIT_INSTR_OFFSETS
	.align		4
.L_962:
        /*00dc*/ 	.byte	0x04, 0x1c
        /*00de*/ 	.short	(.L_964 - .L_963)


	//   ....[0]....
.L_963:
        /*00e0*/ 	.word	0x00000160


	//   ....[1]....
        /*00e4*/ 	.word	0x00001140


	//----- nvinfo : EIATTR_MAX_THREADS
	.align		4
.L_964:
        /*00e8*/ 	.byte	0x04, 0x05
        /*00ea*/ 	.short	(.L_966 - .L_965)
.L_965:
        /*00ec*/ 	.word	0x00000080
        /*00f0*/ 	.word	0x00000001
        /*00f4*/ 	.word	0x00000001


	//----- nvinfo : EIATTR_CRS_STACK_SIZE
	.align		4
.L_966:
        /*00f8*/ 	.byte	0x04, 0x1e
        /*00fa*/ 	.short	(.L_968 - .L_967)
.L_967:
        /*00fc*/ 	.word	0x00000000
.L_968:


//--------------------- .nv.info._ZN10layer_norm31ln_parallel_residual_fwd_kernelINS_13Kernel_traitsIf13__nv_bfloat16S2_S2_fjLj256ELj1ELj4ELj1ELj16ENS_18Kernel_traits_baseILj256EfS2_S2_S2_fjLj128EEEEELb1ELb0ELb0EEEvNS_9FwdParamsE --------------------------
	.section	.nv.info._ZN10layer_norm31ln_parallel_residual_fwd_kernelINS_13Kernel_traitsIf13__nv_bfloat16S2_S2_fjLj256ELj1ELj4ELj1ELj16ENS_18Kernel_traits_baseILj256EfS2_S2_S2_fjLj128EEEEELb1ELb0ELb0EEEvNS_9FwdParamsE,"",@"SHT_CUDA_INFO"
	.sectionflags	@""
	.align	4


	//----- nvinfo : EIATTR_CUDA_API_VERSION
	.align		4
        /*0000*/ 	.byte	0x04, 0x37
        /*0002*/ 	.short	(.L_970 - .L_969)
.L_969:
        /*0004*/ 	.word	0x00000082


	//----- nvinfo : EIATTR_SW2861232_WAR
	.align		4
.L_970:
        /*0008*/ 	.byte	0x01, 0x35
	.zero		2


	//----- nvinfo : EIATTR_PARAM_CBANK
	.align		4
        /*000c*/ 	.byte	0x04, 0x0a
        /*000e*/ 	.short	(.L_972 - .L_971)
	.align		4
.L_971:
        /*0010*/ 	.word	index@(.nv.constant0._ZN10layer_norm31ln_parallel_residual_fwd_kernelINS_13Kernel_traitsIf13__nv_bfloat16S2_S2_fjLj256ELj1ELj4ELj1ELj16ENS_18Kernel_traits_baseILj256EfS2_S2_S2_fjLj128EEEEELb1ELb0ELb0EEEvNS_9FwdParamsE)
        /*0014*/ 	.short	0x0160
        /*0016*/ 	.short	0x00e8


	//----- nvinfo : EIATTR_CBANK_PARAM_SIZE
	.align		4
.L_972:
        /*0018*/ 	.byte	0x03, 0x19
        /*001a*/ 	.short	0x00e8


	//----- nvinfo : EIATTR_KPARAM_INFO
	.align		4
        /*001c*/ 	.byte	0x04, 0x17
        /*001e*/ 	.short	(.L_974 - .L_973)
.L_973:
        /*0020*/ 	.word	0x00000000
        /*0024*/ 	.short	0x0000
        /*0026*/ 	.short	0x0000
        /*0028*/ 	.byte	0x00, 0xf0, 0xa1, 0x03


	//----- nvinfo : EIATTR_MAXREG_COUNT
	.align		4
.L_974:
        /*002c*/ 	.byte	0x03, 0x1b
        /*002e*/ 	.short	0x00ff


	//----- nvinfo : EIATTR_MERCURY_ISA_VERSION
	.align		4
        /*0030*/ 	.byte	0x03, 0x5f
        /*0032*/ 	.short	0x0000


	//----- nvinfo : EIATTR_COOP_GROUP_MASK_REGIDS
	.align		4
        /*0034*/ 	.byte	0x04, 0x29
        /*0036*/ 	.short	(.L_976 - .L_975)


	//   ....[0]....
.L_975:
        /*0038*/ 	.word	0xffffffff


	//   ....[1]....
        /*003c*/ 	.word	0xffffffff


	//   ....[2]....
        /*0040*/ 	.word	0xffffffff


	//   ....[3]....
        /*0044*/ 	.word	0xffffffff


	//   ....[4]....
        /*0048*/ 	.word	0xffffffff


	//   ....[5]....
        /*004c*/ 	.word	0xffffffff


	//   ....[6]....
        /*0050*/ 	.word	0xffffffff


	//   ....[7]....
        /*0054*/ 	.word	0xffffffff


	//   ....[8]....
        /*0058*/ 	.word	0xffffffff


	//   ....[9]....
        /*005c*/ 	.word	0xffffffff


	//   ....[10]....
        /*0060*/ 	.word	0xffffffff


	//   ....[11]....
        /*0064*/ 	.word	0xffffffff


	//   ....[12]....
        /*0068*/ 	.word	0xffffffff


	//   ....[13]....
        /*006c*/ 	.word	0xffffffff


	//   ....[14]....
        /*0070*/ 	.word	0xffffffff


	//   ....[15]....
        /*0074*/ 	.word	0xffffffff


	//   ....[16]....
        /*0078*/ 	.word	0xffffffff


	//   ....[17]....
        /*007c*/ 	.word	0xffffffff


	//   ....[18]....
        /*0080*/ 	.word	0xffffffff


	//   ....[19]....
        /*0084*/ 	.word	0xffffffff


	//----- nvinfo : EIATTR_COOP_GROUP_INSTR_OFFSETS
	.align		4
.L_976:
        /*0088*/ 	.byte	0x04, 0x28
        /*008a*/ 	.short	(.L_978 - .L_977)


	//   ....[0]....
.L_977:
        /*008c*/ 	.word	0x00006430


	//   ....[1]....
        /*0090*/ 	.word	0x00006460


	//   ....[2]....
        /*0094*/ 	.word	0x00006480


	//   ....[3]....
        /*0098*/ 	.word	0x000064a0


	//   ....[4]....
        /*009c*/ 	.word	0x000064c0


	//   ....[5]....
        /*00a0*/ 	.word	0x00006600


	//   ....[6]....
        /*00a4*/ 	.word	0x00006620


	//   ....[7]....
        /*00a8*/ 	.word	0x00006640


	//   ....[8]....
        /*00ac*/ 	.word	0x00006660


	//   ....[9]....
        /*00b0*/ 	.word	0x00006680


	//   ....[10]....
        /*00b4*/ 	.word	0x00006b30


	//   ....[11]....
        /*00b8*/ 	.word	0x00006ba0


	//   ....[12]....
        /*00bc*/ 	.word	0x00006c00


	//   ....[13]....
        /*00c0*/ 	.word	0x00006c60


	//   ....[14]....
        /*00c4*/ 	.word	0x00006cc0


	//   ....[15]....
        /*00c8*/ 	.word	0x00006e40


	//   ....[16]....
        /*00cc*/ 	.word	0x00006ea0


	//   ....[17]....
        /*00d0*/ 	.word	0x00006f00


	//   ....[18]....
        /*00d4*/ 	.word	0x00006f60


	//   ....[19]....
        /*00d8*/ 	.word	0x00006fc0


	//----- nvinfo : EIATTR_EXIT_INSTR_OFFSETS
	.align		4
.L_978:
        /*00dc*/ 	.byte	0x04, 0x1c
        /*00de*/ 	.short	(.L_980 - .L_979)


	//   ....[0]....
.L_979:
        /*00e0*/ 	.word	0x00000510


	//   ....[1]....
        /*00e4*/ 	.word	0x00006ae0


	//----- nvinfo : EIATTR_MAX_THREADS
	.align		4
.L_980:
        /*00e8*/ 	.byte	0x04, 0x05
        /*00ea*/ 	.short	(.L_982 - .L_981)
.L_981:
        /*00ec*/ 	.word	0x00000080
        /*00f0*/ 	.word	0x00000001
        /*00f4*/ 	.word	0x00000001


	//----- nvinfo : EIATTR_CRS_STACK_SIZE
	.align		4
.L_982:
        /*00f8*/ 	.byte	0x04, 0x1e
        /*00fa*/ 	.short	(.L_984 - .L_983)
.L_983:
        /*00fc*/ 	.word	0x00000000
.L_984:


//--------------------- .nv.info._ZN10layer_norm31ln_parallel_residual_fwd_kernelINS_13Kernel_traitsIf13__nv_bfloat16S2_S2_fjLj256ELj1ELj4ELj1ELj16ENS_18Kernel_traits_baseILj256EfS2_S2_S2_fjLj128EEEEELb1ELb0ELb1EEEvNS_9FwdParamsE --------------------------
	.section	.nv.info._ZN10layer_norm31ln_parallel_residual_fwd_kernelINS_13Kernel_traitsIf13__nv_bfloat16S2_S2_fjLj256ELj1ELj4ELj1ELj16ENS_18Kernel_traits_baseILj256EfS2_S2_S2_fjLj128EEEEELb1ELb0ELb1EEEvNS_9FwdParamsE,"",@"SHT_CUDA_INFO"
	.sectionflags	@""
	.align	4


	//----- nvinfo : EIATTR_CUDA_API_VERSION
	.align		4
        /*0000*/ 	.byte	0x04, 0x37
        /*0002*/ 	.short	(.L_986 - .L_985)
.L_985:
        /*0004*/ 	.word	0x00000082


	//----- nvinfo : EIATTR_SW2861232_WAR
	.align		4
.L_986:
        /*0008*/ 	.byte	0x01, 0x35
	.zero		2


	//----- nvinfo : EIATTR_PARAM_CBANK
	.align		4
        /*000c*/ 	.byte	0x04, 0x0a
        /*000e*/ 	.short	(.L_988 - .L_987)
	.align		4
.L_987:
        /*0010*/ 	.word	index@(.nv.constant0._ZN10layer_norm31ln_parallel_residual_fwd_kernelINS_13Kernel_traitsIf13__nv_bfloat16S2_S2_fjLj256ELj1ELj4ELj1ELj16ENS_18Kernel_traits_baseILj256EfS2_S2_S2_fjLj128EEEEELb1ELb0ELb1EEEvNS_9FwdParamsE)
        /*0014*/ 	.short	0x0160
        /*0016*/ 	.short	0x00e8


	//----- nvinfo : EIATTR_CBANK_PARAM_SIZE
	.align		4
.L_988:
        /*0018*/ 	.byte	0x03, 0x19
        /*001a*/ 	.short	0x00e8


	//----- nvinfo : EIATTR_KPARAM_INFO
	.align		4
        /*001c*/ 	.byte	0x04, 0x17
        /*001e*/ 	.short	(.L_990 - .L_989)
.L_989:
        /*0020*/ 	.word	0x00000000
        /*0024*/ 	.short	0x0000
        /*0026*/ 	.short	0x0000
        /*0028*/ 	.byte	0x00, 0xf0, 0xa1, 0x03


	//----- nvinfo : EIATTR_MAXREG_COUNT
	.align		4
.L_990:
        /*002c*/ 	.byte	0x03, 0x1b
        /*002e*/ 	.short	0x00ff


	//----- nvinfo : EIATTR_MERCURY_ISA_VERSION
	.align		4
        /*0030*/ 	.byte	0x03, 0x5f
        /*0032*/ 	.short	0x0000


	//----- nvinfo : EIATTR_COOP_GROUP_MASK_REGIDS
	.align		4
        /*0034*/ 	.byte	0x04, 0x29
        /*0036*/ 	.short	(.L_992 - .L_991)


	//   ....[0]....
.L_991:
        /*0038*/ 	.word	0xffffffff


	//   ....[1]....
        /*003c*/ 	.word	0xffffffff


	//   ....[2]....
        /*0040*/ 	.word	0xffffffff


	//   ....[3]....
        /*0044*/ 	.word	0xffffffff


	//   ....[4]....
        /*0048*/ 	.word	0xffffffff


	//   ....[5]....
        /*004c*/ 	.word	0xffffffff


	//   ....[6]....
        /*0050*/ 	.word	0xffffffff


	//   ....[7]....
        /*0054*/ 	.word	0xffffffff


	//   ....[8]....
        /*0058*/ 	.word	0xffffffff


	//   ....[9]....
        /*005c*/ 	.word	0xffffffff


	//   ....[10]....
        /*0060*/ 	.word	0xffffffff


	//   ....[11]....
        /*0064*/ 	.word	0xffffffff


	//   ....[12]....
        /*0068*/ 	.word	0xffffffff


	//   ....[13]....
        /*006c*/ 	.word	0xffffffff


	//   ....[14]....
        /*0070*/ 	.word	0xffffffff


	//   ....[15]....
        /*0074*/ 	.word	0xffffffff


	//   ....[16]....
        /*0078*/ 	.word	0xffffffff


	//   ....[17]....
        /*007c*/ 	.word	0xffffffff


	//   ....[18]....
        /*0080*/ 	.word	0xffffffff


	//   ....[19]....
        /*0084*/ 	.word	0xffffffff


	//----- nvinfo : EIATTR_COOP_GROUP_INSTR_OFFSETS
	.align		4
.L_992:
        /*0088*/ 	.byte	0x04, 0x28
        /*008a*/ 	.short	(.L_994 - .L_993)


	//   ....[0]....
.L_993:
        /*008c*/ 	.word	0x000063c0


	//   ....[1]....
        /*0090*/ 	.word	0x000063f0


	//   ....[2]....
        /*0094*/ 	.word	0x00006410


	//   ....[3]....
        /*0098*/ 	.word	0x00006430


	//   ....[4]....
        /*009c*/ 	.word	0x00006450


	//   ....[5]....
        /*00a0*/ 	.word	0x00006580


	//   ....[6]....
        /*00a4*/ 	.word	0x000065a0


	//   ....[7]....
        /*00a8*/ 	.word	0x000065c0


	//   ....[8]....
        /*00ac*/ 	.word	0x000065e0


	//   ....[9]....
        /*00b0*/ 	.word	0x00006600


	//   ....[10]....
        /*00b4*/ 	.word	0x00006a70


	//   ....[11]....
        /*00b8*/ 	.word	0x00006af0


	//   ....[12]....
        /*00bc*/ 	.word	0x00006b50


	//   ....[13]....
        /*00c0*/ 	.word	0x00006bb0


	//   ....[14]....
        /*00c4*/ 	.word	0x00006c10


	//   ....[15]....
        /*00c8*/ 	.word	0x00006d80


	//   ....[16]....
        /*00cc*/ 	.word	0x00006de0


	//   ....[17]....
        /*00d0*/ 	.word	0x00006e40


	//   ....[18]....
        /*00d4*/ 	.word	0x00006ea0


	//   ....[19]....
        /*00d8*/ 	.word	0x00006f00


	//----- nvinfo : EIATTR_EXIT_INSTR_OFFSETS
	.align		4
.L_994:
        /*00dc*/ 	.byte	0x04, 0x1c
        /*00de*/ 	.short	(.L_996 - .L_995)


	//   ....[0]....
.L_995:
        /*00e0*/ 	.word	0x000002f0


	//   ....[1]....
        /*00e4*/ 	.word	0x00006a20


	//----- nvinfo : EIATTR_MAX_THREADS
	.align		4
.L_996:
        /*00e8*/ 	.byte	0x04, 0x05
        /*00ea*/ 	.short	(.L_998 - .L_997)
.L_997:
        /*00ec*/ 	.word	0x00000080
        /*00f0*/ 	.word	0x00000001
        /*00f4*/ 	.word	0x00000001


	//----- nvinfo : EIATTR_CRS_STACK_SIZE
	.align		4
.L_998:
        /*00f8*/ 	.byte	0x04, 0x1e
        /*00fa*/ 	.short	(.L_1000 - .L_999)
.L_999:
        /*00fc*/ 	.word	0x00000000
.L_1000:


//--------------------- .nv.info._ZN10layer_norm31ln_parallel_residual_fwd_kernelINS_13Kernel_traitsIf13__nv_bfloat16S2_S2_fjLj256ELj1ELj4ELj1ELj16ENS_18Kernel_traits_baseILj256EfS2_S2_S2_fjLj128EEEEELb1ELb1ELb0EEEvNS_9FwdParamsE --------------------------
	.section	.nv.info._ZN10layer_norm31ln_parallel_residual_fwd_kernelINS_13Kernel_traitsIf13__nv_bfloat16S2_S2_fjLj256ELj1ELj4ELj1ELj16ENS_18Kernel_traits_baseILj256EfS2_S2_S2_fjLj128EEEEELb1ELb1ELb0EEEvNS_9FwdParamsE,"",@"SHT_CUDA_INFO"
	.sectionflags	@""
	.align	4


	//----- nvinfo : EIATTR_CUDA_API_VERSION
	.align		4
        /*0000*/ 	.byte	0x04, 0x37
        /*0002*/ 	.short	(.L_1002 - .L_1001)
.L_1001:
        /*0004*/ 	.word	0x00000082


	//----- nvinfo : EIATTR_SW2861232_WAR
	.align		4
.L_1002:
        /*0008*/ 	.byte	0x01, 0x35
	.zero		2


	//----- nvinfo : EIATTR_PARAM_CBANK
	.align		4
        /*000c*/ 	.byte	0x04, 0x0a
        /*000e*/ 	.short	(.L_1004 - .L_1003)
	.align		4
.L_1003:
        /*0010*/ 	.word	index@(.nv.constant0._ZN10layer_norm31ln_parallel_residual_fwd_kernelINS_13Kernel_traitsIf13__nv_bfloat16S2_S2_fjLj256ELj1ELj4ELj1ELj16ENS_18Kernel_traits_baseILj256EfS2_S2_S2_fjLj128EEEEELb1ELb1ELb0EEEvNS_9FwdParamsE)
        /*0014*/ 	.short	0x0160
        /*0016*/ 	.short	0x00e8


	//----- nvinfo : EIATTR_CBANK_PARAM_SIZE
	.align		4
.L_1004:
        /*0018*/ 	.byte	0x03, 0x19
        /*001a*/ 	.short	0x00e8


	//----- nvinfo : EIATTR_KPARAM_INFO
	.align		4
        /*001c*/ 	.byte	0x04, 0x17
        /*001e*/ 	.short	(.L_1006 - .L_1005)
.L_1005:
        /*0020*/ 	.word	0x00000000
        /*0024*/ 	.short	0x0000
        /*0026*/ 	.short	0x0000
        /*0028*/ 	.byte	0x00, 0xf0, 0xa1, 0x03


	//----- nvinfo : EIATTR_MAXREG_COUNT
	.align		4
.L_1006:
        /*002c*/ 	.byte	0x03, 0x1b
        /*002e*/ 	.short	0x00ff


	//----- nvinfo : EIATTR_MERCURY_ISA_VERSION
	.align		4
        /*0030*/ 	.byte	0x03, 0x5f
        /*0032*/ 	.short	0x0000


	//----- nvinfo : EIATTR_COOP_GROUP_MASK_REGIDS
	.align		4
        /*0034*/ 	.byte	0x04, 0x29
        /*0036*/ 	.short	(.L_1008 - .L_1007)


	//   ....[0]....
.L_1007:
        /*0038*/ 	.word	0xffffffff


	//   ....[1]....
        /*003c*/ 	.word	0xffffffff


	//   ....[2]....
        /*0040*/ 	.word	0xffffffff


	//   ....[3]....
        /*0044*/ 	.word	0xffffffff


	//   ....[4]....
        /*0048*/ 	.word	0xffffffff


	//   ....[5]....
        /*004c*/ 	.word	0xffffffff


	//   ....[6]....
        /*0050*/ 	.word	0xffffffff


	//   ....[7]....
        /*0054*/ 	.word	0xffffffff


	//   ....[8]....
        /*0058*/ 	.word	0xffffffff


	//   ....[9]....
        /*005c*/ 	.word	0xffffffff


	//   ....[10]....
        /*0060*/ 	.word	0xffffffff


	//   ....[11]....
        /*0064*/ 	.word	0xffffffff


	//   ....[12]....
        /*0068*/ 	.word	0xffffffff


	//   ....[13]....
        /*006c*/ 	.word	0xffffffff


	//   ....[14]....
        /*0070*/ 	.word	0xffffffff


	//   ....[15]....
        /*0074*/ 	.word	0xffffffff


	//   ....[16]....
        /*0078*/ 	.word	0xffffffff


	//   ....[17]....
        /*007c*/ 	.word	0xffffffff


	//   ....[18]....
        /*0080*/ 	.word	0xffffffff


	//   ....[19]....
        /*0084*/ 	.word	0xffffffff


	//----- nvinfo : EIATTR_COOP_GROUP_INSTR_OFFSETS
	.align		4
.L_1008:
        /*0088*/ 	.byte	0x04, 0x28
        /*008a*/ 	.short	(.L_1010 - .L_1009)


	//   ....[0]....
.L_1009:
        /*008c*/ 	.word	0x00006310


	//   ....[1]....
        /*0090*/ 	.word	0x00006340


	//   ....[2]....
        /*0094*/ 	.word	0x00006360


	//   ....[3]....
        /*0098*/ 	.word	0x00006380


	//   ....[4]....
        /*009c*/ 	.word	0x000063a0


	//   ....[5]....
        /*00a0*/ 	.word	0x000064e0


	//   ....[6]....
        /*00a4*/ 	.word	0x00006500


	//   ....[7]....
        /*00a8*/ 	.word	0x00006520


	//   ....[8]....
        /*00ac*/ 	.word	0x00006540


	//   ....[9]....
        /*00b0*/ 	.word	0x00006560


	//   ....[10]....
        /*00b4*/ 	.word	0x00006930


	//   ....[11]....
        /*00b8*/ 	.word	0x000069a0


	//   ....[12]....
        /*00bc*/ 	.word	0x00006a00


	//   ....[13]....
        /*00c0*/ 	.word	0x00006a60


	//   ....[14]....
        /*00c4*/ 	.word	0x00006ac0


	//   ....[15]....
        /*00c8*/ 	.word	0x00006c40


	//   ....[16]....
        /*00cc*/ 	.word	0x00006ca0


	//   ....[17]....
        /*00d0*/ 	.word	0x00006d00


	//   ....[18]....
        /*00d4*/ 	.word	0x00006d60


	//   ....[19]....
        /*00d8*/ 	.word	0x00006dc0


	//----- nvinfo : EIATTR_EXIT_INSTR_OFFSETS
	.align		4
.L_1010:
        /*00dc*/ 	.byte	0x04, 0x1c
        /*00de*/ 	.short	(.L_1012 - .L_1011)


	//   ....[0]....
.L_1011:
        /*00e0*/ 	.word	0x00000400


	//   ....[1]....
        /*00e4*/ 	.word	0x000068e0


	//----- nvinfo : EIATTR_MAX_THREADS
	.align		4
.L_1012:
        /*00e8*/ 	.byte	0x04, 0x05
        /*00ea*/ 	.short	(.L_1014 - .L_1013)
.L_1013:
        /*00ec*/ 	.word	0x00000080
        /*00f0*/ 	.word	0x00000001
        /*00f4*/ 	.word	0x00000001


	//----- nvinfo : EIATTR_CRS_STACK_SIZE
	.align		4
.L_1014:
        /*00f8*/ 	.byte	0x04, 0x1e
        /*00fa*/ 	.short	(.L_1016 - .L_1015)
.L_1015:
        /*00fc*/ 	.word	0x00000000
.L_1016:


//--------------------- .nv.info._ZN10layer_norm31ln_parallel_residual_fwd_kernelINS_13Kernel_traitsIf13__nv_bfloat16S2_S2_fjLj256ELj1ELj4ELj1ELj16ENS_18Kernel_traits_baseILj256EfS2_S2_S2_fjLj128EEEEELb1ELb1ELb1EEEvNS_9FwdParamsE --------------------------
	.section	.nv.info._ZN10layer_norm31ln_parallel_residual_fwd_kernelINS_13Kernel_traitsIf13__nv_bfloat16S2_S2_fjLj256ELj1ELj4ELj1ELj16ENS_18Kernel_traits_baseILj256EfS2_S2_S2_fjLj128EEEEELb1ELb1ELb1EEEvNS_9FwdParamsE,"",@"SHT_CUDA_INFO"
	.sectionflags	@""
	.align	4


	//----- nvinfo : EIATTR_CUDA_API_VERSION
	.align		4
        /*0000*/ 	.byte	0x04, 0x37
        /*0002*/ 	.short	(.L_1018 - .L_1017)
.L_1017:
        /*0004*/ 	.word	0x00000082


	//----- nvinfo : EIATTR_SW2861232_WAR
	.align		4
.L_1018:
        /*0008*/ 	.byte	0x01, 0x35
	.zero		2


	//----- nvinfo : EIATTR_PARAM_CBANK
	.align		4
        /*000c*/ 	.byte	0x04, 0x0a
        /*000e*/ 	.short	(.L_1020 - .L_1019)
	.align		4
.L_1019:
        /*0010*/ 	.word	index@(.nv.constant0._ZN10layer_norm31ln_parallel_residual_fwd_kernelINS_13Kernel_traitsIf13__nv_bfloat16S2_S2_fjLj256ELj1ELj4ELj1ELj16ENS_18Kernel_traits_baseILj256EfS2_S2_S2_fjLj128EEEEELb1ELb1ELb1EEEvNS_9FwdParamsE)
        /*0014*/ 	.short	0x0160
        /*0016*/ 	.short	0x00e8


	//----- nvinfo : EIATTR_CBANK_PARAM_SIZE
	.align		4
.L_1020:
        /*0018*/ 	.byte	0x03, 0x19
        /*001a*/ 	.short	0x00e8


	//----- nvinfo : EIATTR_KPARAM_INFO
	.align		4
        /*001c*/ 	.byte	0x04, 0x17
        /*001e*/ 	.short	(.L_1022 - .L_1021)
.L_1021:
        /*0020*/ 	.word	0x00000000
        /*0024*/ 	.short	0x0000
        /*0026*/ 	.short	0x0000
        /*0028*/ 	.byte	0x00, 0xf0, 0xa1, 0x03


	//----- nvinfo : EIATTR_MAXREG_COUNT
	.align		4
.L_1022:
        /*002c*/ 	.byte	0x03, 0x1b
        /*002e*/ 	.short	0x00ff


	//----- nvinfo : EIATTR_MERCURY_ISA_VERSION
	.align		4
        /*0030*/ 	.byte	0x03, 0x5f
        /*0032*/ 	.short	0x0000


	//----- nvinfo : EIATTR_COOP_GROUP_MASK_REGIDS
	.align		4
        /*0034*/ 	.byte	0x04, 0x29
        /*0036*/ 	.short	(.L_1024 - .L_1023)


	//   ....[0]....
.L_1023:
        /*0038*/ 	.word	0xffffffff


	//   ....[1]....
        /*003c*/ 	.word	0xffffffff


	//   ....[2]....
        /*0040*/ 	.word	0xffffffff


	//   ....[3]....
        /*0044*/ 	.word	0xffffffff


	//   ....[4]....
        /*0048*/ 	.word	0xffffffff


	//   ....[5]....
        /*004c*/ 	.word	0xffffffff


	//   ....[6]....
        /*0050*/ 	.word	0xffffffff


	//   ....[7]....
        /*0054*/ 	.word	0xffffffff


	//   ....[8]....
        /*0058*/ 	.word	0xffffffff


	//   ....[9]....
        /*005c*/ 	.word	0xffffffff


	//   ....[10]....
        /*0060*/ 	.word	0xffffffff


	//   ....[11]....
        /*0064*/ 	.word	0xffffffff


	//   ....[12]....
        /*0068*/ 	.word	0xffffffff


	//   ....[13]....
        /*006c*/ 	.word	0xffffffff


	//   ....[14]....
        /*0070*/ 	.word	0xffffffff


	//   ....[15]....
        /*0074*/ 	.word	0xffffffff


	//   ....[16]....
        /*0078*/ 	.word	0xffffffff


	//   ....[17]....
        /*007c*/ 	.word	0xffffffff


	//   ....[18]....
        /*0080*/ 	.word	0xffffffff


	//   ....[19]....
        /*0084*/ 	.word	0xffffffff


	//----- nvinfo : EIATTR_COOP_GROUP_INSTR_OFFSETS
	.align		4
.L_1024:
        /*0088*/ 	.byte	0x04, 0x28
        /*008a*/ 	.short	(.L_1026 - .L_1025)


	//   ....[0]....
.L_1025:
        /*008c*/ 	.word	0x000062c0


	//   ....[1]....
        /*0090*/ 	.word	0x000062f0


	//   ....[2]....
        /*0094*/ 	.word	0x00006310


	//   ....[3]....
        /*0098*/ 	.word	0x00006330


	//   ....[4]....
        /*009c*/ 	.word	0x00006350


	//   ....[5]....
        /*00a0*/ 	.word	0x00006480


	//   ....[6]....
        /*00a4*/ 	.word	0x000064a0


	//   ....[7]....
        /*00a8*/ 	.word	0x000064c0


	//   ....[8]....
        /*00ac*/ 	.word	0x000064e0


	//   ....[9]....
        /*00b0*/ 	.word	0x00006500


	//   ....[10]....
        /*00b4*/ 	.word	0x00006880


	//   ....[11]....
        /*00b8*/ 	.word	0x000068e0


	//   ....[12]....
        /*00bc*/ 	.word	0x00006940


	//   ....[13]....
        /*00c0*/ 	.word	0x000069a0


	//   ....[14]....
        /*00c4*/ 	.word	0x00006a00


	//   ....[15]....
        /*00c8*/ 	.word	0x00006b70


	//   ....[16]....
        /*00cc*/ 	.word	0x00006bd0


	//   ....[17]....
        /*00d0*/ 	.word	0x00006c30


	//   ....[18]....
        /*00d4*/ 	.word	0x00006c90


	//   ....[19]....
        /*00d8*/ 	.word	0x00006cf0


	//----- nvinfo : EIATTR_EXIT_INSTR_OFFSETS
	.align		4
.L_1026:
        /*00dc*/ 	.byte	0x04, 0x1c
        /*00de*/ 	.short	(.L_1028 - .L_1027)


	//   ....[0]....
.L_1027:
        /*00e0*/ 	.word	0x00000230


	//   ....[1]....
        /*00e4*/ 	.word	0x00006830


	//----- nvinfo : EIATTR_MAX_THREADS
	.align		4
.L_1028:
        /*00e8*/ 	.byte	0x04, 0x05
        /*00ea*/ 	.short	(.L_1030 - .L_1029)
.L_1029:
        /*00ec*/ 	.word	0x00000080
        /*00f0*/ 	.word	0x00000001
        /*00f4*/ 	.word	0x00000001


	//----- nvinfo : EIATTR_CRS_STACK_SIZE
	.align		4
.L_1030:
        /*00f8*/ 	.byte	0x04, 0x1e
        /*00fa*/ 	.short	(.L_1032 - .L_1031)
.L_1031:
        /*00fc*/ 	.word	0x00000000
.L_1032:


//--------------------- .nv.info._ZN10layer_norm31ln_parallel_residual_fwd_kernelINS_13Kernel_traitsI13__nv_bfloat16S2_fS2_fjLj256ELj1ELj4ELj1ELj16ENS_18Kernel_traits_baseILj256ES2_S2_fS2_fjLj128EEEEELb0ELb0ELb0EEEvNS_9FwdParamsE --------------------------
	.section	.nv.info._ZN10layer_norm31ln_parallel_residual_fwd_kernelINS_13Kernel_traitsI13__nv_bfloat16S2_fS2_fjLj256ELj1ELj4ELj1ELj16ENS_18Kernel_traits_baseILj256ES2_S2_fS2_fjLj128EEEEELb0ELb0ELb0EEEvNS_9FwdParamsE,"",@"SHT_CUDA_INFO"
	.sectionflags	@""
	.align	4


	//----- nvinfo : EIATTR_CUDA_API_VERSION
	.align		4
        /*0000*/ 	.byte	0x04, 0x37
        /*0002*/ 	.short	(.L_1034 - .L_1033)
.L_1033:
        /*0004*/ 	.word	0x00000082


	//----- nvinfo : EIATTR_SW2861232_WAR
	.align		4
.L_1034:
        /*0008*/ 	.byte	0x01, 0x35
	.zero		2


	//----- nvinfo : EIATTR_PARAM_CBANK
	.align		4
        /*000c*/ 	.byte	0x04, 0x0a
        /*000e*/ 	.short	(.L_1036 - .L_1035)
	.align		4
.L_1035:
        /*0010*/ 	.word	index@(.nv.constant0._ZN10layer_norm31ln_parallel_residual_fwd_kernelINS_13Kernel_traitsI13__nv_bfloat16S2_fS2_fjLj256ELj1ELj4ELj1ELj16ENS_18Kernel_traits_baseILj256ES2_S2_fS2_fjLj128EEEEELb0ELb0ELb0EEEvNS_9FwdParamsE)
        /*0014*/ 	.short	0x0160
        /*0016*/ 	.short	0x00e8


	//----- nvinfo : EIATTR_CBANK_PARAM_SIZE
	.align		4
.L_1036:
        /*0018*/ 	.byte	0x03, 0x19
        /*001a*/ 	.short	0x00e8


	//----- nvinfo : EIATTR_KPARAM_INFO
	.align		4
        /*001c*/ 	.byte	0x04, 0x17
        /*001e*/ 	.short	(.L_1038 - .L_1037)
.L_1037:
        /*0020*/ 	.word	0x00000000
        /*0024*/ 	.short	0x0000
        /*0026*/ 	.short	0x0000
        /*0028*/ 	.byte	0x00, 0xf0, 0xa1, 0x03


	//----- nvinfo : EIATTR_MAXREG_COUNT
	.align		4
.L_1038:
        /*002c*/ 	.byte	0x03, 0x1b
        /*002e*/ 	.short	0x00ff


	//----- nvinfo : EIATTR_MERCURY_ISA_VERSION
	.align		4
        /*0030*/ 	.byte	0x03, 0x5f
        /*0032*/ 	.short	0x0000


	//----- nvinfo : EIATTR_COOP_GROUP_MASK_REGIDS
	.align		4
        /*0034*/ 	.byte	0x04, 0x29
        /*0036*/ 	.short	(.L_1040 - .L_1039)


	//   ....[0]....
.L_1039:
        /*0038*/ 	.word	0xffffffff


	//   ....[1]....
        /*003c*/ 	.word	0xffffffff


	//   ....[2]....
        /*0040*/ 	.word	0xffffffff


	//   ....[3]....
        /*0044*/ 	.word	0xffffffff


	//   ....[4]....
        /*0048*/ 	.word	0xffffffff


	//   ....[5]....
        /*004c*/ 	.word	0xffffffff


	//   ....[6]....
        /*0050*/ 	.word	0xffffffff


	//   ....[7]....
        /*0054*/ 	.word	0xffffffff


	//   ....[8]....
        /*0058*/ 	.word	0xffffffff


	//   ....[9]....
        /*005c*/ 	.word	0xffffffff


	//   ....[10]....
        /*0060*/ 	.word	0xffffffff


	//   ....[11]....
        /*0064*/ 	.word	0xffffffff


	//   ....[12]....
        /*0068*/ 	.word	0xffffffff


	//   ....[13]....
        /*006c*/ 	.word	0xffffffff


	//   ....[14]....
        /*0070*/ 	.word	0xffffffff


	//   ....[15]....
        /*0074*/ 	.word	0xffffffff


	//   ....[16]....
        /*0078*/ 	.word	0xffffffff


	//   ....[17]....
        /*007c*/ 	.word	0xffffffff


	//   ....[18]....
        /*0080*/ 	.word	0xffffffff


	//   ....[19]....
        /*0084*/ 	.word	0xffffffff


	//----- nvinfo : EIATTR_COOP_GROUP_INSTR_OFFSETS
	.align		4
.L_1040:
        /*0088*/ 	.byte	0x04, 0x28
        /*008a*/ 	.short	(.L_1042 - .L_1041)


	//   ....[0]....
.L_1041:
        /*008c*/ 	.word	0x00000af0


	//   ....[1]....
        /*0090*/ 	.word	0x00000b20


	//   ....[2]....
        /*0094*/ 	.word	0x00000b40


	//   ....[3]....
        /*0098*/ 	.word	0x00000b60


	//   ....[4]....
        /*009c*/ 	.word	0x00000b80


	//   ....[5]....
        /*00a0*/ 	.word	0x00000cc0


	//   ....[6]....
        /*00a4*/ 	.word	0x00000ce0


	//   ....[7]....
        /*00a8*/ 	.word	0x00000d00


	//   ....[8]....
        /*00ac*/ 	.word	0x00000d20


	//   ....[9]....
        /*00b0*/ 	.word	0x00000d40


	//   ....[10]....
        /*00b4*/ 	.word	0x00001210


	//   ....[11]....
        /*00b8*/ 	.word	0x00001270


	//   ....[12]....
        /*00bc*/ 	.word	0x000012d0


	//   ....[13]....
        /*00c0*/ 	.word	0x00001330


	//   ....[14]....
        /*00c4*/ 	.word	0x00001390


	//   ....[15]....
        /*00c8*/ 	.word	0x00001510


	//   ....[16]....
        /*00cc*/ 	.word	0x00001570


	//   ....[17]....
        /*00d0*/ 	.word	0x000015d0


	//   ....[18]....
        /*00d4*/ 	.word	0x00001630


	//   ....[19]....
        /*00d8*/ 	.word	0x00001690


	//----- nvinfo : EIATTR_EXIT_INSTR_OFFSETS
	.align		4
.L_1042:
        /*00dc*/ 	.byte	0x04, 0x1c
        /*00de*/ 	.short	(.L_1044 - .L_1043)


	//   ....[0]....
.L_1043:
        /*00e0*/ 	.word	0x00000260


	//   ....[1]....
        /*00e4*/ 	.word	0x000011c0


	//----- nvinfo : EIATTR_MAX_THREADS
	.align		4
.L_1044:
        /*00e8*/ 	.byte	0x04, 0x05
        /*00ea*/ 	.short	(.L_1046 - .L_1045)
.L_1045:
        /*00ec*/ 	.word	0x00000080
        /*00f0*/ 	.word	0x00000001
        /*00f4*/ 	.word	0x00000001


	//----- nvinfo : EIATTR_CRS_STACK_SIZE
	.align		4
.L_1046:
        /*00f8*/ 	.byte	0x04, 0x1e
        /*00fa*/ 	.short	(.L_1048 - .L_1047)
.L_1047:
        /*00fc*/ 	.word	0x00000000
.L_1048:


//--------------------- .nv.info._ZN10layer_norm31ln_parallel_residual_fwd_kernelINS_13Kernel_traitsI13__nv_bfloat16S2_fS2_fjLj256ELj1ELj4ELj1ELj16ENS_18Kernel_traits_baseILj256ES2_S2_fS2_fjLj128EEEEELb0ELb0ELb1EEEvNS_9FwdParamsE --------------------------
	.section	.nv.info._ZN10layer_norm31ln_parallel_residual_fwd_kernelINS_13Kernel_traitsI13__nv_bfloat16S2_fS2_fjLj256ELj1ELj4ELj1ELj16ENS_18Kernel_traits_baseILj256ES2_S2_fS2_fjLj128EEEEELb0ELb0ELb1EEEvNS_9FwdParamsE,"",@"SHT_CUDA_INFO"
	.sectionflags	@""
	.align	4


	//----- nvinfo : EIATTR_CUDA_API_VERSION
	.align		4
        /*0000*/ 	.byte	0x04, 0x37
        /*0002*/ 	.short	(.L_1050 - .L_1049)
.L_1049:
        /*0004*/ 	.word	0x00000082


	//----- nvinfo : EIATTR_SW2861232_WAR
	.align		4
.L_1050:
        /*0008*/ 	.byte	0x01, 0x35
	.zero		2


	//----- nvinfo : EIATTR_PARAM_CBANK
	.align		4
        /*000c*/ 	.byte	0x04, 0x0a
        /*000e*/ 	.short	(.L_1052 - .L_1051)
	.align		4
.L_1051:
        /*0010*/ 	.word	index@(.nv.constant0._ZN10layer_norm31ln_parallel_residual_fwd_kernelINS_13Kernel_traitsI13__nv_bfloat16S2_fS2_fjLj256ELj1ELj4ELj1ELj16ENS_18Kernel_traits_baseILj256ES2_S2_fS2_fjLj128EEEEELb0ELb0ELb1EEEvNS_9FwdParamsE)
        /*0014*/ 	.short	0x0160
        /*0016*/ 	.short	0x00e8


	//----- nvinfo : EIATTR_CBANK_PARAM_SIZE
	.align		4
.L_1052:
        /*0018*/ 	.byte	0x03, 0x19
        /*001a*/ 	.short	0x00e8


	//----- nvinfo : EIATTR_KPARAM_INFO
	.align		4
        /*001c*/ 	.byte	0x04, 0x17
        /*001e*/ 	.short	(.L_1054 - .L_1053)
.L_1053:
        /*0020*/ 	.word	0x00000000
        /*0024*/ 	.short	0x0000
        /*0026*/ 	.short	0x0000
        /*0028*/ 	.byte	0x00, 0xf0, 0xa1, 0x03


	//----- nvinfo : EIATTR_MAXREG_COUNT
	.align		4
.L_1054:
        /*002c*/ 	.byte	0x03, 0x1b
        /*002e*/ 	.short	0x00ff


	//----- nvinfo : EIATTR_MERCURY_ISA_VERSION
	.align		4
        /*0030*/ 	.byte	0x03, 0x5f
        /*0032*/ 	.short	0x0000


	//----- nvinfo : EIATTR_COOP_GROUP_MASK_REGIDS
	.align		4
        /*0034*/ 	.byte	0x04, 0x29
        /*0036*/ 	.short	(.L_1056 - .L_1055)


	//   ....[0]....
.L_1055:
        /*0038*/ 	.word	0xffffffff


	//   ....[1]....
        /*003c*/ 	.word	0xffffffff


	//   ....[2]....
        /*0040*/ 	.word	0xffffffff


	//   ....[3]....
        /*0044*/ 	.word	0xffffffff


	//   ....[4]....
        /*0048*/ 	.word	0xffffffff


	//   ....[5]....
        /*004c*/ 	.word	0xffffffff


	//   ....[6]....
        /*0050*/ 	.word	0xffffffff


	//   ....[7]....
        /*0054*/ 	.word	0xffffffff


	//   ....[8]....
        /*0058*/ 	.word	0xffffffff


	//   ....[9]....
        /*005c*/ 	.word	0xffffffff


	//   ....[10]....
        /*0060*/ 	.word	0xffffffff


	//   ....[11]....
        /*0064*/ 	.word	0xffffffff


	//   ....[12]....
        /*0068*/ 	.word	0xffffffff


	//   ....[13]....
        /*006c*/ 	.word	0xffffffff


	//   ....[14]....
        /*0070*/ 	.word	0xffffffff


	//   ....[15]....
        /*0074*/ 	.word	0xffffffff


	//   ....[16]....
        /*0078*/ 	.word	0xffffffff


	//   ....[17]....
        /*007c*/ 	.word	0xffffffff


	//   ....[18]....
        /*0080*/ 	.word	0xffffffff


	//   ....[19]....
        /*0084*/ 	.word	0xffffffff


	//----- nvinfo : EIATTR_COOP_GROUP_INSTR_OFFSETS
	.align		4
.L_1056:
        /*0088*/ 	.byte	0x04, 0x28
        /*008a*/ 	.short	(.L_1058 - .L_1057)


	//   ....[0]....
.L_1057:
        /*008c*/ 	.word	0x00000a50


	//   ....[1]....
        /*0090*/ 	.word	0x00000a80


	//   ....[2]....
        /*0094*/ 	.word	0x00000aa0


	//   ....[3]....
        /*0098*/ 	.word	0x00000ac0


	//   ....[4]....
        /*009c*/ 	.word	0x00000ae0


	//   ....[5]....
        /*00a0*/ 	.word	0x00000c10


	//   ....[6]....
        /*00a4*/ 	.word	0x00000c30


	//   ....[7]....
        /*00a8*/ 	.word	0x00000c50


	//   ....[8]....
        /*00ac*/ 	.word	0x00000c70


	//   ....[9]....
        /*00b0*/ 	.word	0x00000c90


	//   ....[10]....
        /*00b4*/ 	.word	0x00001130


	//   ....[11]....
        /*00b8*/ 	.word	0x000011a0


	//   ....[12]....
        /*00bc*/ 	.word	0x00001210


	//   ....[13]....
        /*00c0*/ 	.word	0x00001280


	//   ....[14]....
        /*00c4*/ 	.word	0x000012f0


	//   ....[15]....
        /*00c8*/ 	.word	0x00001460


	//   ....[16]....
        /*00cc*/ 	.word	0x000014c0


	//   ....[17]....
        /*00d0*/ 	.word	0x00001520


	//   ....[18]....
        /*00d4*/ 	.word	0x00001580


	//   ....[19]....
        /*00d8*/ 	.word	0x000015e0


	//----- nvinfo : EIATTR_EXIT_INSTR_OFFSETS
	.align		4
.L_1058:
        /*00dc*/ 	.byte	0x04, 0x1c
        /*00de*/ 	.short	(.L_1060 - .L_1059)


	//   ....[0]....
.L_1059:
        /*00e0*/ 	.word	0x00000180


	//   ....[1]....
        /*00e4*/ 	.word	0x000010d0


	//----- nvinfo : EIATTR_MAX_THREADS
	.align		4
.L_1060:
        /*00e8*/ 	.byte	0x04, 0x05
        /*00ea*/ 	.short	(.L_1062 - .L_1061)
.L_1061:
        /*00ec*/ 	.word	0x00000080
        /*00f0*/ 	.word	0x00000001
        /*00f4*/ 	.word	0x00000001


	//----- nvinfo : EIATTR_CRS_STACK_SIZE
	.align		4
.L_1062:
        /*00f8*/ 	.byte	0x04, 0x1e
        /*00fa*/ 	.short	(.L_1064 - .L_1063)
.L_1063:
        /*00fc*/ 	.word	0x00000000
.L_1064:


//--------------------- .nv.info._ZN10layer_norm31ln_parallel_residual_fwd_kernelINS_13Kernel_traitsI13__nv_bfloat16S2_fS2_fjLj256ELj1ELj4ELj1ELj16ENS_18Kernel_traits_baseILj256ES2_S2_fS2_fjLj128EEEEELb0ELb1ELb0EEEvNS_9FwdParamsE --------------------------
	.section	.nv.info._ZN10layer_norm31ln_parallel_residual_fwd_kernelINS_13Kernel_traitsI13__nv_bfloat16S2_fS2_fjLj256ELj1ELj4ELj1ELj16ENS_18Kernel_traits_baseILj256ES2_S2_fS2_fjLj128EEEEELb0ELb1ELb0EEEvNS_9FwdParamsE,"",@"SHT_CUDA_INFO"
	.sectionflags	@""
	.align	4


	//----- nvinfo : EIATTR_CUDA_API_VERSION
	.align		4
        /*0000*/ 	.byte	0x04, 0x37
        /*0002*/ 	.short	(.L_1066 - .L_1065)
.L_1065:
        /*0004*/ 	.word	0x00000082


	//----- nvinfo : EIATTR_SW2861232_WAR
	.align		4
.L_1066:
        /*0008*/ 	.byte	0x01, 0x35
	.zero		2


	//----- nvinfo : EIATTR_PARAM_CBANK
	.align		4
        /*000c*/ 	.byte	0x04, 0x0a
        /*000e*/ 	.short	(.L_1068 - .L_1067)
	.align		4
.L_1067:
        /*0010*/ 	.word	index@(.nv.constant0._ZN10layer_norm31ln_parallel_residual_fwd_kernelINS_13Kernel_traitsI13__nv_bfloat16S2_fS2_fjLj256ELj1ELj4ELj1ELj16ENS_18Kernel_traits_baseILj256ES2_S2_fS2_fjLj128EEEEELb0ELb1ELb0EEEvNS_9FwdParamsE)
        /*0014*/ 	.short	0x0160
        /*0016*/ 	.short	0x00e8


	//----- nvinfo : EIATTR_CBANK_PARAM_SIZE
	.align		4
.L_1068:
        /*0018*/ 	.byte	0x03, 0x19
        /*001a*/ 	.short	0x00e8


	//----- nvinfo : EIATTR_KPARAM_INFO
	.align		4
        /*001c*/ 	.byte	0x04, 0x17
        /*001e*/ 	.short	(.L_1070 - .L_1069)
.L_1069:
        /*0020*/ 	.word	0x00000000
        /*0024*/ 	.short	0x0000
        /*0026*/ 	.short	0x0000
        /*0028*/ 	.byte	0x00, 0xf0, 0xa1, 0x03


	//----- nvinfo : EIATTR_MAXREG_COUNT
	.align		4
.L_1070:
        /*002c*/ 	.byte	0x03, 0x1b
        /*002e*/ 	.short	0x00ff


	//----- nvinfo : EIATTR_MERCURY_ISA_VERSION
	.align		4
        /*0030*/ 	.byte	0x03, 0x5f
        /*0032*/ 	.short	0x0000


	//----- nvinfo : EIATTR_COOP_GROUP_MASK_REGIDS
	.align		4
        /*0034*/ 	.byte	0x04, 0x29
        /*0036*/ 	.short	(.L_1072 - .L_1071)


	//   ....[0]....
.L_1071:
        /*0038*/ 	.word	0xffffffff


	//   ....[1]....
        /*003c*/ 	.word	0xffffffff


	//   ....[2]....
        /*0040*/ 	.word	0xffffffff


	//   ....[3]....
        /*0044*/ 	.word	0xffffffff


	//   ....[4]....
        /*0048*/ 	.word	0xffffffff


	//   ....[5]....
        /*004c*/ 	.word	0xffffffff


	//   ....[6]....
        /*0050*/ 	.word	0xffffffff


	//   ....[7]....
        /*0054*/ 	.word	0xffffffff


	//   ....[8]....
        /*0058*/ 	.word	0xffffffff


	//   ....[9]....
        /*005c*/ 	.word	0xffffffff


	//   ....[10]....
        /*0060*/ 	.word	0xffffffff


	//   ....[11]....
        /*0064*/ 	.word	0xffffffff


	//   ....[12]....
        /*0068*/ 	.word	0xffffffff


	//   ....[13]....
        /*006c*/ 	.word	0xffffffff


	//   ....[14]....
        /*0070*/ 	.word	0xffffffff


	//   ....[15]....
        /*0074*/ 	.word	0xffffffff


	//   ....[16]....
        /*0078*/ 	.word	0xffffffff


	//   ....[17]....
        /*007c*/ 	.word	0xffffffff


	//   ....[18]....
        /*0080*/ 	.word	0xffffffff


	//   ....[19]....
        /*0084*/ 	.word	0xffffffff


	//----- nvinfo : EIATTR_COOP_GROUP_INSTR_OFFSETS
	.align		4
.L_1072:
        /*0088*/ 	.byte	0x04, 0x28
        /*008a*/ 	.short	(.L_1074 - .L_1073)


	//   ....[0]....
.L_1073:
        /*008c*/ 	.word	0x00000930


	//   ....[1]....
        /*0090*/ 	.word	0x00000960


	//   ....[2]....
        /*0094*/ 	.word	0x00000980


	//   ....[3]....
        /*0098*/ 	.word	0x000009a0


	//   ....[4]....
        /*009c*/ 	.word	0x000009c0


	//   ....[5]....
        /*00a0*/ 	.word	0x00000b00


	//   ....[6]....
        /*00a4*/ 	.word	0x00000b20


	//   ....[7]....
        /*00a8*/ 	.word	0x00000b40


	//   ....[8]....
        /*00ac*/ 	.word	0x00000b60


	//   ....[9]....
        /*00b0*/ 	.word	0x00000b80


	//   ....[10]....
        /*00b4*/ 	.word	0x00000f40


	//   ....[11]....
        /*00b8*/ 	.word	0x00000fa0


	//   ....[12]....
        /*00bc*/ 	.word	0x00001000


	//   ....[13]....
        /*00c0*/ 	.word	0x00001060


	//   ....[14]....
        /*00c4*/ 	.word	0x000010c0


	//   ....[15]....
        /*00c8*/ 	.word	0x00001240


	//   ....[16]....
        /*00cc*/ 	.word	0x000012a0


	//   ....[17]....
        /*00d0*/ 	.word	0x00001300


	//   ....[18]....
        /*00d4*/ 	.word	0x00001360


	//   ....[19]....
        /*00d8*/ 	.word	0x000013c0


	//----- nvinfo : EIATTR_EXIT_INSTR_OFFSETS
	.align		4
.L_1074:
        /*00dc*/ 	.byte	0x04, 0x1c
        /*00de*/ 	.short	(.L_1076 - .L_1075)


	//   ....[0]....
.L_1075:
        /*00e0*/ 	.word	0x000001b0


	//   ....[1]....
        /*00e4*/ 	.word	0x00000ef0


	//----- nvinfo : EIATTR_MAX_THREADS
	.align		4
.L_1076:
        /*00e8*/ 	.byte	0x04, 0x05
        /*00ea*/ 	.short	(.L_1078 - .L_1077)
.L_1077:
        /*00ec*/ 	.word	0x00000080
        /*00f0*/ 	.word	0x00000001
        /*00f4*/ 	.word	0x00000001


	//----- nvinfo : EIATTR_CRS_STACK_SIZE
	.align		4
.L_1078:
        /*00f8*/ 	.byte	0x04, 0x1e
        /*00fa*/ 	.short	(.L_1080 - .L_1079)
.L_1079:
        /*00fc*/ 	.word	0x00000000
.L_1080:


//--------------------- .nv.info._ZN10layer_norm31ln_parallel_residual_fwd_kernelINS_13Kernel_traitsI13__nv_bfloat16S2_fS2_fjLj256ELj1ELj4ELj1ELj16ENS_18Kernel_traits_baseILj256ES2_S2_fS2_fjLj128EEEEELb0ELb1ELb1EEEvNS_9FwdParamsE --------------------------
	.section	.nv.info._ZN10layer_norm31ln_parallel_residual_fwd_kernelINS_13Kernel_traitsI13__nv_bfloat16S2_fS2_fjLj256ELj1ELj4ELj1ELj16ENS_18Kernel_traits_baseILj256ES2_S2_fS2_fjLj128EEEEELb0ELb1ELb1EEEvNS_9FwdParamsE,"",@"SHT_CUDA_INFO"
	.sectionflags	@""
	.align	4


	//----- nvinfo : EIATTR_CUDA_API_VERSION
	.align		4
        /*0000*/ 	.byte	0x04, 0x37
        /*0002*/ 	.short	(.L_1082 - .L_1081)
.L_1081:
        /*0004*/ 	.word	0x00000082


	//----- nvinfo : EIATTR_SW2861232_WAR
	.align		4
.L_1082:
        /*0008*/ 	.byte	0x01, 0x35
	.zero		2


	//----- nvinfo : EIATTR_PARAM_CBANK
	.align		4
        /*000c*/ 	.byte	0x04, 0x0a
        /*000e*/ 	.short	(.L_1084 - .L_1083)
	.align		4
.L_1083:
        /*0010*/ 	.word	index@(.nv.constant0._ZN10layer_norm31ln_parallel_residual_fwd_kernelINS_13Kernel_traitsI13__nv_bfloat16S2_fS2_fjLj256ELj1ELj4ELj1ELj16ENS_18Kernel_traits_baseILj256ES2_S2_fS2_fjLj128EEEEELb0ELb1ELb1EEEvNS_9FwdParamsE)
        /*0014*/ 	.short	0x0160
        /*0016*/ 	.short	0x00e8


	//----- nvinfo : EIATTR_CBANK_PARAM_SIZE
	.align		4
.L_1084:
        /*0018*/ 	.byte	0x03, 0x19
        /*001a*/ 	.short	0x00e8


	//----- nvinfo : EIATTR_KPARAM_INFO
	.align		4
        /*001c*/ 	.byte	0x04, 0x17
        /*001e*/ 	.short	(.L_1086 - .L_1085)
.L_1085:
        /*0020*/ 	.word	0x00000000
        /*0024*/ 	.short	0x0000
        /*0026*/ 	.short	0x0000
        /*0028*/ 	.byte	0x00, 0xf0, 0xa1, 0x03


	//----- nvinfo : EIATTR_MAXREG_COUNT
	.align		4
.L_1086:
        /*002c*/ 	.byte	0x03, 0x1b
        /*002e*/ 	.short	0x00ff


	//----- nvinfo : EIATTR_MERCURY_ISA_VERSION
	.align		4
        /*0030*/ 	.byte	0x03, 0x5f
        /*0032*/ 	.short	0x0000


	//----- nvinfo : EIATTR_COOP_GROUP_MASK_REGIDS
	.align		4
        /*0034*/ 	.byte	0x04, 0x29
        /*0036*/ 	.short	(.L_1088 - .L_1087)


	//   ....[0]....
.L_1087:
        /*0038*/ 	.word	0xffffffff


	//   ....[1]....
        /*003c*/ 	.word	0xffffffff


	//   ....[2]....
        /*0040*/ 	.word	0xffffffff


	//   ....[3]....
        /*0044*/ 	.word	0xffffffff


	//   ....[4]....
        /*0048*/ 	.word	0xffffffff


	//   ....[5]....
        /*004c*/ 	.word	0xffffffff


	//   ....[6]....
        /*0050*/ 	.word	0xffffffff


	//   ....[7]....
        /*0054*/ 	.word	0xffffffff


	//   ....[8]....
        /*0058*/ 	.word	0xffffffff


	//   ....[9]....
        /*005c*/ 	.word	0xffffffff


	//   ....[10]....
        /*0060*/ 	.word	0xffffffff


	//   ....[11]....
        /*0064*/ 	.word	0xffffffff


	//   ....[12]....
        /*0068*/ 	.word	0xffffffff


	//   ....[13]....
        /*006c*/ 	.word	0xffffffff


	//   ....[14]....
        /*0070*/ 	.word	0xffffffff


	//   ....[15]....
        /*0074*/ 	.word	0xffffffff


	//   ....[16]....
        /*0078*/ 	.word	0xffffffff


	//   ....[17]....
        /*007c*/ 	.word	0xffffffff


	//   ....[18]....
        /*0080*/ 	.word	0xffffffff


	//   ....[19]....
        /*0084*/ 	.word	0xffffffff


	//----- nvinfo : EIATTR_COOP_GROUP_INSTR_OFFSETS
	.align		4
.L_1088:
        /*0088*/ 	.byte	0x04, 0x28
        /*008a*/ 	.short	(.L_1090 - .L_1089)


	//   ....[0]....
.L_1089:
        /*008c*/ 	.word	0x00000880


	//   ....[1]....
        /*0090*/ 	.word	0x000008b0


	//   ....[2]....
        /*0094*/ 	.word	0x000008d0


	//   ....[3]....
        /*0098*/ 	.word	0x000008f0


	//   ....[4]....
        /*009c*/ 	.word	0x00000910


	//   ....[5]....
        /*00a0*/ 	.word	0x00000a40


	//   ....[6]....
        /*00a4*/ 	.word	0x00000a60


	//   ....[7]....
        /*00a8*/ 	.word	0x00000a80


	//   ....[8]....
        /*00ac*/ 	.word	0x00000aa0


	//   ....[9]....
        /*00b0*/ 	.word	0x00000ac0


	//   ....[10]....
        /*00b4*/ 	.word	0x00000e20


	//   ....[11]....
        /*00b8*/ 	.word	0x00000e80


	//   ....[12]....
        /*00bc*/ 	.word	0x00000ee0


	//   ....[13]....
        /*00c0*/ 	.word	0x00000f40


	//   ....[14]....
        /*00c4*/ 	.word	0x00000fa0


	//   ....[15]....
        /*00c8*/ 	.word	0x00001110


	//   ....[16]....
        /*00cc*/ 	.word	0x00001170


	//   ....[17]....
        /*00d0*/ 	.word	0x000011d0


	//   ....[18]....
        /*00d4*/ 	.word	0x00001230


	//   ....[19]....
        /*00d8*/ 	.word	0x00001290


	//----- nvinfo : EIATTR_EXIT_INSTR_OFFSETS
	.align		4
.L_1090:
        /*00dc*/ 	.byte	0x04, 0x1c
        /*00de*/ 	.short	(.L_1092 - .L_1091)


	//   ....[0]....
.L_1091:
        /*00e0*/ 	.word	0x00000110


	//   ....[1]....
        /*00e4*/ 	.word	0x00000dd0


	//----- nvinfo : EIATTR_MAX_THREADS
	.align		4
.L_1092:
        /*00e8*/ 	.byte	0x04, 0x05
        /*00ea*/ 	.short	(.L_1094 - .L_1093)
.L_1093:
        /*00ec*/ 	.word	0x00000080
        /*00f0*/ 	.word	0x00000001
        /*00f4*/ 	.word	0x00000001


	//----- nvinfo : EIATTR_CRS_STACK_SIZE
	.align		4
.L_1094:
        /*00f8*/ 	.byte	0x04, 0x1e
        /*00fa*/ 	.short	(.L_1096 - .L_1095)
.L_1095:
        /*00fc*/ 	.word	0x00000000
.L_1096:


//--------------------- .nv.info._ZN10layer_norm31ln_parallel_residual_fwd_kernelINS_13Kernel_traitsI13__nv_bfloat16S2_fS2_fjLj256ELj1ELj4ELj1ELj16ENS_18Kernel_traits_baseILj256ES2_S2_fS2_fjLj128EEEEELb1ELb0ELb0EEEvNS_9FwdParamsE --------------------------
	.section	.nv.info._ZN10layer_norm31ln_parallel_residual_fwd_kernelINS_13Kernel_traitsI13__nv_bfloat16S2_fS2_fjLj256ELj1ELj4ELj1ELj16ENS_18Kernel_traits_baseILj256ES2_S2_fS2_fjLj128EEEEELb1ELb0ELb0EEEvNS_9FwdParamsE,"",@"SHT_CUDA_INFO"
	.sectionflags	@""
	.align	4


	//----- nvinfo : EIATTR_CUDA_API_VERSION
	.align		4
        /*0000*/ 	.byte	0x04, 0x37
        /*0002*/ 	.short	(.L_1098 - .L_1097)
.L_1097:
        /*0004*/ 	.word	0x00000082


	//----- nvinfo : EIATTR_SW2861232_WAR
	.align		4
.L_1098:
        /*0008*/ 	.byte	0x01, 0x35
	.zero		2


	//----- nvinfo : EIATTR_PARAM_CBANK
	.align		4
        /*000c*/ 	.byte	0x04, 0x0a
        /*000e*/ 	.short	(.L_1100 - .L_1099)
	.align		4
.L_1099:
        /*0010*/ 	.word	index@(.nv.constant0._ZN10layer_norm31ln_parallel_residual_fwd_kernelINS_13Kernel_traitsI13__nv_bfloat16S2_fS2_fjLj256ELj1ELj4ELj1ELj16ENS_18Kernel_traits_baseILj256ES2_S2_fS2_fjLj128EEEEELb1ELb0ELb0EEEvNS_9FwdParamsE)
        /*0014*/ 	.short	0x0160
        /*0016*/ 	.short	0x00e8


	//----- nvinfo : EIATTR_CBANK_PARAM_SIZE
	.align		4
.L_1100:
        /*0018*/ 	.byte	0x03, 0x19
        /*001a*/ 	.short	0x00e8


	//----- nvinfo : EIATTR_KPARAM_INFO
	.align		4
        /*001c*/ 	.byte	0x04, 0x17
        /*001e*/ 	.short	(.L_1102 - .L_1101)
.L_1101:
        /*0020*/ 	.word	0x00000000
        /*0024*/ 	.short	0x0000
        /*0026*/ 	.short	0x0000
        /*0028*/ 	.byte	0x00, 0xf0, 0xa1, 0x03


	//----- nvinfo : EIATTR_MAXREG_COUNT
	.align		4
.L_1102:
        /*002c*/ 	.byte	0x03, 0x1b
        /*002e*/ 	.short	0x00ff


	//----- nvinfo : EIATTR_MERCURY_ISA_VERSION
	.align		4
        /*0030*/ 	.byte	0x03, 0x5f
        /*0032*/ 	.short	0x0000


	//----- nvinfo : EIATTR_COOP_GROUP_MASK_REGIDS
	.align		4
        /*0034*/ 	.byte	0x04, 0x29
        /*0036*/ 	.short	(.L_1104 - .L_1103)


	//   ....[0]....
.L_1103:
        /*0038*/ 	.word	0xffffffff


	//   ....[1]....
        /*003c*/ 	.word	0xffffffff


	//   ....[2]....
        /*0040*/ 	.word	0xffffffff


	//   ....[3]....
        /*0044*/ 	.word	0xffffffff


	//   ....[4]....
        /*0048*/ 	.word	0xffffffff


	//   ....[5]....
        /*004c*/ 	.word	0xffffffff


	//   ....[6]....
        /*0050*/ 	.word	0xffffffff


	//   ....[7]....
        /*0054*/ 	.word	0xffffffff


	//   ....[8]....
        /*0058*/ 	.word	0xffffffff


	//   ....[9]....
        /*005c*/ 	.word	0xffffffff


	//   ....[10]....
        /*0060*/ 	.word	0xffffffff


	//   ....[11]....
        /*0064*/ 	.word	0xffffffff


	//   ....[12]....
        /*0068*/ 	.word	0xffffffff


	//   ....[13]....
        /*006c*/ 	.word	0xffffffff


	//   ....[14]....
        /*0070*/ 	.word	0xffffffff


	//   ....[15]....
        /*0074*/ 	.word	0xffffffff


	//   ....[16]....
        /*0078*/ 	.word	0xffffffff


	//   ....[17]....
        /*007c*/ 	.word	0xffffffff


	//   ....[18]....
        /*0080*/ 	.word	0xffffffff


	//   ....[19]....
        /*0084*/ 	.word	0xffffffff


	//----- nvinfo : EIATTR_COOP_GROUP_INSTR_OFFSETS
	.align		4
.L_1104:
        /*0088*/ 	.byte	0x04, 0x28
        /*008a*/ 	.short	(.L_1106 - .L_1105)


	//   ....[0]....
.L_1105:
        /*008c*/ 	.word	0x00006560


	//   ....[1]....
        /*0090*/ 	.word	0x00006590


	//   ....[2]....
        /*0094*/ 	.word	0x000065b0


	//   ....[3]....
        /*0098*/ 	.word	0x000065d0


	//   ....[4]....
        /*009c*/ 	.word	0x000065f0


	//   ....[5]....
        /*00a0*/ 	.word	0x00006730


	//   ....[6]....
        /*00a4*/ 	.word	0x00006750


	//   ....[7]....
        /*00a8*/ 	.word	0x00006770


	//   ....[8]....
        /*00ac*/ 	.word	0x00006790


	//   ....[9]....
        /*00b0*/ 	.word	0x000067b0


	//   ....[10]....
        /*00b4*/ 	.word	0x00006c60


	//   ....[11]....
        /*00b8*/ 	.word	0x00006cd0


	//   ....[12]....
        /*00bc*/ 	.word	0x00006d30


	//   ....[13]....
        /*00c0*/ 	.word	0x00006d90


	//   ....[14]....
        /*00c4*/ 	.word	0x00006df0


	//   ....[15]....
        /*00c8*/ 	.word	0x00006f70


	//   ....[16]....
        /*00cc*/ 	.word	0x00006fd0


	//   ....[17]....
        /*00d0*/ 	.word	0x00007030


	//   ....[18]....
        /*00d4*/ 	.word	0x00007090


	//   ....[19]....
        /*00d8*/ 	.word	0x000070f0


	//----- nvinfo : EIATTR_EXIT_INSTR_OFFSETS
	.align		4
.L_1106:
        /*00dc*/ 	.byte	0x04, 0x1c
        /*00de*/ 	.short	(.L_1108 - .L_1107)


	//   ....[0]....
.L_1107:
        /*00e0*/ 	.word	0x00000470


	//   ....[1]....
        /*00e4*/ 	.word	0x00006c10


	//----- nvinfo : EIATTR_MAX_THREADS
	.align		4
.L_1108:
        /*00e8*/ 	.byte	0x04, 0x05
        /*00ea*/ 	.short	(.L_1110 - .L_1109)
.L_1109:
        /*00ec*/ 	.word	0x00000080
        /*00f0*/ 	.word	0x00000001
        /*00f4*/ 	.word	0x00000001


	//----- nvinfo : EIATTR_CRS_STACK_SIZE
	.align		4
.L_1110:
        /*00f8*/ 	.byte	0x04, 0x1e
        /*00fa*/ 	.short	(.L_1112 - .L_1111)
.L_1111:
        /*00fc*/ 	.word	0x00000000
.L_1112:


//--------------------- .nv.info._ZN10layer_norm31ln_parallel_residual_fwd_kernelINS_13Kernel_traitsI13__nv_bfloat16S2_fS2_fjLj256ELj1ELj4ELj1ELj16ENS_18Kernel_traits_baseILj256ES2_S2_fS2_fjLj128EEEEELb1ELb0ELb1EEEvNS_9FwdParamsE --------------------------
	.section	.nv.info._ZN10layer_norm31ln_parallel_residual_fwd_kernelINS_13Kernel_traitsI13__nv_bfloat16S2_fS2_fjLj256ELj1ELj4ELj1ELj16ENS_18Kernel_traits_baseILj256ES2_S2_fS2_fjLj128EEEEELb1ELb0ELb1EEEvNS_9FwdParamsE,"",@"SHT_CUDA_INFO"
	.sectionflags	@""
	.align	4


	//----- nvinfo : EIATTR_CUDA_API_VERSION
	.align		4
        /*0000*/ 	.byte	0x04, 0x37
        /*0002*/ 	.short	(.L_1114 - .L_1113)
.L_1113:
        /*0004*/ 	.word	0x00000082


	//----- nvinfo : EIATTR_SW2861232_WAR
	.align		4
.L_1114:
        /*0008*/ 	.byte	0x01, 0x35
	.zero		2


	//----- nvinfo : EIATTR_PARAM_CBANK
	.align		4
        /*000c*/ 	.byte	0x04, 0x0a
        /*000e*/ 	.short	(.L_1116 - .L_1115)
	.align		4
.L_1115:
        /*0010*/ 	.word	index@(.nv.constant0._ZN10layer_norm31ln_parallel_residual_fwd_kernelINS_13Kernel_traitsI13__nv_bfloat16S2_fS2_fjLj256ELj1ELj4ELj1ELj16ENS_18Kernel_traits_baseILj256ES2_S2_fS2_fjLj128EEEEELb1ELb0ELb1EEEvNS_9FwdParamsE)
        /*0014*/ 	.short	0x0160
        /*0016*/ 	.short	0x00e8


	//----- nvinfo : EIATTR_CBANK_PARAM_SIZE
	.align		4
.L_1116:
        /*0018*/ 	.byte	0x03, 0x19
        /*001a*/ 	.short	0x00e8


	//----- nvinfo : EIATTR_KPARAM_INFO
	.align		4
        /*001c*/ 	.byte	0x04, 0x17
        /*001e*/ 	.short	(.L_1118 - .L_1117)
.L_1117:
        /*0020*/ 	.word	0x00000000
        /*0024*/ 	.short	0x0000
        /*0026*/ 	.short	0x0000
        /*0028*/ 	.byte	0x00, 0xf0, 0xa1, 0x03


	//----- nvinfo : EIATTR_MAXREG_COUNT
	.align		4
.L_1118:
        /*002c*/ 	.byte	0x03, 0x1b
        /*002e*/ 	.short	0x00ff


	//----- nvinfo : EIATTR_MERCURY_ISA_VERSION
	.align		4
        /*0030*/ 	.byte	0x03, 0x5f
        /*0032*/ 	.short	0x0000


	//----- nvinfo : EIATTR_COOP_GROUP_MASK_REGIDS
	.align		4
        /*0034*/ 	.byte	0x04, 0x29
        /*0036*/ 	.short	(.L_1120 - .L_1119)


	//   ....[0]....
.L_1119:
        /*0038*/ 	.word	0xffffffff


	//   ....[1]....
        /*003c*/ 	.word	0xffffffff


	//   ....[2]....
        /*0040*/ 	.word	0xffffffff


	//   ....[3]....
        /*0044*/ 	.word	0xffffffff


	//   ....[4]....
        /*0048*/ 	.word	0xffffffff


	//   ....[5]....
        /*004c*/ 	.word	0xffffffff


	//   ....[6]....
        /*0050*/ 	.word	0xffffffff


	//   ....[7]....
        /*0054*/ 	.word	0xffffffff


	//   ....[8]....
        /*0058*/ 	.word	0xffffffff


	//   ....[9]....
        /*005c*/ 	.word	0xffffffff


	//   ....[10]....
        /*0060*/ 	.word	0xffffffff


	//   ....[11]....
        /*0064*/ 	.word	0xffffffff


	//   ....[12]....
        /*0068*/ 	.word	0xffffffff


	//   ....[13]....
        /*006c*/ 	.word	0xffffffff


	//   ....[14]....
        /*0070*/ 	.word	0xffffffff


	//   ....[15]....
        /*0074*/ 	.word	0xffffffff


	//   ....[16]....
        /*0078*/ 	.word	0xffffffff


	//   ....[17]....
        /*007c*/ 	.word	0xffffffff


	//   ....[18]....
        /*0080*/ 	.word	0xffffffff


	//   ....[19]....
        /*0084*/ 	.word	0xffffffff


	//----- nvinfo : EIATTR_COOP_GROUP_INSTR_OFFSETS
	.align		4
.L_1120:
        /*0088*/ 	.byte	0x04, 0x28
        /*008a*/ 	.short	(.L_1122 - .L_1121)


	//   ....[0]....
.L_1121:
        /*008c*/ 	.word	0x000062b0


	//   ....[1]....
        /*0090*/ 	.word	0x000062e0


	//   ....[2]....
        /*0094*/ 	.word	0x00006300


	//   ....[3]....
        /*0098*/ 	.word	0x00006320


	//   ....[4]....
        /*009c*/ 	.word	0x00006340


	//   ....[5]....
        /*00a0*/ 	.word	0x00006470


	//   ....[6]....
        /*00a4*/ 	.word	0x00006490


	//   ....[7]....
        /*00a8*/ 	.word	0x000064b0


	//   ....[8]....
        /*00ac*/ 	.word	0x000064d0


	//   ....[9]....
        /*00b0*/ 	.word	0x000064f0


	//   ....[10]....
        /*00b4*/ 	.word	0x00006a80


	//   ....[11]....
        /*00b8*/ 	.word	0x00006ae0


	//   ....[12]....
        /*00bc*/ 	.word	0x00006b40


	//   ....[13]....
        /*00c0*/ 	.word	0x00006ba0


	//   ....[14]....
        /*00c4*/ 	.word	0x00006c00


	//   ....[15]....
        /*00c8*/ 	.word	0x00006d70


	//   ....[16]....
        /*00cc*/ 	.word	0x00006dd0


	//   ....[17]....
        /*00d0*/ 	.word	0x00006e30


	//   ....[18]....
        /*00d4*/ 	.word	0x00006e90


	//   ....[19]....
        /*00d8*/ 	.word	0x00006ef0


	//----- nvinfo : EIATTR_EXIT_INSTR_OFFSETS
	.align		4
.L_1122:
        /*00dc*/ 	.byte	0x04, 0x1c
        /*00de*/ 	.short	(.L_1124 - .L_1123)


	//   ....[0]....
.L_1123:
        /*00e0*/ 	.word	0x00000240


	//   ....[1]....
        /*00e4*/ 	.word	0x00006a30


	//----- nvinfo : EIATTR_MAX_THREADS
	.align		4
.L_1124:
        /*00e8*/ 	.byte	0x04, 0x05
        /*00ea*/ 	.short	(.L_1126 - .L_1125)
.L_1125:
        /*00ec*/ 	.word	0x00000080
        /*00f0*/ 	.word	0x00000001
        /*00f4*/ 	.word	0x00000001


	//----- nvinfo : EIATTR_CRS_STACK_SIZE
	.align		4
.L_1126:
        /*00f8*/ 	.byte	0x04, 0x1e
        /*00fa*/ 	.short	(.L_1128 - .L_1127)
.L_1127:
        /*00fc*/ 	.word	0x00000000
.L_1128:


//--------------------- .nv.info._ZN10layer_norm31ln_parallel_residual_fwd_kernelINS_13Kernel_traitsI13__nv_bfloat16S2_fS2_fjLj256ELj1ELj4ELj1ELj16ENS_18Kernel_traits_baseILj256ES2_S2_fS2_fjLj128EEEEELb1ELb1ELb0EEEvNS_9FwdParamsE --------------------------
	.section	.nv.info._ZN10layer_norm31ln_parallel_residual_fwd_kernelINS_13Kernel_traitsI13__nv_bfloat16S2_fS2_fjLj256ELj1ELj4ELj1ELj16ENS_18Kernel_traits_baseILj256ES2_S2_fS2_fjLj128EEEEELb1ELb1ELb0EEEvNS_9FwdParamsE,"",@"SHT_CUDA_INFO"
	.sectionflags	@""
	.align	4


	//----- nvinfo : EIATTR_CUDA_API_VERSION
	.align		4
        /*0000*/ 	.byte	0x04, 0x37
        /*0002*/ 	.short	(.L_1130 - .L_1129)
.L_1129:
        /*0004*/ 	.word	0x00000082


	//----- nvinfo : EIATTR_SW2861232_WAR
	.align		4
.L_1130:
        /*0008*/ 	.byte	0x01, 0x35
	.zero		2


	//----- nvinfo : EIATTR_PARAM_CBANK
	.align		4
        /*000c*/ 	.byte	0x04, 0x0a
        /*000e*/ 	.short	(.L_1132 - .L_1131)
	.align		4
.L_1131:
        /*0010*/ 	.word	index@(.nv.constant0._ZN10layer_norm31ln_parallel_residual_fwd_kernelINS_13Kernel_traitsI13__nv_bfloat16S2_fS2_fjLj256ELj1ELj4ELj1ELj16ENS_18Kernel_traits_baseILj256ES2_S2_fS2_fjLj128EEEEELb1ELb1ELb0EEEvNS_9FwdParamsE)
        /*0014*/ 	.short	0x0160
        /*0016*/ 	.short	0x00e8


	//----- nvinfo : EIATTR_CBANK_PARAM_SIZE
	.align		4
.L_1132:
        /*0018*/ 	.byte	0x03, 0x19
        /*001a*/ 	.short	0x00e8


	//----- nvinfo : EIATTR_KPARAM_INFO
	.align		4
        /*001c*/ 	.byte	0x04, 0x17
        /*001e*/ 	.short	(.L_1134 - .L_1133)
.L_1133:
        /*0020*/ 	.word	0x00000000
        /*0024*/ 	.short	0x0000
        /*0026*/ 	.short	0x0000
        /*0028*/ 	.byte	0x00, 0xf0, 0xa1, 0x03


	//----- nvinfo : EIATTR_MAXREG_COUNT
	.align		4
.L_1134:
        /*002c*/ 	.byte	0x03, 0x1b
        /*002e*/ 	.short	0x00ff


	//----- nvinfo : EIATTR_MERCURY_ISA_VERSION
	.align		4
        /*0030*/ 	.byte	0x03, 0x5f
        /*0032*/ 	.short	0x0000


	//----- nvinfo : EIATTR_COOP_GROUP_MASK_REGIDS
	.align		4
        /*0034*/ 	.byte	0x04, 0x29
        /*0036*/ 	.short	(.L_1136 - .L_1135)


	//   ....[0]....
.L_1135:
        /*0038*/ 	.word	0xffffffff


	//   ....[1]....
        /*003c*/ 	.word	0xffffffff


	//   ....[2]....
        /*0040*/ 	.word	0xffffffff


	//   ....[3]....
        /*0044*/ 	.word	0xffffffff


	//   ....[4]....
        /*0048*/ 	.word	0xffffffff


	//   ....[5]....
        /*004c*/ 	.word	0xffffffff


	//   ....[6]....
        /*0050*/ 	.word	0xffffffff


	//   ....[7]....
        /*0054*/ 	.word	0xffffffff


	//   ....[8]....
        /*0058*/ 	.word	0xffffffff


	//   ....[9]....
        /*005c*/ 	.word	0xffffffff


	//   ....[10]....
        /*0060*/ 	.word	0xffffffff


	//   ....[11]....
        /*0064*/ 	.word	0xffffffff


	//   ....[12]....
        /*0068*/ 	.word	0xffffffff


	//   ....[13]....
        /*006c*/ 	.word	0xffffffff


	//   ....[14]....
        /*0070*/ 	.word	0xffffffff


	//   ....[15]....
        /*0074*/ 	.word	0xffffffff


	//   ....[16]....
        /*0078*/ 	.word	0xffffffff


	//   ....[17]....
        /*007c*/ 	.word	0xffffffff


	//   ....[18]....
        /*0080*/ 	.word	0xffffffff


	//   ....[19]....
        /*0084*/ 	.word	0xffffffff


	//----- nvinfo : EIATTR_COOP_GROUP_INSTR_OFFSETS
	.align		4
.L_1136:
        /*0088*/ 	.byte	0x04, 0x28
        /*008a*/ 	.short	(.L_1138 - .L_1137)


	//   ....[0]....
.L_1137:
        /*008c*/ 	.word	0x000063a0


	//   ....[1]....
        /*0090*/ 	.word	0x000063d0


	//   ....[2]....
        /*0094*/ 	.word	0x000063f0


	//   ....[3]....
        /*0098*/ 	.word	0x00006410


	//   ....[4]....
        /*009c*/ 	.word	0x00006430


	//   ....[5]....
        /*00a0*/ 	.word	0x00006570


	//   ....[6]....
        /*00a4*/ 	.word	0x00006590


	//   ....[7]....
        /*00a8*/ 	.word	0x000065b0


	//   ....[8]....
        /*00ac*/ 	.word	0x000065d0


	//   ....[9]....
        /*00b0*/ 	.word	0x000065f0


	//   ....[10]....
        /*00b4*/ 	.word	0x000069c0


	//   ....[11]....
        /*00b8*/ 	.word	0x00006a30


	//   ....[12]....
        /*00bc*/ 	.word	0x00006a90


	//   ....[13]....
        /*00c0*/ 	.word	0x00006af0


	//   ....[14]....
        /*00c4*/ 	.word	0x00006b50


	//   ....[15]....
        /*00c8*/ 	.word	0x00006cd0


	//   ....[16]....
        /*00cc*/ 	.word	0x00006d30


	//   ....[17]....
        /*00d0*/ 	.word	0x00006d90


	//   ....[18]....
        /*00d4*/ 	.word	0x00006df0


	//   ....[19]....
        /*00d8*/ 	.word	0x00006e50


	//----- nvinfo : EIATTR_EXIT_INSTR_OFFSETS
	.align		4
.L_1138:
        /*00dc*/ 	.byte	0x04, 0x1c
        /*00de*/ 	.short	(.L_1140 - .L_1139)


	//   ....[0]....
.L_1139:
        /*00e0*/ 	.word	0x000003c0


	//   ....[1]....
        /*00e4*/ 	.word	0x00006970


	//----- nvinfo : EIATTR_MAX_THREADS
	.align		4
.L_1140:
        /*00e8*/ 	.byte	0x04, 0x05
        /*00ea*/ 	.short	(.L_1142 - .L_1141)
.L_1141:
        /*00ec*/ 	.word	0x00000080
        /*00f0*/ 	.word	0x00000001
        /*00f4*/ 	.word	0x00000001


	//----- nvinfo : EIATTR_CRS_STACK_SIZE
	.align		4
.L_1142:
        /*00f8*/ 	.byte	0x04, 0x1e
        /*00fa*/ 	.short	(.L_1144 - .L_1143)
.L_1143:
        /*00fc*/ 	.word	0x00000000
.L_1144:


//--------------------- .nv.info._ZN10layer_norm31ln_parallel_residual_fwd_kernelINS_13Kernel_traitsI13__nv_bfloat16S2_fS2_fjLj256ELj1ELj4ELj1ELj16ENS_18Kernel_traits_baseILj256ES2_S2_fS2_fjLj128EEEEELb1ELb1ELb1EEEvNS_9FwdParamsE --------------------------
	.section	.nv.info._ZN10layer_norm31ln_parallel_residual_fwd_kernelINS_13Kernel_traitsI13__nv_bfloat16S2_fS2_fjLj256ELj1ELj4ELj1ELj16ENS_18Kernel_traits_baseILj256ES2_S2_fS2_fjLj128EEEEELb1ELb1ELb1EEEvNS_9FwdParamsE,"",@"SHT_CUDA_INFO"
	.sectionflags	@""
	.align	4


	//----- nvinfo : EIATTR_CUDA_API_VERSION
	.align		4
        /*0000*/ 	.byte	0x04, 0x37
        /*0002*/ 	.short	(.L_1146 - .L_1145)
.L_1145:
        /*0004*/ 	.word	0x00000082


	//----- nvinfo : EIATTR_SW2861232_WAR
	.align		4
.L_1146:
        /*0008*/ 	.byte	0x01, 0x35
	.zero		2


	//----- nvinfo : EIATTR_PARAM_CBANK
	.align		4
        /*000c*/ 	.byte	0x04, 0x0a
        /*000e*/ 	.short	(.L_1148 - .L_1147)
	.align		4
.L_1147:
        /*0010*/ 	.word	index@(.nv.constant0._ZN10layer_norm31ln_parallel_residual_fwd_kernelINS_13Kernel_traitsI13__nv_bfloat16S2_fS2_fjLj256ELj1ELj4ELj1ELj16ENS_18Kernel_traits_baseILj256ES2_S2_fS2_fjLj128EEEEELb1ELb1ELb1EEEvNS_9FwdParamsE)
        /*0014*/ 	.short	0x0160
        /*0016*/ 	.short	0x00e8


	//----- nvinfo : EIATTR_CBANK_PARAM_SIZE
	.align		4
.L_1148:
        /*0018*/ 	.byte	0x03, 0x19
        /*001a*/ 	.short	0x00e8


	//----- nvinfo : EIATTR_KPARAM_INFO
	.align		4
        /*001c*/ 	.byte	0x04, 0x17
        /*001e*/ 	.short	(.L_1150 - .L_1149)
.L_1149:
        /*0020*/ 	.word	0x00000000
        /*0024*/ 	.short	0x0000
        /*0026*/ 	.short	0x0000
        /*0028*/ 	.byte	0x00, 0xf0, 0xa1, 0x03


	//----- nvinfo : EIATTR_MAXREG_COUNT
	.align		4
.L_1150:
        /*002c*/ 	.byte	0x03, 0x1b
        /*002e*/ 	.short	0x00ff


	//----- nvinfo : EIATTR_MERCURY_ISA_VERSION
	.align		4
        /*0030*/ 	.byte	0x03, 0x5f
        /*0032*/ 	.short	0x0000


	//----- nvinfo : EIATTR_COOP_GROUP_MASK_REGIDS
	.align		4
        /*0034*/ 	.byte	0x04, 0x29
        /*0036*/ 	.short	(.L_1152 - .L_1151)


	//   ....[0]....
.L_1151:
        /*0038*/ 	.word	0xffffffff


	//   ....[1]....
        /*003c*/ 	.word	0xffffffff


	//   ....[2]....
        /*0040*/ 	.word	0xffffffff


	//   ....[3]....
        /*0044*/ 	.word	0xffffffff


	//   ....[4]....
        /*0048*/ 	.word	0xffffffff


	//   ....[5]....
        /*004c*/ 	.word	0xffffffff


	//   ....[6]....
        /*0050*/ 	.word	0xffffffff


	//   ....[7]....
        /*0054*/ 	.word	0xffffffff


	//   ....[8]....
        /*0058*/ 	.word	0xffffffff


	//   ....[9]....
        /*005c*/ 	.word	0xffffffff


	//   ....[10]....
        /*0060*/ 	.word	0xffffffff


	//   ....[11]....
        /*0064*/ 	.word	0xffffffff


	//   ....[12]....
        /*0068*/ 	.word	0xffffffff


	//   ....[13]....
        /*006c*/ 	.word	0xffffffff


	//   ....[14]....
        /*0070*/ 	.word	0xffffffff


	//   ....[15]....
        /*0074*/ 	.word	0xffffffff


	//   ....[16]....
        /*0078*/ 	.word	0xffffffff


	//   ....[17]....
        /*007c*/ 	.word	0xffffffff


	//   ....[18]....
        /*0080*/ 	.word	0xffffffff


	//   ....[19]....
        /*0084*/ 	.word	0xffffffff


	//----- nvinfo : EIATTR_COOP_GROUP_INSTR_OFFSETS
	.align		4
.L_1152:
        /*0088*/ 	.byte	0x04, 0x28
        /*008a*/ 	.short	(.L_1154 - .L_1153)


	//   ....[0]....
.L_1153:
        /*008c*/ 	.word	0x00006190


	//   ....[1]....
        /*0090*/ 	.word	0x000061c0


	//   ....[2]....
        /*0094*/ 	.word	0x000061e0


	//   ....[3]....
        /*0098*/ 	.word	0x00006200


	//   ....[4]....
        /*009c*/ 	.word	0x00006220


	//   ....[5]....
        /*00a0*/ 	.word	0x00006350


	//   ....[6]....
        /*00a4*/ 	.word	0x00006370


	//   ....[7]....
        /*00a8*/ 	.word	0x00006390


	//   ....[8]....
        /*00ac*/ 	.word	0x000063b0


	//   ....[9]....
        /*00b0*/ 	.word	0x000063d0


	//   ....[10]....
        /*00b4*/ 	.word	0x000067e0


	//   ....[11]....
        /*00b8*/ 	.word	0x00006840


	//   ....[12]....
        /*00bc*/ 	.word	0x000068a0


	//   ....[13]....
        /*00c0*/ 	.word	0x00006900


	//   ....[14]....
        /*00c4*/ 	.word	0x00006960


	//   ....[15]....
        /*00c8*/ 	.word	0x00006ad0


	//   ....[16]....
        /*00cc*/ 	.word	0x00006b30


	//   ....[17]....
        /*00d0*/ 	.word	0x00006b90


	//   ....[18]....
        /*00d4*/ 	.word	0x00006bf0


	//   ....[19]....
        /*00d8*/ 	.word	0x00006c50


	//----- nvinfo : EIATTR_EXIT_INSTR_OFFSETS
	.align		4
.L_1154:
        /*00dc*/ 	.byte	0x04, 0x1c
        /*00de*/ 	.short	(.L_1156 - .L_1155)


	//   ....[0]....
.L_1155:
        /*00e0*/ 	.word	0x000001c0


	//   ....[1]....
        /*00e4*/ 	.word	0x00006780


	//----- nvinfo : EIATTR_MAX_THREADS
	.align		4
.L_1156:
        /*00e8*/ 	.byte	0x04, 0x05
        /*00ea*/ 	.short	(.L_1158 - .L_1157)
.L_1157:
        /*00ec*/ 	.word	0x00000080
        /*00f0*/ 	.word	0x00000001
        /*00f4*/ 	.word	0x00000001


	//----- nvinfo : EIATTR_CRS_STACK_SIZE
	.align		4
.L_1158:
        /*00f8*/ 	.byte	0x04, 0x1e
        /*00fa*/ 	.short	(.L_1160 - .L_1159)
.L_1159:
        /*00fc*/ 	.word	0x00000000
.L_1160:


//--------------------- .nv.info._ZN10layer_norm31ln_parallel_residual_fwd_kernelINS_13Kernel_traitsIf13__nv_bfloat16fS2_fjLj256ELj1ELj4ELj1ELj16ENS_18Kernel_traits_baseILj256EfS2_fS2_fjLj128EEEEELb0ELb0ELb0EEEvNS_9FwdParamsE --------------------------
	.section	.nv.info._ZN10layer_norm31ln_parallel_residual_fwd_kernelINS_13Kernel_traitsIf13__nv_bfloat16fS2_fjLj256ELj1ELj4ELj1ELj16ENS_18Kernel_traits_baseILj256EfS2_fS2_fjLj128EEEEELb0ELb0ELb0EEEvNS_9FwdParamsE,"",@"SHT_CUDA_INFO"
	.sectionflags	@""
	.align	4


	//----- nvinfo : EIATTR_CUDA_API_VERSION
	.align		4
        /*0000*/ 	.byte	0x04, 0x37
        /*0002*/ 	.short	(.L_1162 - .L_1161)
.L_1161:
        /*0004*/ 	.word	0x00000082


	//----- nvinfo : EIATTR_SW2861232_WAR
	.align		4
.L_1162:
        /*0008*/ 	.byte	0x01, 0x35
	.zero		2


	//----- nvinfo : EIATTR_PARAM_CBANK
	.align		4
        /*000c*/ 	.byte	0x04, 0x0a
        /*000e*/ 	.short	(.L_1164 - .L_1163)
	.align		4
.L_1163:
        /*0010*/ 	.word	index@(.nv.constant0._ZN10layer_norm31ln_parallel_residual_fwd_kernelINS_13Kernel_traitsIf13__nv_bfloat16fS2_fjLj256ELj1ELj4ELj1ELj16ENS_18Kernel_traits_baseILj256EfS2_fS2_fjLj128EEEEELb0ELb0ELb0EEEvNS_9FwdParamsE)
        /*0014*/ 	.short	0x0160
        /*0016*/ 	.short	0x00e8


	//----- nvinfo : EIATTR_CBANK_PARAM_SIZE
	.align		4
.L_1164:
        /*0018*/ 	.byte	0x03, 0x19
        /*001a*/ 	.short	0x00e8


	//----- nvinfo : EIATTR_KPARAM_INFO
	.align		4
        /*001c*/ 	.byte	0x04, 0x17
        /*001e*/ 	.short	(.L_1166 - .L_1165)
.L_1165:
        /*0020*/ 	.word	0x00000000
        /*0024*/ 	.short	0x0000
        /*0026*/ 	.short	0x0000
        /*0028*/ 	.byte	0x00, 0xf0, 0xa1, 0x03


	//----- nvinfo : EIATTR_MAXREG_COUNT
	.align		4
.L_1166:
        /*002c*/ 	.byte	0x03, 0x1b
        /*002e*/ 	.short	0x00ff


	//----- nvinfo : EIATTR_MERCURY_ISA_VERSION
	.align		4
        /*0030*/ 	.byte	0x03, 0x5f
        /*0032*/ 	.short	0x0000


	//----- nvinfo : EIATTR_COOP_GROUP_MASK_REGIDS
	.align		4
        /*0034*/ 	.byte	0x04, 0x29
        /*0036*/ 	.short	(.L_1168 - .L_1167)


	//   ....[0]....
.L_1167:
        /*0038*/ 	.word	0xffffffff


	//   ....[1]....
        /*003c*/ 	.word	0xffffffff


	//   ....[2]....
        /*0040*/ 	.word	0xffffffff


	//   ....[3]....
        /*0044*/ 	.word	0xffffffff


	//   ....[4]....
        /*0048*/ 	.word	0xffffffff


	//   ....[5]....
        /*004c*/ 	.word	0xffffffff


	//   ....[6]....
        /*0050*/ 	.word	0xffffffff


	//   ....[7]....
        /*0054*/ 	.word	0xffffffff


	//   ....[8]....
        /*0058*/ 	.word	0xffffffff


	//   ....[9]....
        /*005c*/ 	.word	0xffffffff


	//   ....[10]....
        /*0060*/ 	.word	0xffffffff


	//   ....[11]....
        /*0064*/ 	.word	0xffffffff


	//   ....[12]....
        /*0068*/ 	.word	0xffffffff


	//   ....[13]....
        /*006c*/ 	.word	0xffffffff


	//   ....[14]....
        /*0070*/ 	.word	0xffffffff


	//   ....[15]....
        /*0074*/ 	.word	0xffffffff


	//   ....[16]....
        /*0078*/ 	.word	0xffffffff


	//   ....[17]....
        /*007c*/ 	.word	0xffffffff


	//   ....[18]....
        /*0080*/ 	.word	0xffffffff


	//   ....[19]....
        /*0084*/ 	.word	0xffffffff


	//----- nvinfo : EIATTR_COOP_GROUP_INSTR_OFFSETS
	.align		4
.L_1168:
        /*0088*/ 	.byte	0x04, 0x28
        /*008a*/ 	.short	(.L_1170 - .L_1169)


	//   ....[0]....
.L_1169:
        /*008c*/ 	.word	0x00000980


	//   ....[1]....
        /*0090*/ 	.word	0x000009b0


	//   ....[2]....
        /*0094*/ 	.word	0x000009d0


	//   ....[3]....
        /*0098*/ 	.word	0x000009f0


	//   ....[4]....
        /*009c*/ 	.word	0x00000a10


	//   ....[5]....
        /*00a0*/ 	.word	0x00000b50


	//   ....[6]....
        /*00a4*/ 	.word	0x00000b70


	//   ....[7]....
        /*00a8*/ 	.word	0x00000b90


	//   ....[8]....
        /*00ac*/ 	.word	0x00000bb0


	//   ....[9]....
        /*00b0*/ 	.word	0x00000bd0


	//   ....[10]....
        /*00b4*/ 	.word	0x00001070


	//   ....[11]....
        /*00b8*/ 	.word	0x000010d0


	//   ....[12]....
        /*00bc*/ 	.word	0x00001130


	//   ....[13]....
        /*00c0*/ 	.word	0x00001190


	//   ....[14]....
        /*00c4*/ 	.word	0x000011f0


	//   ....[15]....
        /*00c8*/ 	.word	0x00001370


	//   ....[16]....
        /*00cc*/ 	.word	0x000013d0


	//   ....[17]....
        /*00d0*/ 	.word	0x00001430


	//   ....[18]....
        /*00d4*/ 	.word	0x00001490


	//   ....[19]....
        /*00d8*/ 	.word	0x000014f0


	//----- nvinfo : EIATTR_EXIT_INSTR_OFFSETS
	.align		4
.L_1170:
        /*00dc*/ 	.byte	0x04, 0x1c
        /*00de*/ 	.short	(.L_1172 - .L_1171)


	//   ....[0]....
.L_1171:
        /*00e0*/ 	.word	0x000002e0


	//   ....[1]....
        /*00e4*/ 	.word	0x00001020


	//----- nvinfo : EIATTR_MAX_THREADS
	.align		4
.L_1172:
        /*00e8*/ 	.byte	0x04, 0x05
        /*00ea*/ 	.short	(.L_1174 - .L_1173)
.L_1173:
        /*00ec*/ 	.word	0x00000080
        /*00f0*/ 	.word	0x00000001
        /*00f4*/ 	.word	0x00000001


	//----- nvinfo : EIATTR_CRS_STACK_SIZE
	.align		4
.L_1174:
        /*00f8*/ 	.byte	0x04, 0x1e
        /*00fa*/ 	.short	(.L_1176 - .L_1175)
.L_1175:
        /*00fc*/ 	.word	0x00000000
.L_1176:


//--------------------- .nv.info._ZN10layer_norm31ln_parallel_residual_fwd_kernelINS_13Kernel_traitsIf13__nv_bfloat16fS2_fjLj256ELj1ELj4ELj1ELj16ENS_18Kernel_traits_baseILj256EfS2_fS2_fjLj128EEEEELb0ELb0ELb1EEEvNS_9FwdParamsE --------------------------
	.section	.nv.info._ZN10layer_norm31ln_parallel_residual_fwd_kernelINS_13Kernel_traitsIf13__nv_bfloat16fS2_fjLj256ELj1ELj4ELj1ELj16ENS_18Kernel_traits_baseILj256EfS2_fS2_fjLj128EEEEELb0ELb0ELb1EEEvNS_9FwdParamsE,"",@"SHT_CUDA_INFO"
	.sectionflags	@""
	.align	4


	//----- nvinfo : EIATTR_CUDA_API_VERSION
	.align		4
        /*0000*/ 	.byte	0x04, 0x37
        /*0002*/ 	.short	(.L_1178 - .L_1177)
.L_1177:
        /*0004*/ 	.word	0x00000082


	//----- nvinfo : EIATTR_SW2861232_WAR
	.align		4
.L_1178:
        /*0008*/ 	.byte	0x01, 0x35
	.zero		2


	//----- nvinfo : EIATTR_PARAM_CBANK
	.align		4
        /*000c*/ 	.byte	0x04, 0x0a
        /*000e*/ 	.short	(.L_1180 - .L_1179)
	.align		4
.L_1179:
        /*0010*/ 	.word	index@(.nv.constant0._ZN10layer_norm31ln_parallel_residual_fwd_kernelINS_13Kernel_traitsIf13__nv_bfloat16fS2_fjLj256ELj1ELj4ELj1ELj16ENS_18Kernel_traits_baseILj256EfS2_fS2_fjLj128EEEEELb0ELb0ELb1EEEvNS_9FwdParamsE)
        /*0014*/ 	.short	0x0160
        /*0016*/ 	.short	0x00e8


	//----- nvinfo : EIATTR_CBANK_PARAM_SIZE
	.align		4
.L_1180:
        /*0018*/ 	.byte	0x03, 0x19
        /*001a*/ 	.short	0x00e8


	//----- nvinfo : EIATTR_KPARAM_INFO
	.align		4
        /*001c*/ 	.byte	0x04, 0x17
        /*001e*/ 	.short	(.L_1182 - .L_1181)
.L_1181:
        /*0020*/ 	.word	0x00000000
        /*0024*/ 	.short	0x0000
        /*0026*/ 	.short	0x0000
        /*0028*/ 	.byte	0x00, 0xf0, 0xa1, 0x03


	//----- nvinfo : EIATTR_MAXREG_COUNT
	.align		4
.L_1182:
        /*002c*/ 	.byte	0x03, 0x1b
        /*002e*/ 	.short	0x00ff


	//----- nvinfo : EIATTR_MERCURY_ISA_VERSION
	.align		4
        /*0030*/ 	.byte	0x03, 0x5f
        /*0032*/ 	.short	0x0000


	//----- nvinfo : EIATTR_COOP_GROUP_MASK_REGIDS
	.align		4
        /*0034*/ 	.byte	0x04, 0x29
        /*0036*/ 	.short	(.L_1184 - .L_1183)


	//   ....[0]....
.L_1183:
        /*0038*/ 	.word	0xffffffff


	//   ....[1]....
        /*003c*/ 	.word	0xffffffff


	//   ....[2]....
        /*0040*/ 	.word	0xffffffff


	//   ....[3]....
        /*0044*/ 	.word	0xffffffff


	//   ....[4]....
        /*0048*/ 	.word	0xffffffff


	//   ....[5]....
        /*004c*/ 	.word	0xffffffff


	//   ....[6]....
        /*0050*/ 	.word	0xffffffff


	//   ....[7]....
        /*0054*/ 	.word	0xffffffff


	//   ....[8]....
        /*0058*/ 	.word	0xffffffff


	//   ....[9]....
        /*005c*/ 	.word	0xffffffff


	//   ....[10]....
        /*0060*/ 	.word	0xffffffff


	//   ....[11]....
        /*0064*/ 	.word	0xffffffff


	//   ....[12]....
        /*0068*/ 	.word	0xffffffff


	//   ....[13]....
        /*006c*/ 	.word	0xffffffff


	//   ....[14]....
        /*0070*/ 	.word	0xffffffff


	//   ....[15]....
        /*0074*/ 	.word	0xffffffff


	//   ....[16]....
        /*0078*/ 	.word	0xffffffff


	//   ....[17]....
        /*007c*/ 	.word	0xffffffff


	//   ....[18]....
        /*0080*/ 	.word	0xffffffff


	//   ....[19]....
        /*0084*/ 	.word	0xffffffff


	//----- nvinfo : EIATTR_COOP_GROUP_INSTR_OFFSETS
	.align		4
.L_1184:
        /*0088*/ 	.byte	0x04, 0x28
        /*008a*/ 	.short	(.L_1186 - .L_1185)


	//   ....[0]....
.L_1185:
        /*008c*/ 	.word	0x000008b0


	//   ....[1]....
        /*0090*/ 	.word	0x000008e0


	//   ....[2]....
        /*0094*/ 	.word	0x00000900


	//   ....[3]....
        /*0098*/ 	.word	0x00000920


	//   ....[4]....
        /*009c*/ 	.word	0x00000940


	//   ....[5]....
        /*00a0*/ 	.word	0x00000a70


	//   ....[6]....
        /*00a4*/ 	.word	0x00000a90


	//   ....[7]....
        /*00a8*/ 	.word	0x00000ab0


	//   ....[8]....
        /*00ac*/ 	.word	0x00000ad0


	//   ....[9]....
        /*00b0*/ 	.word	0x00000af0


	//   ....[10]....
        /*00b4*/ 	.word	0x00000f70


	//   ....[11]....
        /*00b8*/ 	.word	0x00000fd0


	//   ....[12]....
        /*00bc*/ 	.word	0x00001030


	//   ....[13]....
        /*00c0*/ 	.word	0x00001090


	//   ....[14]....
        /*00c4*/ 	.word	0x000010f0


	//   ....[15]....
        /*00c8*/ 	.word	0x00001260


	//   ....[16]....
        /*00cc*/ 	.word	0x000012c0


	//   ....[17]....
        /*00d0*/ 	.word	0x00001320


	//   ....[18]....
        /*00d4*/ 	.word	0x00001380


	//   ....[19]....
        /*00d8*/ 	.word	0x000013e0


	//----- nvinfo : EIATTR_EXIT_INSTR_OFFSETS
	.align		4
.L_1186:
        /*00dc*/ 	.byte	0x04, 0x1c
        /*00de*/ 	.short	(.L_1188 - .L_1187)


	//   ....[0]....
.L_1187:
        /*00e0*/ 	.word	0x00000230


	//   ....[1]....
        /*00e4*/ 	.word	0x00000f20


	//----- nvinfo : EIATTR_MAX_THREADS
	.align		4
.L_1188:
        /*00e8*/ 	.byte	0x04, 0x05
        /*00ea*/ 	.short	(.L_1190 - .L_1189)
.L_1189:
        /*00ec*/ 	.word	0x00000080
        /*00f0*/ 	.word	0x00000001
        /*00f4*/ 	.word	0x00000001


	//----- nvinfo : EIATTR_CRS_STACK_SIZE
	.align		4
.L_1190:
        /*00f8*/ 	.byte	0x04, 0x1e
        /*00fa*/ 	.short	(.L_1192 - .L_1191)
.L_1191:
        /*00fc*/ 	.word	0x00000000
.L_1192:


//--------------------- .nv.info._ZN10layer_norm31ln_parallel_residual_fwd_kernelINS_13Kernel_traitsIf13__nv_bfloat16fS2_fjLj256ELj1ELj4ELj1ELj16ENS_18Kernel_traits_baseILj256EfS2_fS2_fjLj128EEEEELb0ELb1ELb0EEEvNS_9FwdParamsE --------------------------
	.section	.nv.info._ZN10layer_norm31ln_parallel_residual_fwd_kernelINS_13Kernel_traitsIf13__nv_bfloat16fS2_fjLj256ELj1ELj4ELj1ELj16ENS_18Kernel_traits_baseILj256EfS2_fS2_fjLj128EEEEELb0ELb1ELb0EEEvNS_9FwdParamsE,"",@"SHT_CUDA_INFO"
	.sectionflags	@""
	.align	4


	//----- nvinfo : EIATTR_CUDA_API_VERSION
	.align		4
        /*0000*/ 	.byte	0x04, 0x37
        /*0002*/ 	.short	(.L_1194 - .L_1193)
.L_1193:
        /*0004*/ 	.word	0x00000082


	//----- nvinfo : EIATTR_SW2861232_WAR
	.align		4
.L_1194:
        /*0008*/ 	.byte	0x01, 0x35
	.zero		2


	//----- nvinfo : EIATTR_PARAM_CBANK
	.align		4
        /*000c*/ 	.byte	0x04, 0x0a
        /*000e*/ 	.short	(.L_1196 - .L_1195)
	.align		4
.L_1195:
        /*0010*/ 	.word	index@(.nv.constant0._ZN10layer_norm31ln_parallel_residual_fwd_kernelINS_13Kernel_traitsIf13__nv_bfloat16fS2_fjLj256ELj1ELj4ELj1ELj16ENS_18Kernel_traits_baseILj256EfS2_fS2_fjLj128EEEEELb0ELb1ELb0EEEvNS_9FwdParamsE)
        /*0014*/ 	.short	0x0160
        /*0016*/ 	.short	0x00e8


	//----- nvinfo : EIATTR_CBANK_PARAM_SIZE
	.align		4
.L_1196:
        /*0018*/ 	.byte	0x03, 0x19
        /*001a*/ 	.short	0x00e8


	//----- nvinfo : EIATTR_KPARAM_INFO
	.align		4
        /*001c*/ 	.byte	0x04, 0x17
        /*001e*/ 	.short	(.L_1198 - .L_1197)
.L_1197:
        /*0020*/ 	.word	0x00000000
        /*0024*/ 	.short	0x0000
        /*0026*/ 	.short	0x0000
        /*0028*/ 	.byte	0x00, 0xf0, 0xa1, 0x03


	//----- nvinfo : EIATTR_MAXREG_COUNT
	.align		4
.L_1198:
        /*002c*/ 	.byte	0x03, 0x1b
        /*002e*/ 	.short	0x00ff


	//----- nvinfo : EIATTR_MERCURY_ISA_VERSION
	.align		4
        /*0030*/ 	.byte	0x03, 0x5f
        /*0032*/ 	.short	0x0000


	//----- nvinfo : EIATTR_COOP_GROUP_MASK_REGIDS
	.align		4
        /*0034*/ 	.byte	0x04, 0x29
        /*0036*/ 	.short	(.L_1200 - .L_1199)


	//   ....[0]....
.L_1199:
        /*0038*/ 	.word	0xffffffff


	//   ....[1]....
        /*003c*/ 	.word	0xffffffff


	//   ....[2]....
        /*0040*/ 	.word	0xffffffff


	//   ....[3]....
        /*0044*/ 	.word	0xffffffff


	//   ....[4]....
        /*0048*/ 	.word	0xffffffff


	//   ....[5]....
        /*004c*/ 	.word	0xffffffff


	//   ....[6]....
        /*0050*/ 	.word	0xffffffff


	//   ....[7]....
        /*0054*/ 	.word	0xffffffff


	//   ....[8]....
        /*0058*/ 	.word	0xffffffff


	//   ....[9]....
        /*005c*/ 	.word	0xffffffff


	//   ....[10]....
        /*0060*/ 	.word	0xffffffff


	//   ....[11]....
        /*0064*/ 	.word	0xffffffff


	//   ....[12]....
        /*0068*/ 	.word	0xffffffff


	//   ....[13]....
        /*006c*/ 	.word	0xffffffff


	//   ....[14]....
        /*0070*/ 	.word	0xffffffff


	//   ....[15]....
        /*0074*/ 	.word	0xffffffff


	//   ....[16]....
        /*0078*/ 	.word	0xffffffff


	//   ....[17]....
        /*007c*/ 	.word	0xffffffff


	//   ....[18]....
        /*0080*/ 	.word	0xffffffff


	//   ....[19]....
        /*0084*/ 	.word	0xffffffff


	//----- nvinfo : EIATTR_COOP_GROUP_INSTR_OFFSETS
	.align		4
.L_1200:
        /*0088*/ 	.byte	0x04, 0x28
        /*008a*/ 	.short	(.L_1202 - .L_1201)


	//   ....[0]....
.L_1201:
        /*008c*/ 	.word	0x00000870


	//   ....[1]....
        /*0090*/ 	.word	0x000008a0


	//   ....[2]....
        /*0094*/ 	.word	0x000008c0


	//   ....[3]....
        /*0098*/ 	.word	0x000008e0


	//   ....[4]....
        /*009c*/ 	.word	0x00000900


	//   ....[5]....
        /*00a0*/ 	.word	0x00000a40


	//   ....[6]....
        /*00a4*/ 	.word	0x00000a60


	//   ....[7]....
        /*00a8*/ 	.word	0x00000a80


	//   ....[8]....
        /*00ac*/ 	.word	0x00000aa0


	//   ....[9]....
        /*00b0*/ 	.word	0x00000ac0


	//   ....[10]....
        /*00b4*/ 	.word	0x00000e80


	//   ....[11]....
        /*00b8*/ 	.word	0x00000ee0


	//   ....[12]....
        /*00bc*/ 	.word	0x00000f40


	//   ....[13]....
        /*00c0*/ 	.word	0x00000fa0


	//   ....[14]....
        /*00c4*/ 	.word	0x00001000


	//   ....[15]....
        /*00c8*/ 	.word	0x00001180


	//   ....[16]....
        /*00cc*/ 	.word	0x000011e0


	//   ....[17]....
        /*00d0*/ 	.word	0x00001240


	//   ....[18]....
        /*00d4*/ 	.word	0x000012a0


	//   ....[19]....
        /*00d8*/ 	.word	0x00001300


	//----- nvinfo : EIATTR_EXIT_INSTR_OFFSETS
	.align		4
.L_1202:
        /*00dc*/ 	.byte	0x04, 0x1c
        /*00de*/ 	.short	(.L_1204 - .L_1203)


	//   ....[0]....
.L_1203:
        /*00e0*/ 	.word	0x000001f0


	//   ....[1]....
        /*00e4*/ 	.word	0x00000e30


	//----- nvinfo : EIATTR_MAX_THREADS
	.align		4
.L_1204:
        /*00e8*/ 	.byte	0x04, 0x05
        /*00ea*/ 	.short	(.L_1206 - .L_1205)
.L_1205:
        /*00ec*/ 	.word	0x00000080
        /*00f0*/ 	.word	0x00000001
        /*00f4*/ 	.word	0x00000001


	//----- nvinfo : EIATTR_CRS_STACK_SIZE
	.align		4
.L_1206:
        /*00f8*/ 	.byte	0x04, 0x1e
        /*00fa*/ 	.short	(.L_1208 - .L_1207)
.L_1207:
        /*00fc*/ 	.word	0x00000000
.L_1208:


//--------------------- .nv.info._ZN10layer_norm31ln_parallel_residual_fwd_kernelINS_13Kernel_traitsIf13__nv_bfloat16fS2_fjLj256ELj1ELj4ELj1ELj16ENS_18Kernel_traits_baseILj256EfS2_fS2_fjLj128EEEEELb0ELb1ELb1EEEvNS_9FwdParamsE --------------------------
	.section	.nv.info._ZN10layer_norm31ln_parallel_residual_fwd_kernelINS_13Kernel_traitsIf13__nv_bfloat16fS2_fjLj256ELj1ELj4ELj1ELj16ENS_18Kernel_traits_baseILj256EfS2_fS2_fjLj128EEEEELb0ELb1ELb1EEEvNS_9FwdParamsE,"",@"SHT_CUDA_INFO"
	.sectionflags	@""
	.align	4


	//----- nvinfo : EIATTR_CUDA_API_VERSION
	.align		4
        /*0000*/ 	.byte	0x04, 0x37
        /*0002*/ 	.short	(.L_1210 - .L_1209)
.L_1209:
        /*0004*/ 	.word	0x00000082


	//----- nvinfo : EIATTR_SW2861232_WAR
	.align		4
.L_1210:
        /*0008*/ 	.byte	0x01, 0x35
	.zero		2


	//----- nvinfo : EIATTR_PARAM_CBANK
	.align		4
        /*000c*/ 	.byte	0x04, 0x0a
        /*000e*/ 	.short	(.L_1212 - .L_1211)
	.align		4
.L_1211:
        /*0010*/ 	.word	index@(.nv.constant0._ZN10layer_norm31ln_parallel_residual_fwd_kernelINS_13Kernel_traitsIf13__nv_bfloat16fS2_fjLj256ELj1ELj4ELj1ELj16ENS_18Kernel_traits_baseILj256EfS2_fS2_fjLj128EEEEELb0ELb1ELb1EEEvNS_9FwdParamsE)
        /*0014*/ 	.short	0x0160
        /*0016*/ 	.short	0x00e8


	//----- nvinfo : EIATTR_CBANK_PARAM_SIZE
	.align		4
.L_1212:
        /*0018*/ 	.byte	0x03, 0x19
        /*001a*/ 	.short	0x00e8


	//----- nvinfo : EIATTR_KPARAM_INFO
	.align		4
        /*001c*/ 	.byte	0x04, 0x17
        /*001e*/ 	.short	(.L_1214 - .L_1213)
.L_1213:
        /*0020*/ 	.word	0x00000000
        /*0024*/ 	.short	0x0000
        /*0026*/ 	.short	0x0000
        /*0028*/ 	.byte	0x00, 0xf0, 0xa1, 0x03


	//----- nvinfo : EIATTR_MAXREG_COUNT
	.align		4
.L_1214:
        /*002c*/ 	.byte	0x03, 0x1b
        /*002e*/ 	.short	0x00ff


	//----- nvinfo : EIATTR_MERCURY_ISA_VERSION
	.align		4
        /*0030*/ 	.byte	0x03, 0x5f
        /*0032*/ 	.short	0x0000


	//----- nvinfo : EIATTR_COOP_GROUP_MASK_REGIDS
	.align		4
        /*0034*/ 	.byte	0x04, 0x29
        /*0036*/ 	.short	(.L_1216 - .L_1215)


	//   ....[0]....
.L_1215:
        /*0038*/ 	.word	0xffffffff


	//   ....[1]....
        /*003c*/ 	.word	0xffffffff


	//   ....[2]....
        /*0040*/ 	.word	0xffffffff


	//   ....[3]....
        /*0044*/ 	.word	0xffffffff


	//   ....[4]....
        /*0048*/ 	.word	0xffffffff


	//   ....[5]....
        /*004c*/ 	.word	0xffffffff


	//   ....[6]....
        /*0050*/ 	.word	0xffffffff


	//   ....[7]....
        /*0054*/ 	.word	0xffffffff


	//   ....[8]....
        /*0058*/ 	.word	0xffffffff


	//   ....[9]....
        /*005c*/ 	.word	0xffffffff


	//   ....[10]....
        /*0060*/ 	.word	0xffffffff


	//   ....[11]....
        /*0064*/ 	.word	0xffffffff


	//   ....[12]....
        /*0068*/ 	.word	0xffffffff


	//   ....[13]....
        /*006c*/ 	.word	0xffffffff


	//   ....[14]....
        /*0070*/ 	.word	0xffffffff


	//   ....[15]....
        /*0074*/ 	.word	0xffffffff


	//   ....[16]....
        /*0078*/ 	.word	0xffffffff


	//   ....[17]....
        /*007c*/ 	.word	0xffffffff


	//   ....[18]....
        /*0080*/ 	.word	0xffffffff


	//   ....[19]....
        /*0084*/ 	.word	0xffffffff


	//----- nvinfo : EIATTR_COOP_GROUP_INSTR_OFFSETS
	.align		4
.L_1216:
        /*0088*/ 	.byte	0x04, 0x28
        /*008a*/ 	.short	(.L_1218 - .L_1217)


	//   ....[0]....
.L_1217:
        /*008c*/ 	.word	0x000007c0


	//   ....[1]....
        /*0090*/ 	.word	0x000007f0


	//   ....[2]....
        /*0094*/ 	.word	0x00000810


	//   ....[3]....
        /*0098*/ 	.word	0x00000830


	//   ....[4]....
        /*009c*/ 	.word	0x00000850


	//   ....[5]....
        /*00a0*/ 	.word	0x00000980


	//   ....[6]....
        /*00a4*/ 	.word	0x000009a0


	//   ....[7]....
        /*00a8*/ 	.word	0x000009c0


	//   ....[8]....
        /*00ac*/ 	.word	0x000009e0


	//   ....[9]....
        /*00b0*/ 	.word	0x00000a00


	//   ....[10]....
        /*00b4*/ 	.word	0x00000d60


	//   ....[11]....
        /*00b8*/ 	.word	0x00000dc0


	//   ....[12]....
        /*00bc*/ 	.word	0x00000e20


	//   ....[13]....
        /*00c0*/ 	.word	0x00000e80


	//   ....[14]....
        /*00c4*/ 	.word	0x00000ee0


	//   ....[15]....
        /*00c8*/ 	.word	0x00001050


	//   ....[16]....
        /*00cc*/ 	.word	0x000010b0


	//   ....[17]....
        /*00d0*/ 	.word	0x00001110


	//   ....[18]....
        /*00d4*/ 	.word	0x00001170


	//   ....[19]....
        /*00d8*/ 	.word	0x000011d0


	//----- nvinfo : EIATTR_EXIT_INSTR_OFFSETS
	.align		4
.L_1218:
        /*00dc*/ 	.byte	0x04, 0x1c
        /*00de*/ 	.short	(.L_1220 - .L_1219)


	//   ....[0]....
.L_1219:
        /*00e0*/ 	.word	0x00000160


	//   ....[1]....
        /*00e4*/ 	.word	0x00000d10


	//----- nvinfo : EIATTR_MAX_THREADS
	.align		4
.L_1220:
        /*00e8*/ 	.byte	0x04, 0x05
        /*00ea*/ 	.short	(.L_1222 - .L_1221)
.L_1221:
        /*00ec*/ 	.word	0x00000080
        /*00f0*/ 	.word	0x00000001
        /*00f4*/ 	.word	0x00000001


	//----- nvinfo : EIATTR_CRS_STACK_SIZE
	.align		4
.L_1222:
        /*00f8*/ 	.byte	0x04, 0x1e
        /*00fa*/ 	.short	(.L_1224 - .L_1223)
.L_1223:
        /*00fc*/ 	.word	0x00000000
.L_1224:


//--------------------- .nv.info._ZN10layer_norm31ln_parallel_residual_fwd_kernelINS_13Kernel_traitsIf13__nv_bfloat16fS2_fjLj256ELj1ELj4ELj1ELj16ENS_18Kernel_traits_baseILj256EfS2_fS2_fjLj128EEEEELb1ELb0ELb0EEEvNS_9FwdParamsE --------------------------
	.section	.nv.info._ZN10layer_norm31ln_parallel_residual_fwd_kernelINS_13Kernel_traitsIf13__nv_bfloat16fS2_fjLj256ELj1ELj4ELj1ELj16ENS_18Kernel_traits_baseILj256EfS2_fS2_fjLj128EEEEELb1ELb0ELb0EEEvNS_9FwdParamsE,"",@"SHT_CUDA_INFO"
	.sectionflags	@""
	.align	4


	//----- nvinfo : EIATTR_CUDA_API_VERSION
	.align		4
        /*0000*/ 	.byte	0x04, 0x37
        /*0002*/ 	.short	(.L_1226 - .L_1225)
.L_1225:
        /*0004*/ 	.word	0x00000082


	//----- nvinfo : EIATTR_SW2861232_WAR
	.align		4
.L_1226:
        /*0008*/ 	.byte	0x01, 0x35
	.zero		2


	//----- nvinfo : EIATTR_PARAM_CBANK
	.align		4
        /*000c*/ 	.byte	0x04, 0x0a
        /*000e*/ 	.short	(.L_1228 - .L_1227)
	.align		4
.L_1227:
        /*0010*/ 	.word	index@(.nv.constant0._ZN10layer_norm31ln_parallel_residual_fwd_kernelINS_13Kernel_traitsIf13__nv_bfloat16fS2_fjLj256ELj1ELj4ELj1ELj16ENS_18Kernel_traits_baseILj256EfS2_fS2_fjLj128EEEEELb1ELb0ELb0EEEvNS_9FwdParamsE)
        /*0014*/ 	.short	0x0160
        /*0016*/ 	.short	0x00e8


	//----- nvinfo : EIATTR_CBANK_PARAM_SIZE
	.align		4
.L_1228:
        /*0018*/ 	.byte	0x03, 0x19
        /*001a*/ 	.short	0x00e8


	//----- nvinfo : EIATTR_KPARAM_INFO
	.align		4
        /*001c*/ 	.byte	0x04, 0x17
        /*001e*/ 	.short	(.L_1230 - .L_1229)
.L_1229:
        /*0020*/ 	.word	0x00000000
        /*0024*/ 	.short	0x0000
        /*0026*/ 	.short	0x0000
        /*0028*/ 	.byte	0x00, 0xf0, 0xa1, 0x03


	//----- nvinfo : EIATTR_MAXREG_COUNT
	.align		4
.L_1230:
        /*002c*/ 	.byte	0x03, 0x1b
        /*002e*/ 	.short	0x00ff


	//----- nvinfo : EIATTR_MERCURY_ISA_VERSION
	.align		4
        /*0030*/ 	.byte	0x03, 0x5f
        /*0032*/ 	.short	0x0000


	//----- nvinfo : EIATTR_COOP_GROUP_MASK_REGIDS
	.align		4
        /*0034*/ 	.byte	0x04, 0x29
        /*0036*/ 	.short	(.L_1232 - .L_1231)


	//   ....[0]....
.L_1231:
        /*0038*/ 	.word	0xffffffff


	//   ....[1]....
        /*003c*/ 	.word	0xffffffff


	//   ....[2]....
        /*0040*/ 	.word	0xffffffff


	//   ....[3]....
        /*0044*/ 	.word	0xffffffff


	//   ....[4]....
        /*0048*/ 	.word	0xffffffff


	//   ....[5]....
        /*004c*/ 	.word	0xffffffff


	//   ....[6]....
        /*0050*/ 	.word	0xffffffff


	//   ....[7]....
        /*0054*/ 	.word	0xffffffff


	//   ....[8]....
        /*0058*/ 	.word	0xffffffff


	//   ....[9]....
        /*005c*/ 	.word	0xffffffff


	//   ....[10]....
        /*0060*/ 	.word	0xffffffff


	//   ....[11]....
        /*0064*/ 	.word	0xffffffff


	//   ....[12]....
        /*0068*/ 	.word	0xffffffff


	//   ....[13]....
        /*006c*/ 	.word	0xffffffff


	//   ....[14]....
        /*0070*/ 	.word	0xffffffff


	//   ....[15]....
        /*0074*/ 	.word	0xffffffff


	//   ....[16]....
        /*0078*/ 	.word	0xffffffff


	//   ....[17]....
        /*007c*/ 	.word	0xffffffff


	//   ....[18]....
        /*0080*/ 	.word	0xffffffff


	//   ....[19]....
        /*0084*/ 	.word	0xffffffff


	//----- nvinfo : EIATTR_COOP_GROUP_INSTR_OFFSETS
	.align		4
.L_1232:
        /*0088*/ 	.byte	0x04, 0x28
        /*008a*/ 	.short	(.L_1234 - .L_1233)


	//   ....[0]....
.L_1233:
        /*008c*/ 	.word	0x00006320


	//   ....[1]....
        /*0090*/ 	.word	0x00006350


	//   ....[2]....
        /*0094*/ 	.word	0x00006370


	//   ....[3]....
        /*0098*/ 	.word	0x00006390


	//   ....[4]....
        /*009c*/ 	.word	0x000063b0


	//   ....[5]....
        /*00a0*/ 	.word	0x000064f0


	//   ....[6]....
        /*00a4*/ 	.word	0x00006510


	//   ....[7]....
        /*00a8*/ 	.word	0x00006530


	//   ....[8]....
        /*00ac*/ 	.word	0x00006550


	//   ....[9]....
        /*00b0*/ 	.word	0x00006570


	//   ....[10]....
        /*00b4*/ 	.word	0x00006a20


	//   ....[11]....
        /*00b8*/ 	.word	0x00006a90


	//   ....[12]....
        /*00bc*/ 	.word	0x00006af0


	//   ....[13]....
        /*00c0*/ 	.word	0x00006b50


	//   ....[14]....
        /*00c4*/ 	.word	0x00006bb0


	//   ....[15]....
        /*00c8*/ 	.word	0x00006d30


	//   ....[16]....
        /*00cc*/ 	.word	0x00006d90


	//   ....[17]....
        /*00d0*/ 	.word	0x00006df0


	//   ....[18]....
        /*00d4*/ 	.word	0x00006e50


	//   ....[19]....
        /*00d8*/ 	.word	0x00006eb0


	//----- nvinfo : EIATTR_EXIT_INSTR_OFFSETS
	.align		4
.L_1234:
        /*00dc*/ 	.byte	0x04, 0x1c
        /*00de*/ 	.short	(.L_1236 - .L_1235)


	//   ....[0]....
.L_1235:
        /*00e0*/ 	.word	0x000004f0


	//   ....[1]....
        /*00e4*/ 	.word	0x000069d0


	//----- nvinfo : EIATTR_MAX_THREADS
	.align		4
.L_1236:
        /*00e8*/ 	.byte	0x04, 0x05
        /*00ea*/ 	.short	(.L_1238 - .L_1237)
.L_1237:
        /*00ec*/ 	.word	0x00000080
        /*00f0*/ 	.word	0x00000001
        /*00f4*/ 	.word	0x00000001


	//----- nvinfo : EIATTR_CRS_STACK_SIZE
	.align		4
.L_1238:
        /*00f8*/ 	.byte	0x04, 0x1e
        /*00fa*/ 	.short	(.L_1240 - .L_1239)
.L_1239:
        /*00fc*/ 	.word	0x00000000
.L_1240:


//--------------------- .nv.info._ZN10layer_norm31ln_parallel_residual_fwd_kernelINS_13Kernel_traitsIf13__nv_bfloat16fS2_fjLj256ELj1ELj4ELj1ELj16ENS_18Kernel_traits_baseILj256EfS2_fS2_fjLj128EEEEELb1ELb0ELb1EEEvNS_9FwdParamsE --------------------------
	.section	.nv.info._ZN10layer_norm31ln_parallel_residual_fwd_kernelINS_13Kernel_traitsIf13__nv_bfloat16fS2_fjLj256ELj1ELj4ELj1ELj16ENS_18Kernel_traits_baseILj256EfS2_fS2_fjLj128EEEEELb1ELb0ELb1EEEvNS_9FwdParamsE,"",@"SHT_CUDA_INFO"
	.sectionflags	@""
	.align	4


	//----- nvinfo : EIATTR_CUDA_API_VERSION
	.align		4
        /*0000*/ 	.byte	0x04, 0x37
        /*0002*/ 	.short	(.L_1242 - .L_1241)
.L_1241:
        /*0004*/ 	.word	0x00000082


	//----- nvinfo : EIATTR_SW2861232_WAR
	.align		4
.L_1242:
        /*0008*/ 	.byte	0x01, 0x35
	.zero		2


	//----- nvinfo : EIATTR_PARAM_CBANK
	.align		4
        /*000c*/ 	.byte	0x04, 0x0a
        /*000e*/ 	.short	(.L_1244 - .L_1243)
	.align		4
.L_1243:
        /*0010*/ 	.word	index@(.nv.constant0._ZN10layer_norm31ln_parallel_residual_fwd_kernelINS_13Kernel_traitsIf13__nv_bfloat16fS2_fjLj256ELj1ELj4ELj1ELj16ENS_18Kernel_traits_baseILj256EfS2_fS2_fjLj128EEEEELb1ELb0ELb1EEEvNS_9FwdParamsE)
        /*0014*/ 	.short	0x0160
        /*0016*/ 	.short	0x00e8


	//----- nvinfo : EIATTR_CBANK_PARAM_SIZE
	.align		4
.L_1244:
        /*0018*/ 	.byte	0x03, 0x19
        /*001a*/ 	.short	0x00e8


	//----- nvinfo : EIATTR_KPARAM_INFO
	.align		4
        /*001c*/ 	.byte	0x04, 0x17
        /*001e*/ 	.short	(.L_1246 - .L_1245)
.L_1245:
        /*0020*/ 	.word	0x00000000
        /*0024*/ 	.short	0x0000
        /*0026*/ 	.short	0x0000
        /*0028*/ 	.byte	0x00, 0xf0, 0xa1, 0x03


	//----- nvinfo : EIATTR_MAXREG_COUNT
	.align		4
.L_1246:
        /*002c*/ 	.byte	0x03, 0x1b
        /*002e*/ 	.short	0x00ff


	//----- nvinfo : EIATTR_MERCURY_ISA_VERSION
	.align		4
        /*0030*/ 	.byte	0x03, 0x5f
        /*0032*/ 	.short	0x0000


	//----- nvinfo : EIATTR_COOP_GROUP_MASK_REGIDS
	.align		4
        /*0034*/ 	.byte	0x04, 0x29
        /*0036*/ 	.short	(.L_1248 - .L_1247)


	//   ....[0]....
.L_1247:
        /*0038*/ 	.word	0xffffffff


	//   ....[1]....
        /*003c*/ 	.word	0xffffffff


	//   ....[2]....
        /*0040*/ 	.word	0xffffffff


	//   ....[3]....
        /*0044*/ 	.word	0xffffffff


	//   ....[4]....
        /*0048*/ 	.word	0xffffffff


	//   ....[5]....
        /*004c*/ 	.word	0xffffffff


	//   ....[6]....
        /*0050*/ 	.word	0xffffffff


	//   ....[7]....
        /*0054*/ 	.word	0xffffffff


	//   ....[8]....
        /*0058*/ 	.word	0xffffffff


	//   ....[9]....
        /*005c*/ 	.word	0xffffffff


	//   ....[10]....
        /*0060*/ 	.word	0xffffffff


	//   ....[11]....
        /*0064*/ 	.word	0xffffffff


	//   ....[12]....
        /*0068*/ 	.word	0xffffffff


	//   ....[13]....
        /*006c*/ 	.word	0xffffffff


	//   ....[14]....
        /*0070*/ 	.word	0xffffffff


	//   ....[15]....
        /*0074*/ 	.word	0xffffffff


	//   ....[16]....
        /*0078*/ 	.word	0xffffffff


	//   ....[17]....
        /*007c*/ 	.word	0xffffffff


	//   ....[18]....
        /*0080*/ 	.word	0xffffffff


	//   ....[19]....
        /*0084*/ 	.word	0xffffffff


	//----- nvinfo : EIATTR_COOP_GROUP_INSTR_OFFSETS
	.align		4
.L_1248:
        /*0088*/ 	.byte	0x04, 0x28
        /*008a*/ 	.short	(.L_1250 - .L_1249)


	//   ....[0]....
.L_1249:
        /*008c*/ 	.word	0x00006250


	//   ....[1]....
        /*0090*/ 	.word	0x00006280


	//   ....[2]....
        /*0094*/ 	.word	0x000062a0


	//   ....[3]....
        /*0098*/ 	.word	0x000062c0


	//   ....[4]....
        /*009c*/ 	.word	0x000062e0


	//   ....[5]....
        /*00a0*/ 	.word	0x00006410


	//   ....[6]....
        /*00a4*/ 	.word	0x00006430


	//   ....[7]....
        /*00a8*/ 	.word	0x00006450


	//   ....[8]....
        /*00ac*/ 	.word	0x00006470


	//   ....[9]....
        /*00b0*/ 	.word	0x00006490


	//   ....[10]....
        /*00b4*/ 	.word	0x00006920


	//   ....[11]....
        /*00b8*/ 	.word	0x00006990


	//   ....[12]....
        /*00bc*/ 	.word	0x000069f0


	//   ....[13]....
        /*00c0*/ 	.word	0x00006a50


	//   ....[14]....
        /*00c4*/ 	.word	0x00006ab0


	//   ....[15]....
        /*00c8*/ 	.word	0x00006c20


	//   ....[16]....
        /*00cc*/ 	.word	0x00006c80


	//   ....[17]....
        /*00d0*/ 	.word	0x00006ce0


	//   ....[18]....
        /*00d4*/ 	.word	0x00006d40


	//   ....[19]....
        /*00d8*/ 	.word	0x00006da0


	//----- nvinfo : EIATTR_EXIT_INSTR_OFFSETS
	.align		4
.L_1250:
        /*00dc*/ 	.byte	0x04, 0x1c
        /*00de*/ 	.short	(.L_1252 - .L_1251)


	//   ....[0]....
.L_1251:
        /*00e0*/ 	.word	0x000002f0


	//   ....[1]....
        /*00e4*/ 	.word	0x000068d0


	//----- nvinfo : EIATTR_MAX_THREADS
	.align		4
.L_1252:
        /*00e8*/ 	.byte	0x04, 0x05
        /*00ea*/ 	.short	(.L_1254 - .L_1253)
.L_1253:
        /*00ec*/ 	.word	0x00000080
        /*00f0*/ 	.word	0x00000001
        /*00f4*/ 	.word	0x00000001


	//----- nvinfo : EIATTR_CRS_STACK_SIZE
	.align		4
.L_1254:
        /*00f8*/ 	.byte	0x04, 0x1e
        /*00fa*/ 	.short	(.L_1256 - .L_1255)
.L_1255:
        /*00fc*/ 	.word	0x00000000
.L_1256:


//--------------------- .nv.info._ZN10layer_norm31ln_parallel_residual_fwd_kernelINS_13Kernel_traitsIf13__nv_bfloat16fS2_fjLj256ELj1ELj4ELj1ELj16ENS_18Kernel_traits_baseILj256EfS2_fS2_fjLj128EEEEELb1ELb1ELb0EEEvNS_9FwdParamsE --------------------------
	.section	.nv.info._ZN10layer_norm31ln_parallel_residual_fwd_kernelINS_13Kernel_traitsIf13__nv_bfloat16fS2_fjLj256ELj1ELj4ELj1ELj16ENS_18Kernel_traits_baseILj256EfS2_fS2_fjLj128EEEEELb1ELb1ELb0EEEvNS_9FwdParamsE,"",@"SHT_CUDA_INFO"
	.sectionflags	@""
	.align	4


	//----- nvinfo : EIATTR_CUDA_API_VERSION
	.align		4
        /*0000*/ 	.byte	0x04, 0x37
        /*0002*/ 	.short	(.L_1258 - .L_1257)
.L_1257:
        /*0004*/ 	.word	0x00000082


	//----- nvinfo : EIATTR_SW2861232_WAR
	.align		4
.L_1258:
        /*0008*/ 	.byte	0x01, 0x35
	.zero		2


	//----- nvinfo : EIATTR_PARAM_CBANK
	.align		4
        /*000c*/ 	.byte	0x04, 0x0a
        /*000e*/ 	.short	(.L_1260 - .L_1259)
	.align		4
.L_1259:
        /*0010*/ 	.word	index@(.nv.constant0._ZN10layer_norm31ln_parallel_residual_fwd_kernelINS_13Kernel_traitsIf13__nv_bfloat16fS2_fjLj256ELj1ELj4ELj1ELj16ENS_18Kernel_traits_baseILj256EfS2_fS2_fjLj128EEEEELb1ELb1ELb0EEEvNS_9FwdParamsE)
        /*0014*/ 	.short	0x0160
        /*0016*/ 	.short	0x00e8


	//----- nvinfo : EIATTR_CBANK_PARAM_SIZE
	.align		4
.L_1260:
        /*0018*/ 	.byte	0x03, 0x19
        /*001a*/ 	.short	0x00e8


	//----- nvinfo : EIATTR_KPARAM_INFO
	.align		4
        /*001c*/ 	.byte	0x04, 0x17
        /*001e*/ 	.short	(.L_1262 - .L_1261)
.L_1261:
        /*0020*/ 	.word	0x00000000
        /*0024*/ 	.short	0x0000
        /*0026*/ 	.short	0x0000
        /*0028*/ 	.byte	0x00, 0xf0, 0xa1, 0x03


	//----- nvinfo : EIATTR_MAXREG_COUNT
	.align		4
.L_1262:
        /*002c*/ 	.byte	0x03, 0x1b
        /*002e*/ 	.short	0x00ff


	//----- nvinfo : EIATTR_MERCURY_ISA_VERSION
	.align		4
        /*0030*/ 	.byte	0x03, 0x5f
        /*0032*/ 	.short	0x0000


	//----- nvinfo : EIATTR_COOP_GROUP_MASK_REGIDS
	.align		4
        /*0034*/ 	.byte	0x04, 0x29
        /*0036*/ 	.short	(.L_1264 - .L_1263)


	//   ....[0]....
.L_1263:
        /*0038*/ 	.word	0xffffffff


	//   ....[1]....
        /*003c*/ 	.word	0xffffffff


	//   ....[2]....
        /*0040*/ 	.word	0xffffffff


	//   ....[3]....
        /*0044*/ 	.word	0xffffffff


	//   ....[4]....
        /*0048*/ 	.word	0xffffffff


	//   ....[5]....
        /*004c*/ 	.word	0xffffffff


	//   ....[6]....
        /*0050*/ 	.word	0xffffffff


	//   ....[7]....
        /*0054*/ 	.word	0xffffffff


	//   ....[8]....
        /*0058*/ 	.word	0xffffffff


	//   ....[9]....
        /*005c*/ 	.word	0xffffffff


	//   ....[10]....
        /*0060*/ 	.word	0xffffffff


	//   ....[11]....
        /*0064*/ 	.word	0xffffffff


	//   ....[12]....
        /*0068*/ 	.word	0xffffffff


	//   ....[13]....
        /*006c*/ 	.word	0xffffffff


	//   ....[14]....
        /*0070*/ 	.word	0xffffffff


	//   ....[15]....
        /*0074*/ 	.word	0xffffffff


	//   ....[16]....
        /*0078*/ 	.word	0xffffffff


	//   ....[17]....
        /*007c*/ 	.word	0xffffffff


	//   ....[18]....
        /*0080*/ 	.word	0xffffffff


	//   ....[19]....
        /*0084*/ 	.word	0xffffffff


	//----- nvinfo : EIATTR_COOP_GROUP_INSTR_OFFSETS
	.align		4
.L_1264:
        /*0088*/ 	.byte	0x04, 0x28
        /*008a*/ 	.short	(.L_1266 - .L_1265)


	//   ....[0]....
.L_1265:
        /*008c*/ 	.word	0x00006210


	//   ....[1]....
        /*0090*/ 	.word	0x00006240


	//   ....[2]....
        /*0094*/ 	.word	0x00006260


	//   ....[3]....
        /*0098*/ 	.word	0x00006280


	//   ....[4]....
        /*009c*/ 	.word	0x000062a0


	//   ....[5]....
        /*00a0*/ 	.word	0x000063e0


	//   ....[6]....
        /*00a4*/ 	.word	0x00006400


	//   ....[7]....
        /*00a8*/ 	.word	0x00006420


	//   ....[8]....
        /*00ac*/ 	.word	0x00006440


	//   ....[9]....
        /*00b0*/ 	.word	0x00006460


	//   ....[10]....
        /*00b4*/ 	.word	0x00006830


	//   ....[11]....
        /*00b8*/ 	.word	0x000068a0


	//   ....[12]....
        /*00bc*/ 	.word	0x00006900


	//   ....[13]....
        /*00c0*/ 	.word	0x00006960


	//   ....[14]....
        /*00c4*/ 	.word	0x000069c0


	//   ....[15]....
        /*00c8*/ 	.word	0x00006b40


	//   ....[16]....
        /*00cc*/ 	.word	0x00006ba0


	//   ....[17]....
        /*00d0*/ 	.word	0x00006c00


	//   ....[18]....
        /*00d4*/ 	.word	0x00006c60


	//   ....[19]....
        /*00d8*/ 	.word	0x00006cc0


	//----- nvinfo : EIATTR_EXIT_INSTR_OFFSETS
	.align		4
.L_1266:
        /*00dc*/ 	.byte	0x04, 0x1c
        /*00de*/ 	.short	(.L_1268 - .L_1267)


	//   ....[0]....
.L_1267:
        /*00e0*/ 	.word	0x00000420


	//   ....[1]....
        /*00e4*/ 	.word	0x000067e0


	//----- nvinfo : EIATTR_MAX_THREADS
	.align		4
.L_1268:
        /*00e8*/ 	.byte	0x04, 0x05
        /*00ea*/ 	.short	(.L_1270 - .L_1269)
.L_1269:
        /*00ec*/ 	.word	0x00000080
        /*00f0*/ 	.word	0x00000001
        /*00f4*/ 	.word	0x00000001


	//----- nvinfo : EIATTR_CRS_STACK_SIZE
	.align		4
.L_1270:
        /*00f8*/ 	.byte	0x04, 0x1e
        /*00fa*/ 	.short	(.L_1272 - .L_1271)
.L_1271:
        /*00fc*/ 	.word	0x00000000
.L_1272:


//--------------------- .nv.info._ZN10layer_norm31ln_parallel_residual_fwd_kernelINS_13Kernel_traitsIf13__nv_bfloat16fS2_fjLj256ELj1ELj4ELj1ELj16ENS_18Kernel_traits_baseILj256EfS2_fS2_fjLj128EEEEELb1ELb1ELb1EEEvNS_9FwdParamsE --------------------------
	.section	.nv.info._ZN10layer_norm31ln_parallel_residual_fwd_kernelINS_13Kernel_traitsIf13__nv_bfloat16fS2_fjLj256ELj1ELj4ELj1ELj16ENS_18Kernel_traits_baseILj256EfS2_fS2_fjLj128EEEEELb1ELb1ELb1EEEvNS_9FwdParamsE,"",@"SHT_CUDA_INFO"
	.sectionflags	@""
	.align	4


	//----- nvinfo : EIATTR_CUDA_API_VERSION
	.align		4
        /*0000*/ 	.byte	0x04, 0x37
        /*0002*/ 	.short	(.L_1274 - .L_1273)
.L_1273:
        /*0004*/ 	.word	0x00000082


	//----- nvinfo : EIATTR_SW2861232_WAR
	.align		4
.L_1274:
        /*0008*/ 	.byte	0x01, 0x35
	.zero		2


	//----- nvinfo : EIATTR_PARAM_CBANK
	.align		4
        /*000c*/ 	.byte	0x04, 0x0a
        /*000e*/ 	.short	(.L_1276 - .L_1275)
	.align		4
.L_1275:
        /*0010*/ 	.word	index@(.nv.constant0._ZN10layer_norm31ln_parallel_residual_fwd_kernelINS_13Kernel_traitsIf13__nv_bfloat16fS2_fjLj256ELj1ELj4ELj1ELj16ENS_18Kernel_traits_baseILj256EfS2_fS2_fjLj128EEEEELb1ELb1ELb1EEEvNS_9FwdParamsE)
        /*0014*/ 	.short	0x0160
        /*0016*/ 	.short	0x00e8


	//----- nvinfo : EIATTR_CBANK_PARAM_SIZE
	.align		4
.L_1276:
        /*0018*/ 	.byte	0x03, 0x19
        /*001a*/ 	.short	0x00e8


	//----- nvinfo : EIATTR_KPARAM_INFO
	.align		4
        /*001c*/ 	.byte	0x04, 0x17
        /*001e*/ 	.short	(.L_1278 - .L_1277)
.L_1277:
        /*0020*/ 	.word	0x00000000
        /*0024*/ 	.short	0x0000
        /*0026*/ 	.short	0x0000
        /*0028*/ 	.byte	0x00, 0xf0, 0xa1, 0x03


	//----- nvinfo : EIATTR_MAXREG_COUNT
	.align		4
.L_1278:
        /*002c*/ 	.byte	0x03, 0x1b
        /*002e*/ 	.short	0x00ff


	//----- nvinfo : EIATTR_MERCURY_ISA_VERSION
	.align		4
        /*0030*/ 	.byte	0x03, 0x5f
        /*0032*/ 	.short	0x0000


	//----- nvinfo : EIATTR_COOP_GROUP_MASK_REGIDS
	.align		4
        /*0034*/ 	.byte	0x04, 0x29
        /*0036*/ 	.short	(.L_1280 - .L_1279)


	//   ....[0]....
.L_1279:
        /*0038*/ 	.word	0xffffffff


	//   ....[1]....
        /*003c*/ 	.word	0xffffffff


	//   ....[2]....
        /*0040*/ 	.word	0xffffffff


	//   ....[3]....
        /*0044*/ 	.word	0xffffffff


	//   ....[4]....
        /*0048*/ 	.word	0xffffffff


	//   ....[5]....
        /*004c*/ 	.word	0xffffffff


	//   ....[6]....
        /*0050*/ 	.word	0xffffffff


	//   ....[7]....
        /*0054*/ 	.word	0xffffffff


	//   ....[8]....
        /*0058*/ 	.word	0xffffffff


	//   ....[9]....
        /*005c*/ 	.word	0xffffffff


	//   ....[10]....
        /*0060*/ 	.word	0xffffffff


	//   ....[11]....
        /*0064*/ 	.word	0xffffffff


	//   ....[12]....
        /*0068*/ 	.word	0xffffffff


	//   ....[13]....
        /*006c*/ 	.word	0xffffffff


	//   ....[14]....
        /*0070*/ 	.word	0xffffffff


	//   ....[15]....
        /*0074*/ 	.word	0xffffffff


	//   ....[16]....
        /*0078*/ 	.word	0xffffffff


	//   ....[17]....
        /*007c*/ 	.word	0xffffffff


	//   ....[18]....
        /*0080*/ 	.word	0xffffffff


	//   ....[19]....
        /*0084*/ 	.word	0xffffffff


	//----- nvinfo : EIATTR_COOP_GROUP_INSTR_OFFSETS
	.align		4
.L_1280:
        /*0088*/ 	.byte	0x04, 0x28
        /*008a*/ 	.short	(.L_1282 - .L_1281)


	//   ....[0]....
.L_1281:
        /*008c*/ 	.word	0x00006170


	//   ....[1]....
        /*0090*/ 	.word	0x000061a0


	//   ....[2]....
        /*0094*/ 	.word	0x000061c0


	//   ....[3]....
        /*0098*/ 	.word	0x000061e0


	//   ....[4]....
        /*009c*/ 	.word	0x00006200


	//   ....[5]....
        /*00a0*/ 	.word	0x00006330


	//   ....[6]....
        /*00a4*/ 	.word	0x00006350


	//   ....[7]....
        /*00a8*/ 	.word	0x00006370


	//   ....[8]....
        /*00ac*/ 	.word	0x00006390


	//   ....[9]....
        /*00b0*/ 	.word	0x000063b0


	//   ....[10]....
        /*00b4*/ 	.word	0x00006730


	//   ....[11]....
        /*00b8*/ 	.word	0x00006790


	//   ....[12]....
        /*00bc*/ 	.word	0x000067f0


	//   ....[13]....
        /*00c0*/ 	.word	0x00006850


	//   ....[14]....
        /*00c4*/ 	.word	0x000068b0


	//   ....[15]....
        /*00c8*/ 	.word	0x00006a20


	//   ....[16]....
        /*00cc*/ 	.word	0x00006a80


	//   ....[17]....
        /*00d0*/ 	.word	0x00006ae0


	//   ....[18]....
        /*00d4*/ 	.word	0x00006b40


	//   ....[19]....
        /*00d8*/ 	.word	0x00006ba0


	//----- nvinfo : EIATTR_EXIT_INSTR_OFFSETS
	.align		4
.L_1282:
        /*00dc*/ 	.byte	0x04, 0x1c
        /*00de*/ 	.short	(.L_1284 - .L_1283)


	//   ....[0]....
.L_1283:
        /*00e0*/ 	.word	0x00000230


	//   ....[1]....
        /*00e4*/ 	.word	0x000066e0


	//----- nvinfo : EIATTR_MAX_THREADS
	.align		4
.L_1284:
        /*00e8*/ 	.byte	0x04, 0x05
        /*00ea*/ 	.short	(.L_1286 - .L_1285)
.L_1285:
        /*00ec*/ 	.word	0x00000080
        /*00f0*/ 	.word	0x00000001
        /*00f4*/ 	.word	0x00000001


	//----- nvinfo : EIATTR_CRS_STACK_SIZE
	.align		4
.L_1286:
        /*00f8*/ 	.byte	0x04, 0x1e
        /*00fa*/ 	.short	(.L_1288 - .L_1287)
.L_1287:
        /*00fc*/ 	.word	0x00000000
.L_1288:


//--------------------- .nv.info._ZN10layer_norm31ln_parallel_residual_fwd_kernelINS_13Kernel_traitsIf6__halfS2_S2_fjLj256ELj1ELj4ELj1ELj16ENS_18Kernel_traits_baseILj256EfS2_S2_S2_fjLj128EEEEELb0ELb0ELb0EEEvNS_9FwdParamsE --------------------------
	.section	.nv.info._ZN10layer_norm31ln_parallel_residual_fwd_kernelINS_13Kernel_traitsIf6__halfS2_S2_fjLj256ELj1ELj4ELj1ELj16ENS_18Kernel_traits_baseILj256EfS2_S2_S2_fjLj128EEEEELb0ELb0ELb0EEEvNS_9FwdParamsE,"",@"SHT_CUDA_INFO"
	.sectionflags	@""
	.align	4


	//----- nvinfo : EIATTR_CUDA_API_VERSION
	.align		4
        /*0000*/ 	.byte	0x04, 0x37
        /*0002*/ 	.short	(.L_1290 - .L_1289)
.L_1289:
        /*0004*/ 	.word	0x00000082


	//----- nvinfo : EIATTR_SW2861232_WAR
	.align		4
.L_1290:
        /*0008*/ 	.byte	0x01, 0x35
	.zero		2


	//----- nvinfo : EIATTR_PARAM_CBANK
	.align		4
        /*000c*/ 	.byte	0x04, 0x0a
        /*000e*/ 	.short	(.L_1292 - .L_1291)
	.align		4
.L_1291:
        /*0010*/ 	.word	index@(.nv.constant0._ZN10layer_norm31ln_parallel_residual_fwd_kernelINS_13Kernel_traitsIf6__halfS2_S2_fjLj256ELj1ELj4ELj1ELj16ENS_18Kernel_traits_baseILj256EfS2_S2_S2_fjLj128EEEEELb0ELb0ELb0EEEvNS_9FwdParamsE)
        /*0014*/ 	.short	0x0160
        /*0016*/ 	.short	0x00e8


	//----- nvinfo : EIATTR_CBANK_PARAM_SIZE
	.align		4
.L_1292:
        /*0018*/ 	.byte	0x03, 0x19
        /*001a*/ 	.short	0x00e8


	//----- nvinfo : EIATTR_KPARAM_INFO
	.align		4
        /*001c*/ 	.byte	0x04, 0x17
        /*001e*/ 	.short	(.L_1294 - .L_1293)
.L_1293:
        /*0020*/ 	.word	0x00000000
        /*0024*/ 	.short	0x0000
        /*0026*/ 	.short	0x0000
        /*0028*/ 	.byte	0x00, 0xf0, 0xa1, 0x03


	//----- nvinfo : EIATTR_MAXREG_COUNT
	.align		4
.L_1294:
        /*002c*/ 	.byte	0x03, 0x1b
        /*002e*/ 	.short	0x00ff


	//----- nvinfo : EIATTR_MERCURY_ISA_VERSION
	.align		4
        /*0030*/ 	.byte	0x03, 0x5f
        /*0032*/ 	.short	0x0000


	//----- nvinfo : EIATTR_COOP_GROUP_MASK_REGIDS
	.align		4
        /*0034*/ 	.byte	0x04, 0x29
        /*0036*/ 	.short	(.L_1296 - .L_1295)


	//   ....[0]....
.L_1295:
        /*0038*/ 	.word	0xffffffff


	//   ....[1]....
        /*003c*/ 	.word	0xffffffff


	//   ....[2]....
        /*0040*/ 	.word	0xffffffff


	//   ....[3]....
        /*0044*/ 	.word	0xffffffff


	//   ....[4]....
        /*0048*/ 	.word	0xffffffff


	//   ....[5]....
        /*004c*/ 	.word	0xffffffff


	//   ....[6]....
        /*0050*/ 	.word	0xffffffff


	//   ....[7]....
        /*0054*/ 	.word	0xffffffff


	//   ....[8]....
        /*0058*/ 	.word	0xffffffff


	//   ....[9]....
        /*005c*/ 	.word	0xffffffff


	//   ....[10]....
        /*0060*/ 	.word	0xffffffff


	//   ....[11]....
        /*0064*/ 	.word	0xffffffff


	//   ....[12]....
        /*0068*/ 	.word	0xffffffff


	//   ....[13]....
        /*006c*/ 	.word	0xffffffff


	//   ....[14]....
        /*0070*/ 	.word	0xffffffff


	//   ....[15]....
        /*0074*/ 	.word	0xffffffff


	//   ....[16]....
        /*0078*/ 	.word	0xffffffff


	//   ....[17]....
        /*007c*/ 	.word	0xffffffff


	//   ....[18]....
        /*0080*/ 	.word	0xffffffff


	//   ....[19]....
        /*0084*/ 	.word	0xffffffff


	//----- nvinfo : EIATTR_COOP_GROUP_INSTR_OFFSETS
	.align		4
.L_1296:
        /*0088*/ 	.byte	0x04, 0x28
        /*008a*/ 	.short	(.L_1298 - .L_1297)


	//   ....[0]....
.L_1297:
        /*008c*/ 	.word	0x00000fa0


	//   ....[1]....
        /*0090*/ 	.word	0x00000fd0


	//   ....[2]....
        /*0094*/ 	.word	0x00000ff0


	//   ....[3]....
        /*0098*/ 	.word	0x00001010


	//   ....[4]....
        /*009c*/ 	.word	0x00001030


	//   ....[5]....
        /*00a0*/ 	.word	0x00001170


	//   ....[6]....
        /*00a4*/ 	.word	0x00001190


	//   ....[7]....
        /*00a8*/ 	.word	0x000011b0


	//   ....[8]....
        /*00ac*/ 	.word	0x000011d0


	//   ....[9]....
        /*00b0*/ 	.word	0x000011f0


	//   ....[10]....
        /*00b4*/ 	.word	0x00001690


	//   ....[11]....
        /*00b8*/ 	.word	0x000016f0


	//   ....[12]....
        /*00bc*/ 	.word	0x00001750


	//   ....[13]....
        /*00c0*/ 	.word	0x000017b0


	//   ....[14]....
        /*00c4*/ 	.word	0x00001810


	//   ....[15]....
        /*00c8*/ 	.word	0x00001990


	//   ....[16]....
        /*00cc*/ 	.word	0x000019f0


	//   ....[17]....
        /*00d0*/ 	.word	0x00001a50


	//   ....[18]....
        /*00d4*/ 	.word	0x00001ab0


	//   ....[19]....
        /*00d8*/ 	.word	0x00001b10


	//----- nvinfo : EIATTR_EXIT_INSTR_OFFSETS
	.align		4
.L_1298:
        /*00dc*/ 	.byte	0x04, 0x1c
        /*00de*/ 	.short	(.L_1300 - .L_1299)


	//   ....[0]....
.L_1299:
        /*00e0*/ 	.word	0x000002e0


	//   ....[1]....
        /*00e4*/ 	.word	0x00001640


	//----- nvinfo : EIATTR_MAX_THREADS
	.align		4
.L_1300:
        /*00e8*/ 	.byte	0x04, 0x05
        /*00ea*/ 	.short	(.L_1302 - .L_1301)
.L_1301:
        /*00ec*/ 	.word	0x00000080
        /*00f0*/ 	.word	0x00000001
        /*00f4*/ 	.word	0x00000001


	//----- nvinfo : EIATTR_CRS_STACK_SIZE
	.align		4
.L_1302:
        /*00f8*/ 	.byte	0x04, 0x1e
        /*00fa*/ 	.short	(.L_1304 - .L_1303)
.L_1303:
        /*00fc*/ 	.word	0x00000000
.L_1304:


//--------------------- .nv.info._ZN10layer_norm31ln_parallel_residual_fwd_kernelINS_13Kernel_traitsIf6__halfS2_S2_fjLj256ELj1ELj4ELj1ELj16ENS_18Kernel_traits_baseILj256EfS2_S2_S2_fjLj128EEEEELb0ELb0ELb1EEEvNS_9FwdParamsE --------------------------
	.section	.nv.info._ZN10layer_norm31ln_parallel_residual_fwd_kernelINS_13Kernel_traitsIf6__halfS2_S2_fjLj256ELj1ELj4ELj1ELj16ENS_18Kernel_traits_baseILj256EfS2_S2_S2_fjLj128EEEEELb0ELb0ELb1EEEvNS_9FwdParamsE,"",@"SHT_CUDA_INFO"
	.sectionflags	@""
	.align	4


	//----- nvinfo : EIATTR_CUDA_API_VERSION
	.align		4
        /*0000*/ 	.byte	0x04, 0x37
        /*0002*/ 	.short	(.L_1306 - .L_1305)
.L_1305:
        /*0004*/ 	.word	0x00000082


	//----- nvinfo : EIATTR_SW2861232_WAR
	.align		4
.L_1306:
        /*0008*/ 	.byte	0x01, 0x35
	.zero		2


	//----- nvinfo : EIATTR_PARAM_CBANK
	.align		4
        /*000c*/ 	.byte	0x04, 0x0a
        /*000e*/ 	.short	(.L_1308 - .L_1307)
	.align		4
.L_1307:
        /*0010*/ 	.word	index@(.nv.constant0._ZN10layer_norm31ln_parallel_residual_fwd_kernelINS_13Kernel_traitsIf6__halfS2_S2_fjLj256ELj1ELj4ELj1ELj16ENS_18Kernel_traits_baseILj256EfS2_S2_S2_fjLj128EEEEELb0ELb0ELb1EEEvNS_9FwdParamsE)
        /*0014*/ 	.short	0x0160
        /*0016*/ 	.short	0x00e8


	//----- nvinfo : EIATTR_CBANK_PARAM_SIZE
	.align		4
.L_1308:
        /*0018*/ 	.byte	0x03, 0x19
        /*001a*/ 	.short	0x00e8


	//----- nvinfo : EIATTR_KPARAM_INFO
	.align		4
        /*001c*/ 	.byte	0x04, 0x17
        /*001e*/ 	.short	(.L_1310 - .L_1309)
.L_1309:
        /*0020*/ 	.word	0x00000000
        /*0024*/ 	.short	0x0000
        /*0026*/ 	.short	0x0000
        /*0028*/ 	.byte	0x00, 0xf0, 0xa1, 0x03


	//----- nvinfo : EIATTR_MAXREG_COUNT
	.align		4
.L_1310:
        /*002c*/ 	.byte	0x03, 0x1b
        /*002e*/ 	.short	0x00ff


	//----- nvinfo : EIATTR_MERCURY_ISA_VERSION
	.align		4
        /*0030*/ 	.byte	0x03, 0x5f
        /*0032*/ 	.short	0x0000


	//----- nvinfo : EIATTR_COOP_GROUP_MASK_REGIDS
	.align		4
        /*0034*/ 	.byte	0x04, 0x29
        /*0036*/ 	.short	(.L_1312 - .L_1311)


	//   ....[0]....
.L_1311:
        /*0038*/ 	.word	0xffffffff


	//   ....[1]....
        /*003c*/ 	.word	0xffffffff


	//   ....[2]....
        /*0040*/ 	.word	0xffffffff


	//   ....[3]....
        /*0044*/ 	.word	0xffffffff


	//   ....[4]....
        /*0048*/ 	.word	0xffffffff


	//   ....[5]....
        /*004c*/ 	.word	0xffffffff


	//   ....[6]....
        /*0050*/ 	.word	0xffffffff


	//   ....[7]....
        /*0054*/ 	.word	0xffffffff


	//   ....[8]....
        /*0058*/ 	.word	0xffffffff


	//   ....[9]....
        /*005c*/ 	.word	0xffffffff


	//   ....[10]....
        /*0060*/ 	.word	0xffffffff


	//   ....[11]....
        /*0064*/ 	.word	0xffffffff


	//   ....[12]....
        /*0068*/ 	.word	0xffffffff


	//   ....[13]....
        /*006c*/ 	.word	0xffffffff


	//   ....[14]....
        /*0070*/ 	.word	0xffffffff


	//   ....[15]....
        /*0074*/ 	.word	0xffffffff


	//   ....[16]....
        /*0078*/ 	.word	0xffffffff


	//   ....[17]....
        /*007c*/ 	.word	0xffffffff


	//   ....[18]....
        /*0080*/ 	.word	0xffffffff


	//   ....[19]....
        /*0084*/ 	.word	0xffffffff


	//----- nvinfo : EIATTR_COOP_GROUP_INSTR_OFFSETS
	.align		4
.L_1312:
        /*0088*/ 	.byte	0x04, 0x28
        /*008a*/ 	.short	(.L_1314 - .L_1313)


	//   ....[0]....
.L_1313:
        /*008c*/ 	.word	0x00000cd0


	//   ....[1]....
        /*0090*/ 	.word	0x00000d00


	//   ....[2]....
        /*0094*/ 	.word	0x00000d20


	//   ....[3]....
        /*0098*/ 	.word	0x00000d40


	//   ....[4]....
        /*009c*/ 	.word	0x00000d60


	//   ....[5]....
        /*00a0*/ 	.word	0x00000e90


	//   ....[6]....
        /*00a4*/ 	.word	0x00000eb0


	//   ....[7]....
        /*00a8*/ 	.word	0x00000ed0


	//   ....[8]....
        /*00ac*/ 	.word	0x00000ef0


	//   ....[9]....
        /*00b0*/ 	.word	0x00000f10


	//   ....[10]....
        /*00b4*/ 	.word	0x00001390


	//   ....[11]....
        /*00b8*/ 	.word	0x000013f0


	//   ....[12]....
        /*00bc*/ 	.word	0x00001450


	//   ....[13]....
        /*00c0*/ 	.word	0x000014b0


	//   ....[14]....
        /*00c4*/ 	.word	0x00001510


	//   ....[15]....
        /*00c8*/ 	.word	0x00001680


	//   ....[16]....
        /*00cc*/ 	.word	0x000016e0


	//   ....[17]....
        /*00d0*/ 	.word	0x00001740


	//   ....[18]....
        /*00d4*/ 	.word	0x000017a0


	//   ....[19]....
        /*00d8*/ 	.word	0x00001800


	//----- nvinfo : EIATTR_EXIT_INSTR_OFFSETS
	.align		4
.L_1314:
        /*00dc*/ 	.byte	0x04, 0x1c
        /*00de*/ 	.short	(.L_1316 - .L_1315)


	//   ....[0]....
.L_1315:
        /*00e0*/ 	.word	0x00000230


	//   ....[1]....
        /*00e4*/ 	.word	0x00001340


	//----- nvinfo : EIATTR_MAX_THREADS
	.align		4
.L_1316:
        /*00e8*/ 	.byte	0x04, 0x05
        /*00ea*/ 	.short	(.L_1318 - .L_1317)
.L_1317:
        /*00ec*/ 	.word	0x00000080
        /*00f0*/ 	.word	0x00000001
        /*00f4*/ 	.word	0x00000001


	//----- nvinfo : EIATTR_CRS_STACK_SIZE
	.align		4
.L_1318:
        /*00f8*/ 	.byte	0x04, 0x1e
        /*00fa*/ 	.short	(.L_1320 - .L_1319)
.L_1319:
        /*00fc*/ 	.word	0x00000000
.L_1320:


//--------------------- .nv.info._ZN10layer_norm31ln_parallel_residual_fwd_kernelINS_13Kernel_traitsIf6__halfS2_S2_fjLj256ELj1ELj4ELj1ELj16ENS_18Kernel_traits_baseILj256EfS2_S2_S2_fjLj128EEEEELb0ELb1ELb0EEEvNS_9FwdParamsE --------------------------
	.section	.nv.info._ZN10layer_norm31ln_parallel_residual_fwd_kernelINS_13Kernel_traitsIf6__halfS2_S2_fjLj256ELj1ELj4ELj1ELj16ENS_18Kernel_traits_baseILj256EfS2_S2_S2_fjLj128EEEEELb0ELb1ELb0EEEvNS_9FwdParamsE,"",@"SHT_CUDA_INFO"
	.sectionflags	@""
	.align	4


	//----- nvinfo : EIATTR_CUDA_API_VERSION
	.align		4
        /*0000*/ 	.byte	0x04, 0x37
        /*0002*/ 	.short	(.L_1322 - .L_1321)
.L_1321:
        /*0004*/ 	.word	0x00000082


	//----- nvinfo : EIATTR_SW2861232_WAR
	.align		4
.L_1322:
        /*0008*/ 	.byte	0x01, 0x35
	.zero		2


	//----- nvinfo : EIATTR_PARAM_CBANK
	.align		4
        /*000c*/ 	.byte	0x04, 0x0a
        /*000e*/ 	.short	(.L_1324 - .L_1323)
	.align		4
.L_1323:
        /*0010*/ 	.word	index@(.nv.constant0._ZN10layer_norm31ln_parallel_residual_fwd_kernelINS_13Kernel_traitsIf6__halfS2_S2_fjLj256ELj1ELj4ELj1ELj16ENS_18Kernel_traits_baseILj256EfS2_S2_S2_fjLj128EEEEELb0ELb1ELb0EEEvNS_9FwdParamsE)
        /*0014*/ 	.short	0x0160
        /*0016*/ 	.short	0x00e8


	//----- nvinfo : EIATTR_CBANK_PARAM_SIZE
	.align		4
.L_1324:
        /*0018*/ 	.byte	0x03, 0x19
        /*001a*/ 	.short	0x00e8


	//----- nvinfo : EIATTR_KPARAM_INFO
	.align		4
        /*001c*/ 	.byte	0x04, 0x17
        /*001e*/ 	.short	(.L_1326 - .L_1325)
.L_1325:
        /*0020*/ 	.word	0x00000000
        /*0024*/ 	.short	0x0000
        /*0026*/ 	.short	0x0000
        /*0028*/ 	.byte	0x00, 0xf0, 0xa1, 0x03


	//----- nvinfo : EIATTR_MAXREG_COUNT
	.align		4
.L_1326:
        /*002c*/ 	.byte	0x03, 0x1b
        /*002e*/ 	.short	0x00ff


	//----- nvinfo : EIATTR_MERCURY_ISA_VERSION
	.align		4
        /*0030*/ 	.byte	0x03, 0x5f
        /*0032*/ 	.short	0x0000


	//----- nvinfo : EIATTR_COOP_GROUP_MASK_REGIDS
	.align		4
        /*0034*/ 	.byte	0x04, 0x29
        /*0036*/ 	.short	(.L_1328 - .L_1327)


	//   ....[0]....
.L_1327:
        /*0038*/ 	.word	0xffffffff


	//   ....[1]....
        /*003c*/ 	.word	0xffffffff


	//   ....[2]....
        /*0040*/ 	.word	0xffffffff


	//   ....[3]....
        /*0044*/ 	.word	0xffffffff


	//   ....[4]....
        /*0048*/ 	.word	0xffffffff


	//   ....[5]....
        /*004c*/ 	.word	0xffffffff


	//   ....[6]....
        /*0050*/ 	.word	0xffffffff


	//   ....[7]....
        /*0054*/ 	.word	0xffffffff


	//   ....[8]....
        /*0058*/ 	.word	0xffffffff


	//   ....[9]....
        /*005c*/ 	.word	0xffffffff


	//   ....[10]....
        /*0060*/ 	.word	0xffffffff


	//   ....[11]....
        /*0064*/ 	.word	0xffffffff


	//   ....[12]....
        /*0068*/ 	.word	0xffffffff


	//   ....[13]....
        /*006c*/ 	.word	0xffffffff


	//   ....[14]....
        /*0070*/ 	.word	0xffffffff


	//   ....[15]....
        /*0074*/ 	.word	0xffffffff


	//   ....[16]....
        /*0078*/ 	.word	0xffffffff


	//   ....[17]....
        /*007c*/ 	.word	0xffffffff


	//   ....[18]....
        /*0080*/ 	.word	0xffffffff


	//   ....[19]....
        /*0084*/ 	.word	0xffffffff


	//----- nvinfo : EIATTR_COOP_GROUP_INSTR_OFFSETS
	.align		4
.L_1328:
        /*0088*/ 	.byte	0x04, 0x28
        /*008a*/ 	.short	(.L_1330 - .L_1329)


	//   ....[0]....
.L_1329:
        /*008c*/ 	.word	0x00000e90


	//   ....[1]....
        /*0090*/ 	.word	0x00000ec0


	//   ....[2]....
        /*0094*/ 	.word	0x00000ee0


	//   ....[3]....
        /*0098*/ 	.word	0x00000f00


	//   ....[4]....
        /*009c*/ 	.word	0x00000f20


	//   ....[5]....
        /*00a0*/ 	.word	0x00001060


	//   ....[6]....
        /*00a4*/ 	.word	0x00001080


	//   ....[7]....
        /*00a8*/ 	.word	0x000010a0


	//   ....[8]....
        /*00ac*/ 	.word	0x000010c0


	//   ....[9]....
        /*00b0*/ 	.word	0x000010e0


	//   ....[10]....
        /*00b4*/ 	.word	0x000014a0


	//   ....[11]....
        /*00b8*/ 	.word	0x00001510


	//   ....[12]....
        /*00bc*/ 	.word	0x00001570


	//   ....[13]....
        /*00c0*/ 	.word	0x000015d0


	//   ....[14]....
        /*00c4*/ 	.word	0x00001630


	//   ....[15]....
        /*00c8*/ 	.word	0x000017b0


	//   ....[16]....
        /*00cc*/ 	.word	0x00001810


	//   ....[17]....
        /*00d0*/ 	.word	0x00001870


	//   ....[18]....
        /*00d4*/ 	.word	0x000018d0


	//   ....[19]....
        /*00d8*/ 	.word	0x00001930


	//----- nvinfo : EIATTR_EXIT_INSTR_OFFSETS
	.align		4
.L_1330:
        /*00dc*/ 	.byte	0x04, 0x1c
        /*00de*/ 	.short	(.L_1332 - .L_1331)


	//   ....[0]....
.L_1331:
        /*00e0*/ 	.word	0x000001f0


	//   ....[1]....
        /*00e4*/ 	.word	0x00001450


	//----- nvinfo : EIATTR_MAX_THREADS
	.align		4
.L_1332:
        /*00e8*/ 	.byte	0x04, 0x05
        /*00ea*/ 	.short	(.L_1334 - .L_1333)
.L_1333:
        /*00ec*/ 	.word	0x00000080
        /*00f0*/ 	.word	0x00000001
        /*00f4*/ 	.word	0x00000001


	//----- nvinfo : EIATTR_CRS_STACK_SIZE
	.align		4
.L_1334:
        /*00f8*/ 	.byte	0x04, 0x1e
        /*00fa*/ 	.short	(.L_1336 - .L_1335)
.L_1335:
        /*00fc*/ 	.word	0x00000000
.L_1336:


//--------------------- .nv.info._ZN10layer_norm31ln_parallel_residual_fwd_kernelINS_13Kernel_traitsIf6__halfS2_S2_fjLj256ELj1ELj4ELj1ELj16ENS_18Kernel_traits_baseILj256EfS2_S2_S2_fjLj128EEEEELb0ELb1ELb1EEEvNS_9FwdParamsE --------------------------
	.section	.nv.info._ZN10layer_norm31ln_parallel_residual_fwd_kernelINS_13Kernel_traitsIf6__halfS2_S2_fjLj256ELj1ELj4ELj1ELj16ENS_18Kernel_traits_baseILj256EfS2_S2_S2_fjLj128EEEEELb0ELb1ELb1EEEvNS_9FwdParamsE,"",@"SHT_CUDA_INFO"
	.sectionflags	@""
	.align	4


	//----- nvinfo : EIATTR_CUDA_API_VERSION
	.align		4
        /*0000*/ 	.byte	0x04, 0x37
        /*0002*/ 	.short	(.L_1338 - .L_1337)
.L_1337:
        /*0004*/ 	.word	0x00000082


	//----- nvinfo : EIATTR_SW2861232_WAR
	.align		4
.L_1338:
        /*0008*/ 	.byte	0x01, 0x35
	.zero		2


	//----- nvinfo : EIATTR_PARAM_CBANK
	.align		4
        /*000c*/ 	.byte	0x04, 0x0a
        /*000e*/ 	.short	(.L_1340 - .L_1339)
	.align		4
.L_1339:
        /*0010*/ 	.word	index@(.nv.constant0._ZN10layer_norm31ln_parallel_residual_fwd_kernelINS_13Kernel_traitsIf6__halfS2_S2_fjLj256ELj1ELj4ELj1ELj16ENS_18Kernel_traits_baseILj256EfS2_S2_S2_fjLj128EEEEELb0ELb1ELb1EEEvNS_9FwdParamsE)
        /*0014*/ 	.short	0x0160
        /*0016*/ 	.short	0x00e8


	//----- nvinfo : EIATTR_CBANK_PARAM_SIZE
	.align		4
.L_1340:
        /*0018*/ 	.byte	0x03, 0x19
        /*001a*/ 	.short	0x00e8


	//----- nvinfo : EIATTR_KPARAM_INFO
	.align		4
        /*001c*/ 	.byte	0x04, 0x17
        /*001e*/ 	.short	(.L_1342 - .L_1341)
.L_1341:
        /*0020*/ 	.word	0x00000000
        /*0024*/ 	.short	0x0000
        /*0026*/ 	.short	0x0000
        /*0028*/ 	.byte	0x00, 0xf0, 0xa1, 0x03


	//----- nvinfo : EIATTR_MAXREG_COUNT
	.align		4
.L_1342:
        /*002c*/ 	.byte	0x03, 0x1b
        /*002e*/ 	.short	0x00ff


	//----- nvinfo : EIATTR_MERCURY_ISA_VERSION
	.align		4
        /*0030*/ 	.byte	0x03, 0x5f
        /*0032*/ 	.short	0x0000


	//----- nvinfo : EIATTR_COOP_GROUP_MASK_REGIDS
	.align		4
        /*0034*/ 	.byte	0x04, 0x29
        /*0036*/ 	.short	(.L_1344 - .L_1343)


	//   ....[0]....
.L_1343:
        /*0038*/ 	.word	0xffffffff


	//   ....[1]....
        /*003c*/ 	.word	0xffffffff


	//   ....[2]....
        /*0040*/ 	.word	0xffffffff


	//   ....[3]....
        /*0044*/ 	.word	0xffffffff


	//   ....[4]....
        /*0048*/ 	.word	0xffffffff


	//   ....[5]....
        /*004c*/ 	.word	0xffffffff


	//   ....[6]....
        /*0050*/ 	.word	0xffffffff


	//   ....[7]....
        /*0054*/ 	.word	0xffffffff


	//   ....[8]....
        /*0058*/ 	.word	0xffffffff


	//   ....[9]....
        /*005c*/ 	.word	0xffffffff


	//   ....[10]....
        /*0060*/ 	.word	0xffffffff


	//   ....[11]....
        /*0064*/ 	.word	0xffffffff


	//   ....[12]....
        /*0068*/ 	.word	0xffffffff


	//   ....[13]....
        /*006c*/ 	.word	0xffffffff


	//   ....[14]....
        /*0070*/ 	.word	0xffffffff


	//   ....[15]....
        /*0074*/ 	.word	0xffffffff


	//   ....[16]....
        /*0078*/ 	.word	0xffffffff


	//   ....[17]....
        /*007c*/ 	.word	0xffffffff


	//   ....[18]....
        /*0080*/ 	.word	0xffffffff


	//   ....[19]....
        /*0084*/ 	.word	0xffffffff


	//----- nvinfo : EIATTR_COOP_GROUP_INSTR_OFFSETS
	.align		4
.L_1344:
        /*0088*/ 	.byte	0x04, 0x28
        /*008a*/ 	.short	(.L_1346 - .L_1345)


	//   ....[0]....
.L_1345:
        /*008c*/ 	.word	0x00000be0


	//   ....[1]....
        /*0090*/ 	.word	0x00000c10


	//   ....[2]....
        /*0094*/ 	.word	0x00000c30


	//   ....[3]....
        /*0098*/ 	.word	0x00000c50


	//   ....[4]....
        /*009c*/ 	.word	0x00000c70


	//   ....[5]....
        /*00a0*/ 	.word	0x00000da0


	//   ....[6]....
        /*00a4*/ 	.word	0x00000dc0


	//   ....[7]....
        /*00a8*/ 	.word	0x00000de0


	//   ....[8]....
        /*00ac*/ 	.word	0x00000e00


	//   ....[9]....
        /*00b0*/ 	.word	0x00000e20


	//   ....[10]....
        /*00b4*/ 	.word	0x00001190


	//   ....[11]....
        /*00b8*/ 	.word	0x000011f0


	//   ....[12]....
        /*00bc*/ 	.word	0x00001250


	//   ....[13]....
        /*00c0*/ 	.word	0x000012b0


	//   ....[14]....
        /*00c4*/ 	.word	0x00001310


	//   ....[15]....
        /*00c8*/ 	.word	0x00001480


	//   ....[16]....
        /*00cc*/ 	.word	0x000014e0


	//   ....[17]....
        /*00d0*/ 	.word	0x00001540


	//   ....[18]....
        /*00d4*/ 	.word	0x000015a0


	//   ....[19]....
        /*00d8*/ 	.word	0x00001600


	//----- nvinfo : EIATTR_EXIT_INSTR_OFFSETS
	.align		4
.L_1346:
        /*00dc*/ 	.byte	0x04, 0x1c
        /*00de*/ 	.short	(.L_1348 - .L_1347)


	//   ....[0]....
.L_1347:
        /*00e0*/ 	.word	0x00000160


	//   ....[1]....
        /*00e4*/ 	.word	0x00001140


	//----- nvinfo : EIATTR_MAX_THREADS
	.align		4
.L_1348:
        /*00e8*/ 	.byte	0x04, 0x05
        /*00ea*/ 	.short	(.L_1350 - .L_1349)
.L_1349:
        /*00ec*/ 	.word	0x00000080
        /*00f0*/ 	.word	0x00000001
        /*00f4*/ 	.word	0x00000001


	//----- nvinfo : EIATTR_CRS_STACK_SIZE
	.align		4
.L_1350:
        /*00f8*/ 	.byte	0x04, 0x1e
        /*00fa*/ 	.short	(.L_1352 - .L_1351)
.L_1351:
        /*00fc*/ 	.word	0x00000000
.L_1352:


//--------------------- .nv.info._ZN10layer_norm31ln_parallel_residual_fwd_kernelINS_13Kernel_traitsIf6__halfS2_S2_fjLj256ELj1ELj4ELj1ELj16ENS_18Kernel_traits_baseILj256EfS2_S2_S2_fjLj128EEEEELb1ELb0ELb0EEEvNS_9FwdParamsE --------------------------
	.section	.nv.info._ZN10layer_norm31ln_parallel_residual_fwd_kernelINS_13Kernel_traitsIf6__halfS2_S2_fjLj256ELj1ELj4ELj1ELj16ENS_18Kernel_traits_baseILj256EfS2_S2_S2_fjLj128EEEEELb1ELb0ELb0EEEvNS_9FwdParamsE,"",@"SHT_CUDA_INFO"
	.sectionflags	@""
	.align	4


	//----- nvinfo : EIATTR_CUDA_API_VERSION
	.align		4
        /*0000*/ 	.byte	0x04, 0x37
        /*0002*/ 	.short	(.L_1354 - .L_1353)
.L_1353:
        /*0004*/ 	.word	0x00000082


	//----- nvinfo : EIATTR_SW2861232_WAR
	.align		4
.L_1354:
        /*0008*/ 	.byte	0x01, 0x35
	.zero		2


	//----- nvinfo : EIATTR_PARAM_CBANK
	.align		4
        /*000c*/ 	.byte	0x04, 0x0a
        /*000e*/ 	.short	(.L_1356 - .L_1355)
	.align		4
.L_1355:
        /*0010*/ 	.word	index@(.nv.constant0._ZN10layer_norm31ln_parallel_residual_fwd_kernelINS_13Kernel_traitsIf6__halfS2_S2_fjLj256ELj1ELj4ELj1ELj16ENS_18Kernel_traits_baseILj256EfS2_S2_S2_fjLj128EEEEELb1ELb0ELb0EEEvNS_9FwdParamsE)
        /*0014*/ 	.short	0x0160
        /*0016*/ 	.short	0x00e8


	//----- nvinfo : EIATTR_CBANK_PARAM_SIZE
	.align		4
.L_1356:
        /*0018*/ 	.byte	0x03, 0x19
        /*001a*/ 	.short	0x00e8


	//----- nvinfo : EIATTR_KPARAM_INFO
	.align		4
        /*001c*/ 	.byte	0x04, 0x17
        /*001e*/ 	.short	(.L_1358 - .L_1357)
.L_1357:
        /*0020*/ 	.word	0x00000000
        /*0024*/ 	.short	0x0000
        /*0026*/ 	.short	0x0000
        /*0028*/ 	.byte	0x00, 0xf0, 0xa1, 0x03


	//----- nvinfo : EIATTR_MAXREG_COUNT
	.align		4
.L_1358:
        /*002c*/ 	.byte	0x03, 0x1b
        /*002e*/ 	.short	0x00ff


	//----- nvinfo : EIATTR_MERCURY_ISA_VERSION
	.align		4
        /*0030*/ 	.byte	0x03, 0x5f
        /*0032*/ 	.short	0x0000


	//----- nvinfo : EIATTR_COOP_GROUP_MASK_REGIDS
	.align		4
        /*0034*/ 	.byte	0x04, 0x29
        /*0036*/ 	.short	(.L_1360 - .L_1359)


	//   ....[0]....
.L_1359:
        /*0038*/ 	.word	0xffffffff


	//   ....[1]....
        /*003c*/ 	.word	0xffffffff


	//   ....[2]....
        /*0040*/ 	.word	0xffffffff


	//   ....[3]....
        /*0044*/ 	.word	0xffffffff


	//   ....[4]....
        /*0048*/ 	.word	0xffffffff


	//   ....[5]....
        /*004c*/ 	.word	0xffffffff


	//   ....[6]....
        /*0050*/ 	.word	0xffffffff


	//   ....[7]....
        /*0054*/ 	.word	0xffffffff


	//   ....[8]....
        /*0058*/ 	.word	0xffffffff


	//   ....[9]....
        /*005c*/ 	.word	0xffffffff


	//   ....[10]....
        /*0060*/ 	.word	0xffffffff


	//   ....[11]....
        /*0064*/ 	.word	0xffffffff


	//   ....[12]....
        /*0068*/ 	.word	0xffffffff


	//   ....[13]....
        /*006c*/ 	.word	0xffffffff


	//   ....[14]....
        /*0070*/ 	.word	0xffffffff


	//   ....[15]....
        /*0074*/ 	.word	0xffffffff


	//   ....[16]....
        /*0078*/ 	.word	0xffffffff


	//   ....[17]....
        /*007c*/ 	.word	0xffffffff


	//   ....[18]....
        /*0080*/ 	.word	0xffffffff


	//   ....[19]....
        /*0084*/ 	.word	0xffffffff


	//----- nvinfo : EIATTR_COOP_GROUP_INSTR_OFFSETS
	.align		4
.L_1360:
        /*0088*/ 	.byte	0x04, 0x28
        /*008a*/ 	.short	(.L_1362 - .L_1361)


	//   ....[0]....
.L_1361:
        /*008c*/ 	.word	0x00006430


	//   ....[1]....
        /*0090*/ 	.word	0x00006460


	//   ....[2]....
        /*0094*/ 	.word	0x00006480


	//   ....[3]....
        /*0098*/ 	.word	0x000064a0


	//   ....[4]....
        /*009c*/ 	.word	0x000064c0


	//   ....[5]....
        /*00a0*/ 	.word	0x00006600


	//   ....[6]....
        /*00a4*/ 	.word	0x00006620


	//   ....[7]....
        /*00a8*/ 	.word	0x00006640


	//   ....[8]....
        /*00ac*/ 	.word	0x00006660


	//   ....[9]....
        /*00b0*/ 	.word	0x00006680


	//   ....[10]....
        /*00b4*/ 	.word	0x00006b30


	//   ....[11]....
        /*00b8*/ 	.word	0x00006ba0


	//   ....[12]....
        /*00bc*/ 	.word	0x00006c00


	//   ....[13]....
        /*00c0*/ 	.word	0x00006c60


	//   ....[14]....
        /*00c4*/ 	.word	0x00006cc0


	//   ....[15]....
        /*00c8*/ 	.word	0x00006e40


	//   ....[16]....
        /*00cc*/ 	.word	0x00006ea0


	//   ....[17]....
        /*00d0*/ 	.word	0x00006f00


	//   ....[18]....
        /*00d4*/ 	.word	0x00006f60


	//   ....[19]....
        /*00d8*/ 	.word	0x00006fc0


	//----- nvinfo : EIATTR_EXIT_INSTR_OFFSETS
	.align		4
.L_1362:
        /*00dc*/ 	.byte	0x04, 0x1c
        /*00de*/ 	.short	(.L_1364 - .L_1363)


	//   ....[0]....
.L_1363:
        /*00e0*/ 	.word	0x00000510


	//   ....[1]....
        /*00e4*/ 	.word	0x00006ae0


	//----- nvinfo : EIATTR_MAX_THREADS
	.align		4
.L_1364:
        /*00e8*/ 	.byte	0x04, 0x05
        /*00ea*/ 	.short	(.L_1366 - .L_1365)
.L_1365:
        /*00ec*/ 	.word	0x00000080
        /*00f0*/ 	.word	0x00000001
        /*00f4*/ 	.word	0x00000001


	//----- nvinfo : EIATTR_CRS_STACK_SIZE
	.align		4
.L_1366:
        /*00f8*/ 	.byte	0x04, 0x1e
        /*00fa*/ 	.short	(.L_1368 - .L_1367)
.L_1367:
        /*00fc*/ 	.word	0x00000000
.L_1368:


//--------------------- .nv.info._ZN10layer_norm31ln_parallel_residual_fwd_kernelINS_13Kernel_traitsIf6__halfS2_S2_fjLj256ELj1ELj4ELj1ELj16ENS_18Kernel_traits_baseILj256EfS2_S2_S2_fjLj128EEEEELb1ELb0ELb1EEEvNS_9FwdParamsE --------------------------
	.section	.nv.info._ZN10layer_norm31ln_parallel_residual_fwd_kernelINS_13Kernel_traitsIf6__halfS2_S2_fjLj256ELj1ELj4ELj1ELj16ENS_18Kernel_traits_baseILj256EfS2_S2_S2_fjLj128EEEEELb1ELb0ELb1EEEvNS_9FwdParamsE,"",@"SHT_CUDA_INFO"
	.sectionflags	@""
	.align	4


	//----- nvinfo : EIATTR_CUDA_API_VERSION
	.align		4
        /*0000*/ 	.byte	0x04, 0x37
        /*0002*/ 	.short	(.L_1370 - .L_1369)
.L_1369:
        /*0004*/ 	.word	0x00000082


	//----- nvinfo : EIATTR_SW2861232_WAR
	.align		4
.L_1370:
        /*0008*/ 	.byte	0x01, 0x35
	.zero		2


	//----- nvinfo : EIATTR_PARAM_CBANK
	.align		4
        /*000c*/ 	.byte	0x04, 0x0a
        /*000e*/ 	.short	(.L_1372 - .L_1371)
	.align		4
.L_1371:
        /*0010*/ 	.word	index@(.nv.constant0._ZN10layer_norm31ln_parallel_residual_fwd_kernelINS_13Kernel_traitsIf6__halfS2_S2_fjLj256ELj1ELj4ELj1ELj16ENS_18Kernel_traits_baseILj256EfS2_S2_S2_fjLj128EEEEELb1ELb0ELb1EEEvNS_9FwdParamsE)
        /*0014*/ 	.short	0x0160
        /*0016*/ 	.short	0x00e8


	//----- nvinfo : EIATTR_CBANK_PARAM_SIZE
	.align		4
.L_1372:
        /*0018*/ 	.byte	0x03, 0x19
        /*001a*/ 	.short	0x00e8


	//----- nvinfo : EIATTR_KPARAM_INFO
	.align		4
        /*001c*/ 	.byte	0x04, 0x17
        /*001e*/ 	.short	(.L_1374 - .L_1373)
.L_1373:
        /*0020*/ 	.word	0x00000000
        /*0024*/ 	.short	0x0000
        /*0026*/ 	.short	0x0000
        /*0028*/ 	.byte	0x00, 0xf0, 0xa1, 0x03


	//----- nvinfo : EIATTR_MAXREG_COUNT
	.align		4
.L_1374:
        /*002c*/ 	.byte	0x03, 0x1b
        /*002e*/ 	.short	0x00ff


	//----- nvinfo : EIATTR_MERCURY_ISA_VERSION
	.align		4
        /*0030*/ 	.byte	0x03, 0x5f
        /*0032*/ 	.short	0x0000


	//----- nvinfo : EIATTR_COOP_GROUP_MASK_REGIDS
	.align		4
        /*0034*/ 	.byte	0x04, 0x29
        /*0036*/ 	.short	(.L_1376 - .L_1375)


	//   ....[0]....
.L_1375:
        /*0038*/ 	.word	0xffffffff


	//   ....[1]....
        /*003c*/ 	.word	0xffffffff


	//   ....[2]....
        /*0040*/ 	.word	0xffffffff


	//   ....[3]....
        /*0044*/ 	.word	0xffffffff


	//   ....[4]....
        /*0048*/ 	.word	0xffffffff


	//   ....[5]....
        /*004c*/ 	.word	0xffffffff


	//   ....[6]....
        /*0050*/ 	.word	0xffffffff


	//   ....[7]....
        /*0054*/ 	.word	0xffffffff


	//   ....[8]....
        /*0058*/ 	.word	0xffffffff


	//   ....[9]....
        /*005c*/ 	.word	0xffffffff


	//   ....[10]....
        /*0060*/ 	.word	0xffffffff


	//   ....[11]....
        /*0064*/ 	.word	0xffffffff


	//   ....[12]....
        /*0068*/ 	.word	0xffffffff


	//   ....[13]....
        /*006c*/ 	.word	0xffffffff


	//   ....[14]....
        /*0070*/ 	.word	0xffffffff


	//   ....[15]....
        /*0074*/ 	.word	0xffffffff


	//   ....[16]....
        /*0078*/ 	.word	0xffffffff


	//   ....[17]....
        /*007c*/ 	.word	0xffffffff


	//   ....[18]....
        /*0080*/ 	.word	0xffffffff


	//   ....[19]....
        /*0084*/ 	.word	0xffffffff


	//----- nvinfo : EIATTR_COOP_GROUP_INSTR_OFFSETS
	.align		4
.L_1376:
        /*0088*/ 	.byte	0x04, 0x28
        /*008a*/ 	.short	(.L_1378 - .L_1377)


	//   ....[0]....
.L_1377:
        /*008c*/ 	.word	0x000063c0


	//   ....[1]....
        /*0090*/ 	.word	0x000063f0


	//   ....[2]....
        /*0094*/ 	.word	0x00006410


	//   ....[3]....
        /*0098*/ 	.word	0x00006430


	//   ....[4]....
        /*009c*/ 	.word	0x00006450


	//   ....[5]....
        /*00a0*/ 	.word	0x00006580


	//   ....[6]....
        /*00a4*/ 	.word	0x000065a0


	//   ....[7]....
        /*00a8*/ 	.word	0x000065c0


	//   ....[8]....
        /*00ac*/ 	.word	0x000065e0


	//   ....[9]....
        /*00b0*/ 	.word	0x00006600


	//   ....[10]....
        /*00b4*/ 	.word	0x00006a70


	//   ....[11]....
        /*00b8*/ 	.word	0x00006af0


	//   ....[12]....
        /*00bc*/ 	.word	0x00006b50


	//   ....[13]....
        /*00c0*/ 	.word	0x00006bb0


	//   ....[14]....
        /*00c4*/ 	.word	0x00006c10


	//   ....[15]....
        /*00c8*/ 	.word	0x00006d80


	//   ....[16]....
        /*00cc*/ 	.word	0x00006de0


	//   ....[17]....
        /*00d0*/ 	.word	0x00006e40


	//   ....[18]....
        /*00d4*/ 	.word	0x00006ea0


	//   ....[19]....
        /*00d8*/ 	.word	0x00006f00


	//----- nvinfo : EIATTR_EXIT_INSTR_OFFSETS
	.align		4
.L_1378:
        /*00dc*/ 	.byte	0x04, 0x1c
        /*00de*/ 	.short	(.L_1380 - .L_1379)


	//   ....[0]....
.L_1379:
        /*00e0*/ 	.word	0x000002f0


	//   ....[1]....
        /*00e4*/ 	.word	0x00006a20


	//----- nvinfo : EIATTR_MAX_THREADS
	.align		4
.L_1380:
        /*00e8*/ 	.byte	0x04, 0x05
        /*00ea*/ 	.short	(.L_1382 - .L_1381)
.L_1381:
        /*00ec*/ 	.word	0x00000080
        /*00f0*/ 	.word	0x00000001
        /*00f4*/ 	.word	0x00000001


	//----- nvinfo : EIATTR_CRS_STACK_SIZE
	.align		4
.L_1382:
        /*00f8*/ 	.byte	0x04, 0x1e
        /*00fa*/ 	.short	(.L_1384 - .L_1383)
.L_1383:
        /*00fc*/ 	.word	0x00000000
.L_1384:


//--------------------- .nv.info._ZN10layer_norm31ln_parallel_residual_fwd_kernelINS_13Kernel_traitsIf6__halfS2_S2_fjLj256ELj1ELj4ELj1ELj16ENS_18Kernel_traits_baseILj256EfS2_S2_S2_fjLj128EEEEELb1ELb1ELb0EEEvNS_9FwdParamsE --------------------------
	.section	.nv.info._ZN10layer_norm31ln_parallel_residual_fwd_kernelINS_13Kernel_traitsIf6__halfS2_S2_fjLj256ELj1ELj4ELj1ELj16ENS_18Kernel_traits_baseILj256EfS2_S2_S2_fjLj128EEEEELb1ELb1ELb0EEEvNS_9FwdParamsE,"",@"SHT_CUDA_INFO"
	.sectionflags	@""
	.align	4


	//----- nvinfo : EIATTR_CUDA_API_VERSION
	.align		4
        /*0000*/ 	.byte	0x04, 0x37
        /*0002*/ 	.short	(.L_1386 - .L_1385)
.L_1385:
        /*0004*/ 	.word	0x00000082


	//----- nvinfo : EIATTR_SW2861232_WAR
	.align		4
.L_1386:
        /*0008*/ 	.byte	0x01, 0x35
	.zero		2


	//----- nvinfo : EIATTR_PARAM_CBANK
	.align		4
        /*000c*/ 	.byte	0x04, 0x0a
        /*000e*/ 	.short	(.L_1388 - .L_1387)
	.align		4
.L_1387:
        /*0010*/ 	.word	index@(.nv.constant0._ZN10layer_norm31ln_parallel_residual_fwd_kernelINS_13Kernel_traitsIf6__halfS2_S2_fjLj256ELj1ELj4ELj1ELj16ENS_18Kernel_traits_baseILj256EfS2_S2_S2_fjLj128EEEEELb1ELb1ELb0EEEvNS_9FwdParamsE)
        /*0014*/ 	.short	0x0160
        /*0016*/ 	.short	0x00e8


	//----- nvinfo : EIATTR_CBANK_PARAM_SIZE
	.align		4
.L_1388:
        /*0018*/ 	.byte	0x03, 0x19
        /*001a*/ 	.short	0x00e8


	//----- nvinfo : EIATTR_KPARAM_INFO
	.align		4
        /*001c*/ 	.byte	0x04, 0x17
        /*001e*/ 	.short	(.L_1390 - .L_1389)
.L_1389:
        /*0020*/ 	.word	0x00000000
        /*0024*/ 	.short	0x0000
        /*0026*/ 	.short	0x0000
        /*0028*/ 	.byte	0x00, 0xf0, 0xa1, 0x03


	//----- nvinfo : EIATTR_MAXREG_COUNT
	.align		4
.L_1390:
        /*002c*/ 	.byte	0x03, 0x1b
        /*002e*/ 	.short	0x00ff


	//----- nvinfo : EIATTR_MERCURY_ISA_VERSION
	.align		4
        /*0030*/ 	.byte	0x03, 0x5f
        /*0032*/ 	.short	0x0000


	//----- nvinfo : EIATTR_COOP_GROUP_MASK_REGIDS
	.align		4
        /*0034*/ 	.byte	0x04, 0x29
        /*0036*/ 	.short	(.L_1392 - .L_1391)


	//   ....[0]....
.L_1391:
        /*0038*/ 	.word	0xffffffff


	//   ....[1]....
        /*003c*/ 	.word	0xffffffff


	//   ....[2]....
        /*0040*/ 	.word	0xffffffff


	//   ....[3]....
        /*0044*/ 	.word	0xffffffff


	//   ....[4]....
        /*0048*/ 	.word	0xffffffff


	//   ....[5]....
        /*004c*/ 	.word	0xffffffff


	//   ....[6]....
        /*0050*/ 	.word	0xffffffff


	//   ....[7]....
        /*0054*/ 	.word	0xffffffff


	//   ....[8]....
        /*0058*/ 	.word	0xffffffff


	//   ....[9]....
        /*005c*/ 	.word	0xffffffff


	//   ....[10]....
        /*0060*/ 	.word	0xffffffff


	//   ....[11]....
        /*0064*/ 	.word	0xffffffff


	//   ....[12]....
        /*0068*/ 	.word	0xffffffff


	//   ....[13]....
        /*006c*/ 	.word	0xffffffff


	//   ....[14]....
        /*0070*/ 	.word	0xffffffff


	//   ....[15]....
        /*0074*/ 	.word	0xffffffff


	//   ....[16]....
        /*0078*/ 	.word	0xffffffff


	//   ....[17]....
        /*007c*/ 	.word	0xffffffff


	//   ....[18]....
        /*0080*/ 	.word	0xffffffff


	//   ....[19]....
        /*0084*/ 	.word	0xffffffff


	//----- nvinfo : EIATTR_COOP_GROUP_INSTR_OFFSETS
	.align		4
.L_1392:
        /*0088*/ 	.byte	0x04, 0x28
        /*008a*/ 	.short	(.L_1394 - .L_1393)


	//   ....[0]....
.L_1393:
        /*008c*/ 	.word	0x00006310


	//   ....[1]....
        /*0090*/ 	.word	0x00006340


	//   ....[2]....
        /*0094*/ 	.word	0x00006360


	//   ....[3]....
        /*0098*/ 	.word	0x00006380


	//   ....[4]....
        /*009c*/ 	.word	0x000063a0


	//   ....[5]....
        /*00a0*/ 	.word	0x000064e0


	//   ....[6]....
        /*00a4*/ 	.word	0x00006500


	//   ....[7]....
        /*00a8*/ 	.word	0x00006520


	//   ....[8]....
        /*00ac*/ 	.word	0x00006540


	//   ....[9]....
        /*00b0*/ 	.word	0x00006560


	//   ....[10]....
        /*00b4*/ 	.word	0x00006930


	//   ....[11]....
        /*00b8*/ 	.word	0x000069a0


	//   ....[12]....
        /*00bc*/ 	.word	0x00006a00


	//   ....[13]....
        /*00c0*/ 	.word	0x00006a60


	//   ....[14]....
        /*00c4*/ 	.word	0x00006ac0


	//   ....[15]....
        /*00c8*/ 	.word	0x00006c40


	//   ....[16]....
        /*00cc*/ 	.word	0x00006ca0


	//   ....[17]....
        /*00d0*/ 	.word	0x00006d00


	//   ....[18]....
        /*00d4*/ 	.word	0x00006d60


	//   ....[19]....
        /*00d8*/ 	.word	0x00006dc0


	//----- nvinfo : EIATTR_EXIT_INSTR_OFFSETS
	.align		4
.L_1394:
        /*00dc*/ 	.byte	0x04, 0x1c
        /*00de*/ 	.short	(.L_1396 - .L_1395)


	//   ....[0]....
.L_1395:
        /*00e0*/ 	.word	0x00000400


	//   ....[1]....
        /*00e4*/ 	.word	0x000068e0


	//----- nvinfo : EIATTR_MAX_THREADS
	.align		4
.L_1396:
        /*00e8*/ 	.byte	0x04, 0x05
        /*00ea*/ 	.short	(.L_1398 - .L_1397)
.L_1397:
        /*00ec*/ 	.word	0x00000080
        /*00f0*/ 	.word	0x00000001
        /*00f4*/ 	.word	0x00000001


	//----- nvinfo : EIATTR_CRS_STACK_SIZE
	.align		4
.L_1398:
        /*00f8*/ 	.byte	0x04, 0x1e
        /*00fa*/ 	.short	(.L_1400 - .L_1399)
.L_1399:
        /*00fc*/ 	.word	0x00000000
.L_1400:


//--------------------- .nv.info._ZN10layer_norm31ln_parallel_residual_fwd_kernelINS_13Kernel_traitsIf6__halfS2_S2_fjLj256ELj1ELj4ELj1ELj16ENS_18Kernel_traits_baseILj256EfS2_S2_S2_fjLj128EEEEELb1ELb1ELb1EEEvNS_9FwdParamsE --------------------------
	.section	.nv.info._ZN10layer_norm31ln_parallel_residual_fwd_kernelINS_13Kernel_traitsIf6__halfS2_S2_fjLj256ELj1ELj4ELj1ELj16ENS_18Kernel_traits_baseILj256EfS2_S2_S2_fjLj128EEEEELb1ELb1ELb1EEEvNS_9FwdParamsE,"",@"SHT_CUDA_INFO"
	.sectionflags	@""
	.align	4


	//----- nvinfo : EIATTR_CUDA_API_VERSION
	.align		4
        /*0000*/ 	.byte	0x04, 0x37
        /*0002*/ 	.short	(.L_1402 - .L_1401)
.L_1401:
        /*0004*/ 	.word	0x00000082


	//----- nvinfo : EIATTR_SW2861232_WAR
	.align		4
.L_1402:
        /*0008*/ 	.byte	0x01, 0x35
	.zero		2


	//----- nvinfo : EIATTR_PARAM_CBANK
	.align		4
        /*000c*/ 	.byte	0x04, 0x0a
        /*000e*/ 	.short	(.L_1404 - .L_1403)
	.align		4
.L_1403:
        /*0010*/ 	.word	index@(.nv.constant0._ZN10layer_norm31ln_parallel_residual_fwd_kernelINS_13Kernel_traitsIf6__halfS2_S2_fjLj256ELj1ELj4ELj1ELj16ENS_18Kernel_traits_baseILj256EfS2_S2_S2_fjLj128EEEEELb1ELb1ELb1EEEvNS_9FwdParamsE)
        /*0014*/ 	.short	0x0160
        /*0016*/ 	.short	0x00e8


	//----- nvinfo : EIATTR_CBANK_PARAM_SIZE
	.align		4
.L_1404:
        /*0018*/ 	.byte	0x03, 0x19
        /*001a*/ 	.short	0x00e8


	//----- nvinfo : EIATTR_KPARAM_INFO
	.align		4
        /*001c*/ 	.byte	0x04, 0x17
        /*001e*/ 	.short	(.L_1406 - .L_1405)
.L_1405:
        /*0020*/ 	.word	0x00000000
        /*0024*/ 	.short	0x0000
        /*0026*/ 	.short	0x0000
        /*0028*/ 	.byte	0x00, 0xf0, 0xa1, 0x03


	//----- nvinfo : EIATTR_MAXREG_COUNT
	.align		4
.L_1406:
        /*002c*/ 	.byte	0x03, 0x1b
        /*002e*/ 	.short	0x00ff


	//----- nvinfo : EIATTR_MERCURY_ISA_VERSION
	.align		4
        /*0030*/ 	.byte	0x03, 0x5f
        /*0032*/ 	.short	0x0000


	//----- nvinfo : EIATTR_COOP_GROUP_MASK_REGIDS
	.align		4
        /*0034*/ 	.byte	0x04, 0x29
        /*0036*/ 	.short	(.L_1408 - .L_1407)


	//   ....[0]....
.L_1407:
        /*0038*/ 	.word	0xffffffff


	//   ....[1]....
        /*003c*/ 	.word	0xffffffff


	//   ....[2]....
        /*0040*/ 	.word	0xffffffff


	//   ....[3]....
        /*0044*/ 	.word	0xffffffff


	//   ....[4]....
        /*0048*/ 	.word	0xffffffff


	//   ....[5]....
        /*004c*/ 	.word	0xffffffff


	//   ....[6]....
        /*0050*/ 	.word	0xffffffff


	//   ....[7]....
        /*0054*/ 	.word	0xffffffff


	//   ....[8]....
        /*0058*/ 	.word	0xffffffff


	//   ....[9]....
        /*005c*/ 	.word	0xffffffff


	//   ....[10]....
        /*0060*/ 	.word	0xffffffff


	//   ....[11]....
        /*0064*/ 	.word	0xffffffff


	//   ....[12]....
        /*0068*/ 	.word	0xffffffff


	//   ....[13]....
        /*006c*/ 	.word	0xffffffff


	//   ....[14]....
        /*0070*/ 	.word	0xffffffff


	//   ....[15]....
        /*0074*/ 	.word	0xffffffff


	//   ....[16]....
        /*0078*/ 	.word	0xffffffff


	//   ....[17]....
        /*007c*/ 	.word	0xffffffff


	//   ....[18]....
        /*0080*/ 	.word	0xffffffff


	//   ....[19]....
        /*0084*/ 	.word	0xffffffff


	//----- nvinfo : EIATTR_COOP_GROUP_INSTR_OFFSETS
	.align		4
.L_1408:
        /*0088*/ 	.byte	0x04, 0x28
        /*008a*/ 	.short	(.L_1410 - .L_1409)


	//   ....[0]....
.L_1409:
        /*008c*/ 	.word	0x000062c0


	//   ....[1]....
        /*0090*/ 	.word	0x000062f0


	//   ....[2]....
        /*0094*/ 	.word	0x00006310


	//   ....[3]....
        /*0098*/ 	.word	0x00006330


	//   ....[4]....
        /*009c*/ 	.word	0x00006350


	//   ....[5]....
        /*00a0*/ 	.word	0x00006480


	//   ....[6]....
        /*00a4*/ 	.word	0x000064a0


	//   ....[7]....
        /*00a8*/ 	.word	0x000064c0


	//   ....[8]....
        /*00ac*/ 	.word	0x000064e0


	//   ....[9]....
        /*00b0*/ 	.word	0x00006500


	//   ....[10]....
        /*00b4*/ 	.word	0x00006880


	//   ....[11]....
        /*00b8*/ 	.word	0x000068e0


	//   ....[12]....
        /*00bc*/ 	.word	0x00006940


	//   ....[13]....
        /*00c0*/ 	.word	0x000069a0


	//   ....[14]....
        /*00c4*/ 	.word	0x00006a00


	//   ....[15]....
        /*00c8*/ 	.word	0x00006b70


	//   ....[16]....
        /*00cc*/ 	.word	0x00006bd0


	//   ....[17]....
        /*00d0*/ 	.word	0x00006c30


	//   ....[18]....
        /*00d4*/ 	.word	0x00006c90


	//   ....[19]....
        /*00d8*/ 	.word	0x00006cf0


	//----- nvinfo : EIATTR_EXIT_INSTR_OFFSETS
	.align		4
.L_1410:
        /*00dc*/ 	.byte	0x04, 0x1c
        /*00de*/ 	.short	(.L_1412 - .L_1411)


	//   ....[0]....
.L_1411:
        /*00e0*/ 	.word	0x00000230


	//   ....[1]....
        /*00e4*/ 	.word	0x00006830


	//----- nvinfo : EIATTR_MAX_THREADS
	.align		4
.L_1412:
        /*00e8*/ 	.byte	0x04, 0x05
        /*00ea*/ 	.short	(.L_1414 - .L_1413)
.L_1413:
        /*00ec*/ 	.word	0x00000080
        /*00f0*/ 	.word	0x00000001
        /*00f4*/ 	.word	0x00000001


	//----- nvinfo : EIATTR_CRS_STACK_SIZE
	.align		4
.L_1414:
        /*00f8*/ 	.byte	0x04, 0x1e
        /*00fa*/ 	.short	(.L_1416 - .L_1415)
.L_1415:
        /*00fc*/ 	.word	0x00000000
.L_1416:


//--------------------- .nv.info._ZN10layer_norm31ln_parallel_residual_fwd_kernelINS_13Kernel_traitsI6__halfS2_fS2_fjLj256ELj1ELj4ELj1ELj16ENS_18Kernel_traits_baseILj256ES2_S2_fS2_fjLj128EEEEELb0ELb0ELb0EEEvNS_9FwdParamsE --------------------------
	.section	.nv.info._ZN10layer_norm31ln_parallel_residual_fwd_kernelINS_13Kernel_traitsI6__halfS2_fS2_fjLj256ELj1ELj4ELj1ELj16ENS_18Kernel_traits_baseILj256ES2_S2_fS2_fjLj128EEEEELb0ELb0ELb0EEEvNS_9FwdParamsE,"",@"SHT_CUDA_INFO"
	.sectionflags	@""
	.align	4


	//----- nvinfo : EIATTR_CUDA_API_VERSION
	.align		4
        /*0000*/ 	.byte	0x04, 0x37
        /*0002*/ 	.short	(.L_1418 - .L_1417)
.L_1417:
        /*0004*/ 	.word	0x00000082


	//----- nvinfo : EIATTR_SW2861232_WAR
	.align		4
.L_1418:
        /*0008*/ 	.byte	0x01, 0x35
	.zero		2


	//----- nvinfo : EIATTR_PARAM_CBANK
	.align		4
        /*000c*/ 	.byte	0x04, 0x0a
        /*000e*/ 	.short	(.L_1420 - .L_1419)
	.align		4
.L_1419:
        /*0010*/ 	.word	index@(.nv.constant0._ZN10layer_norm31ln_parallel_residual_fwd_kernelINS_13Kernel_traitsI6__halfS2_fS2_fjLj256ELj1ELj4ELj1ELj16ENS_18Kernel_traits_baseILj256ES2_S2_fS2_fjLj128EEEEELb0ELb0ELb0EEEvNS_9FwdParamsE)
        /*0014*/ 	.short	0x0160
        /*0016*/ 	.short	0x00e8


	//----- nvinfo : EIATTR_CBANK_PARAM_SIZE
	.align		4
.L_1420:
        /*0018*/ 	.byte	0x03, 0x19
        /*001a*/ 	.short	0x00e8


	//----- nvinfo : EIATTR_KPARAM_INFO
	.align		4
        /*001c*/ 	.byte	0x04, 0x17
        /*001e*/ 	.short	(.L_1422 - .L_1421)
.L_1421:
        /*0020*/ 	.word	0x00000000
        /*0024*/ 	.short	0x0000
        /*0026*/ 	.short	0x0000
        /*0028*/ 	.byte	0x00, 0xf0, 0xa1, 0x03


	//----- nvinfo : EIATTR_MAXREG_COUNT
	.align		4
.L_1422:
        /*002c*/ 	.byte	0x03, 0x1b
        /*002e*/ 	.short	0x00ff


	//----- nvinfo : EIATTR_MERCURY_ISA_VERSION
	.align		4
        /*0030*/ 	.byte	0x03, 0x5f
        /*0032*/ 	.short	0x0000


	//----- nvinfo : EIATTR_COOP_GROUP_MASK_REGIDS
	.align		4
        /*0034*/ 	.byte	0x04, 0x29
        /*0036*/ 	.short	(.L_1424 - .L_1423)


	//   ....[0]....
.L_1423:
        /*0038*/ 	.word	0xffffffff


	//   ....[1]....
        /*003c*/ 	.word	0xffffffff


	//   ....[2]....
        /*0040*/ 	.word	0xffffffff


	//   ....[3]....
        /*0044*/ 	.word	0xffffffff


	//   ....[4]....
        /*0048*/ 	.word	0xffffffff


	//   ....[5]....
        /*004c*/ 	.word	0xffffffff


	//   ....[6]....
        /*0050*/ 	.word	0xffffffff


	//   ....[7]....
        /*0054*/ 	.word	0xffffffff


	//   ....[8]....
        /*0058*/ 	.word	0xffffffff


	//   ....[9]....
        /*005c*/ 	.word	0xffffffff


	//   ....[10]....
        /*0060*/ 	.word	0xffffffff


	//   ....[11]....
        /*0064*/ 	.word	0xffffffff


	//   ....[12]....
        /*0068*/ 	.word	0xffffffff


	//   ....[13]....
        /*006c*/ 	.word	0xffffffff


	//   ....[14]....
        /*0070*/ 	.word	0xffffffff


	//   ....[15]....
        /*0074*/ 	.word	0xffffffff


	//   ....[16]....
        /*0078*/ 	.word	0xffffffff


	//   ....[17]....
        /*007c*/ 	.word	0xffffffff


	//   ....[18]....
        /*0080*/ 	.word	0xffffffff


	//   ....[19]....
        /*0084*/ 	.word	0xffffffff


	//----- nvinfo : EIATTR_COOP_GROUP_INSTR_OFFSETS
	.align		4
.L_1424:
        /*0088*/ 	.byte	0x04, 0x28
        /*008a*/ 	.short	(.L_1426 - .L_1425)


	//   ....[0]....
.L_1425:
        /*008c*/ 	.word	0x00000af0


	//   ....[1]....
        /*0090*/ 	.word	0x00000b20


	//   ....[2]....
        /*0094*/ 	.word	0x00000b40


	//   ....[3]....
        /*0098*/ 	.word	0x00000b60


	//   ....[4]....
        /*009c*/ 	.word	0x00000b80


	//   ....[5]....
        /*00a0*/ 	.word	0x00000cc0


	//   ....[6]....
        /*00a4*/ 	.word	0x00000ce0


	//   ....[7]....
        /*00a8*/ 	.word	0x00000d00


	//   ....[8]....
        /*00ac*/ 	.word	0x00000d20


	//   ....[9]....
        /*00b0*/ 	.word	0x00000d40


	//   ....[10]....
        /*00b4*/ 	.word	0x00001210


	//   ....[11]....
        /*00b8*/ 	.word	0x00001270


	//   ....[12]....
        /*00bc*/ 	.word	0x000012d0


	//   ....[13]....
        /*00c0*/ 	.word	0x00001330


	//   ....[14]....
        /*00c4*/ 	.word	0x00001390


	//   ....[15]....
        /*00c8*/ 	.word	0x00001510


	//   ....[16]....
        /*00cc*/ 	.word	0x00001570


	//   ....[17]....
        /*00d0*/ 	.word	0x000015d0


	//   ....[18]....
        /*00d4*/ 	.word	0x00001630


	//   ....[19]....
        /*00d8*/ 	.word	0x00001690


	//----- nvinfo : EIATTR_EXIT_INSTR_OFFSETS
	.align		4
.L_1426:
        /*00dc*/ 	.byte	0x04, 0x1c
        /*00de*/ 	.short	(.L_1428 - .L_1427)


	//   ....[0]....
.L_1427:
        /*00e0*/ 	.word	0x00000260


	//   ....[1]....
        /*00e4*/ 	.word	0x000011c0


	//----- nvinfo : EIATTR_MAX_THREADS
	.align		4
.L_1428:
        /*00e8*/ 	.byte	0x04, 0x05
        /*00ea*/ 	.short	(.L_1430 - .L_1429)
.L_1429:
        /*00ec*/ 	.word	0x00000080
        /*00f0*/ 	.word	0x00000001
        /*00f4*/ 	.word	0x00000001


	//----- nvinfo : EIATTR_CRS_STACK_SIZE
	.align		4
.L_1430:
        /*00f8*/ 	.byte	0x04, 0x1e
        /*00fa*/ 	.short	(.L_1432 - .L_1431)
.L_1431:
        /*00fc*/ 	.word	0x00000000
.L_1432:


//--------------------- .nv.info._ZN10layer_norm31ln_parallel_residual_fwd_kernelINS_13Kernel_traitsI6__halfS2_fS2_fjLj256ELj1ELj4ELj1ELj16ENS_18Kernel_traits_baseILj256ES2_S2_fS2_fjLj128EEEEELb0ELb0ELb1EEEvNS_9FwdParamsE --------------------------
	.section	.nv.info._ZN10layer_norm31ln_parallel_residual_fwd_kernelINS_13Kernel_traitsI6__halfS2_fS2_fjLj256ELj1ELj4ELj1ELj16ENS_18Kernel_traits_baseILj256ES2_S2_fS2_fjLj128EEEEELb0ELb0ELb1EEEvNS_9FwdParamsE,"",@"SHT_CUDA_INFO"
	.sectionflags	@""
	.align	4


	//----- nvinfo : EIATTR_CUDA_API_VERSION
	.align		4
        /*0000*/ 	.byte	0x04, 0x37
        /*0002*/ 	.short	(.L_1434 - .L_1433)
.L_1433:
        /*0004*/ 	.word	0x00000082


	//----- nvinfo : EIATTR_SW2861232_WAR
	.align		4
.L_1434:
        /*0008*/ 	.byte	0x01, 0x35
	.zero		2


	//----- nvinfo : EIATTR_PARAM_CBANK
	.align		4
        /*000c*/ 	.byte	0x04, 0x0a
        /*000e*/ 	.short	(.L_1436 - .L_1435)
	.align		4
.L_1435:
        /*0010*/ 	.word	index@(.nv.constant0._ZN10layer_norm31ln_parallel_residual_fwd_kernelINS_13Kernel_traitsI6__halfS2_fS2_fjLj256ELj1ELj4ELj1ELj16ENS_18Kernel_traits_baseILj256ES2_S2_fS2_fjLj128EEEEELb0ELb0ELb1EEEvNS_9FwdParamsE)
        /*0014*/ 	.short	0x0160
        /*0016*/ 	.short	0x00e8


	//----- nvinfo : EIATTR_CBANK_PARAM_SIZE
	.align		4
.L_1436:
        /*0018*/ 	.byte	0x03, 0x19
        /*001a*/ 	.short	0x00e8


	//----- nvinfo : EIATTR_KPARAM_INFO
	.align		4
        /*001c*/ 	.byte	0x04, 0x17
        /*001e*/ 	.short	(.L_1438 - .L_1437)
.L_1437:
        /*0020*/ 	.word	0x00000000
        /*0024*/ 	.short	0x0000
        /*0026*/ 	.short	0x0000
        /*0028*/ 	.byte	0x00, 0xf0, 0xa1, 0x03


	//----- nvinfo : EIATTR_MAXREG_COUNT
	.align		4
.L_1438:
        /*002c*/ 	.byte	0x03, 0x1b
        /*002e*/ 	.short	0x00ff


	//----- nvinfo : EIATTR_MERCURY_ISA_VERSION
	.align		4
        /*0030*/ 	.byte	0x03, 0x5f
        /*0032*/ 	.short	0x0000


	//----- nvinfo : EIATTR_COOP_GROUP_MASK_REGIDS
	.align		4
        /*0034*/ 	.byte	0x04, 0x29
        /*0036*/ 	.short	(.L_1440 - .L_1439)


	//   ....[0]....
.L_1439:
        /*0038*/ 	.word	0xffffffff


	//   ....[1]....
        /*003c*/ 	.word	0xffffffff


	//   ....[2]....
        /*0040*/ 	.word	0xffffffff


	//   ....[3]....
        /*0044*/ 	.word	0xffffffff


	//   ....[4]....
        /*0048*/ 	.word	0xffffffff


	//   ....[5]....
        /*004c*/ 	.word	0xffffffff


	//   ....[6]....
        /*0050*/ 	.word	0xffffffff


	//   ....[7]....
        /*0054*/ 	.word	0xffffffff


	//   ....[8]....
        /*0058*/ 	.word	0xffffffff


	//   ....[9]....
        /*005c*/ 	.word	0xffffffff


	//   ....[10]....
        /*0060*/ 	.word	0xffffffff


	//   ....[11]....
        /*0064*/ 	.word	0xffffffff


	//   ....[12]....
        /*0068*/ 	.word	0xffffffff


	//   ....[13]....
        /*006c*/ 	.word	0xffffffff


	//   ....[14]....
        /*0070*/ 	.word	0xffffffff


	//   ....[15]....
        /*0074*/ 	.word	0xffffffff


	//   ....[16]....
        /*0078*/ 	.word	0xffffffff


	//   ....[17]....
        /*007c*/ 	.word	0xffffffff


	//   ....[18]....
        /*0080*/ 	.word	0xffffffff


	//   ....[19]....
        /*0084*/ 	.word	0xffffffff


	//----- nvinfo : EIATTR_COOP_GROUP_INSTR_OFFSETS
	.align		4
.L_1440:
        /*0088*/ 	.byte	0x04, 0x28
        /*008a*/ 	.short	(.L_1442 - .L_1441)


	//   ....[0]....
.L_1441:
        /*008c*/ 	.word	0x00000a50


	//   ....[1]....
        /*0090*/ 	.word	0x00000a80


	//   ....[2]....
        /*0094*/ 	.word	0x00000aa0


	//   ....[3]....
        /*0098*/ 	.word	0x00000ac0


	//   ....[4]....
        /*009c*/ 	.word	0x00000ae0


	//   ....[5]....
        /*00a0*/ 	.word	0x00000c10


	//   ....[6]....
        /*00a4*/ 	.word	0x00000c30


	//   ....[7]....
        /*00a8*/ 	.word	0x00000c50


	//   ....[8]....
        /*00ac*/ 	.word	0x00000c70


	//   ....[9]....
        /*00b0*/ 	.word	0x00000c90


	//   ....[10]....
        /*00b4*/ 	.word	0x00001130


	//   ....[11]....
        /*00b8*/ 	.word	0x000011a0


	//   ....[12]....
        /*00bc*/ 	.word	0x00001210


	//   ....[13]....
        /*00c0*/ 	.word	0x00001280


	//   ....[14]....
        /*00c4*/ 	.word	0x000012f0


	//   ....[15]....
        /*00c8*/ 	.word	0x00001460


	//   ....[16]....
        /*00cc*/ 	.word	0x000014c0


	//   ....[17]....
        /*00d0*/ 	.word	0x00001520


	//   ....[18]....
        /*00d4*/ 	.word	0x00001580


	//   ....[19]....
        /*00d8*/ 	.word	0x000015e0


	//----- nvinfo : EIATTR_EXIT_INSTR_OFFSETS
	.align		4
.L_1442:
        /*00dc*/ 	.byte	0x04, 0x1c
        /*00de*/ 	.short	(.L_1444 - .L_1443)


	//   ....[0]....
.L_1443:
        /*00e0*/ 	.word	0x00000180


	//   ....[1]....
        /*00e4*/ 	.word	0x000010d0


	//----- nvinfo : EIATTR_MAX_THREADS
	.align		4
.L_1444:
        /*00e8*/ 	.byte	0x04, 0x05
        /*00ea*/ 	.short	(.L_1446 - .L_1445)
.L_1445:
        /*00ec*/ 	.word	0x00000080
        /*00f0*/ 	.word	0x00000001
        /*00f4*/ 	.word	0x00000001


	//----- nvinfo : EIATTR_CRS_STACK_SIZE
	.align		4
.L_1446:
        /*00f8*/ 	.byte	0x04, 0x1e
        /*00fa*/ 	.short	(.L_1448 - .L_1447)
.L_1447:
        /*00fc*/ 	.word	0x00000000
.L_1448:


//--------------------- .nv.info._ZN10layer_norm31ln_parallel_residual_fwd_kernelINS_13Kernel_traitsI6__halfS2_fS2_fjLj256ELj1ELj4ELj1ELj16ENS_18Kernel_traits_baseILj256ES2_S2_fS2_fjLj128EEEEELb0ELb1ELb0EEEvNS_9FwdParamsE --------------------------
	.section	.nv.info._ZN10layer_norm31ln_parallel_residual_fwd_kernelINS_13Kernel_traitsI6__halfS2_fS2_fjLj256ELj1ELj4ELj1ELj16ENS_18Kernel_traits_baseILj256ES2_S2_fS2_fjLj128EEEEELb0ELb1ELb0EEEvNS_9FwdParamsE,"",@"SHT_CUDA_INFO"
	.sectionflags	@""
	.align	4


	//----- nvinfo : EIATTR_CUDA_API_VERSION
	.align		4
        /*0000*/ 	.byte	0x04, 0x37
        /*0002*/ 	.short	(.L_1450 - .L_1449)
.L_1449:
        /*0004*/ 	.word	0x00000082


	//----- nvinfo : EIATTR_SW2861232_WAR
	.align		4
.L_1450:
        /*0008*/ 	.byte	0x01, 0x35
	.zero		2


	//----- nvinfo : EIATTR_PARAM_CBANK
	.align		4
        /*000c*/ 	.byte	0x04, 0x0a
        /*000e*/ 	.short	(.L_1452 - .L_1451)
	.align		4
.L_1451:
        /*0010*/ 	.word	index@(.nv.constant0._ZN10layer_norm31ln_parallel_residual_fwd_kernelINS_13Kernel_traitsI6__halfS2_fS2_fjLj256ELj1ELj4ELj1ELj16ENS_18Kernel_traits_baseILj256ES2_S2_fS2_fjLj128EEEEELb0ELb1ELb0EEEvNS_9FwdParamsE)
        /*0014*/ 	.short	0x0160
        /*0016*/ 	.short	0x00e8


	//----- nvinfo : EIATTR_CBANK_PARAM_SIZE
	.align		4
.L_1452:
        /*0018*/ 	.byte	0x03, 0x19
        /*001a*/ 	.short	0x00e8


	//----- nvinfo : EIATTR_KPARAM_INFO
	.align		4
        /*001c*/ 	.byte	0x04, 0x17
        /*001e*/ 	.short	(.L_1454 - .L_1453)
.L_1453:
        /*0020*/ 	.word	0x00000000
        /*0024*/ 	.short	0x0000
        /*0026*/ 	.short	0x0000
        /*0028*/ 	.byte	0x00, 0xf0, 0xa1, 0x03


	//----- nvinfo : EIATTR_MAXREG_COUNT
	.align		4
.L_1454:
        /*002c*/ 	.byte	0x03, 0x1b
        /*002e*/ 	.short	0x00ff


	//----- nvinfo : EIATTR_MERCURY_ISA_VERSION
	.align		4
        /*0030*/ 	.byte	0x03, 0x5f
        /*0032*/ 	.short	0x0000


	//----- nvinfo : EIATTR_COOP_GROUP_MASK_REGIDS
	.align		4
        /*0034*/ 	.byte	0x04, 0x29
        /*0036*/ 	.short	(.L_1456 - .L_1455)


	//   ....[0]....
.L_1455:
        /*0038*/ 	.word	0xffffffff


	//   ....[1]....
        /*003c*/ 	.word	0xffffffff


	//   ....[2]....
        /*0040*/ 	.word	0xffffffff


	//   ....[3]....
        /*0044*/ 	.word	0xffffffff


	//   ....[4]....
        /*0048*/ 	.word	0xffffffff


	//   ....[5]....
        /*004c*/ 	.word	0xffffffff


	//   ....[6]....
        /*0050*/ 	.word	0xffffffff


	//   ....[7]....
        /*0054*/ 	.word	0xffffffff


	//   ....[8]....
        /*0058*/ 	.word	0xffffffff


	//   ....[9]....
        /*005c*/ 	.word	0xffffffff


	//   ....[10]....
        /*0060*/ 	.word	0xffffffff


	//   ....[11]....
        /*0064*/ 	.word	0xffffffff


	//   ....[12]....
        /*0068*/ 	.word	0xffffffff


	//   ....[13]....
        /*006c*/ 	.word	0xffffffff


	//   ....[14]....
        /*0070*/ 	.word	0xffffffff


	//   ....[15]....
        /*0074*/ 	.word	0xffffffff


	//   ....[16]....
        /*0078*/ 	.word	0xffffffff


	//   ....[17]....
        /*007c*/ 	.word	0xffffffff


	//   ....[18]....
        /*0080*/ 	.word	0xffffffff


	//   ....[19]....
        /*0084*/ 	.word	0xffffffff


	//----- nvinfo : EIATTR_COOP_GROUP_INSTR_OFFSETS
	.align		4
.L_1456:
        /*0088*/ 	.byte	0x04, 0x28
        /*008a*/ 	.short	(.L_1458 - .L_1457)


	//   ....[0]....
.L_1457:
        /*008c*/ 	.word	0x00000930


	//   ....[1]....
        /*0090*/ 	.word	0x00000960


	//   ....[2]....
        /*0094*/ 	.word	0x00000980


	//   ....[3]....
        /*0098*/ 	.word	0x000009a0


	//   ....[4]....
        /*009c*/ 	.word	0x000009c0


	//   ....[5]....
        /*00a0*/ 	.word	0x00000b00


	//   ....[6]....
        /*00a4*/ 	.word	0x00000b20


	//   ....[7]....
        /*00a8*/ 	.word	0x00000b40


	//   ....[8]....
        /*00ac*/ 	.word	0x00000b60


	//   ....[9]....
        /*00b0*/ 	.word	0x00000b80


	//   ....[10]....
        /*00b4*/ 	.word	0x00000f40


	//   ....[11]....
        /*00b8*/ 	.word	0x00000fa0


	//   ....[12]....
        /*00bc*/ 	.word	0x00001000


	//   ....[13]....
        /*00c0*/ 	.word	0x00001060


	//   ....[14]....
        /*00c4*/ 	.word	0x000010c0


	//   ....[15]....
        /*00c8*/ 	.word	0x00001240


	//   ....[16]....
        /*00cc*/ 	.word	0x000012a0


	//   ....[17]....
        /*00d0*/ 	.word	0x00001300


	//   ....[18]....
        /*00d4*/ 	.word	0x00001360


	//   ....[19]....
        /*00d8*/ 	.word	0x000013c0


	//----- nvinfo : EIATTR_EXIT_INSTR_OFFSETS
	.align		4
.L_1458:
        /*00dc*/ 	.byte	0x04, 0x1c
        /*00de*/ 	.short	(.L_1460 - .L_1459)


	//   ....[0]....
.L_1459:
        /*00e0*/ 	.word	0x000001b0


	//   ....[1]....
        /*00e4*/ 	.word	0x00000ef0


	//----- nvinfo : EIATTR_MAX_THREADS
	.align		4
.L_1460:
        /*00e8*/ 	.byte	0x04, 0x05
        /*00ea*/ 	.short	(.L_1462 - .L_1461)
.L_1461:
        /*00ec*/ 	.word	0x00000080
        /*00f0*/ 	.word	0x00000001
        /*00f4*/ 	.word	0x00000001


	//----- nvinfo : EIATTR_CRS_STACK_SIZE
	.align		4
.L_1462:
        /*00f8*/ 	.byte	0x04, 0x1e
        /*00fa*/ 	.short	(.L_1464 - .L_1463)
.L_1463:
        /*00fc*/ 	.word	0x00000000
.L_1464:


//--------------------- .nv.info._ZN10layer_norm31ln_parallel_residual_fwd_kernelINS_13Kernel_traitsI6__halfS2_fS2_fjLj256ELj1ELj4ELj1ELj16ENS_18Kernel_traits_baseILj256ES2_S2_fS2_fjLj128EEEEELb0ELb1ELb1EEEvNS_9FwdParamsE --------------------------
	.section	.nv.info._ZN10layer_norm31ln_parallel_residual_fwd_kernelINS_13Kernel_traitsI6__halfS2_fS2_fjLj256ELj1ELj4ELj1ELj16ENS_18Kernel_traits_baseILj256ES2_S2_fS2_fjLj128EEEEELb0ELb1ELb1EEEvNS_9FwdParamsE,"",@"SHT_CUDA_INFO"
	.sectionflags	@""
	.align	4


	//----- nvinfo : EIATTR_CUDA_API_VERSION
	.align		4
        /*0000*/ 	.byte	0x04, 0x37
        /*0002*/ 	.short	(.L_1466 - .L_1465)
.L_1465:
        /*0004*/ 	.word	0x00000082


	//----- nvinfo : EIATTR_SW2861232_WAR
	.align		4
.L_1466:
        /*0008*/ 	.byte	0x01, 0x35
	.zero		2


	//----- nvinfo : EIATTR_PARAM_CBANK
	.align		4
        /*000c*/ 	.byte	0x04, 0x0a
        /*000e*/ 	.short	(.L_1468 - .L_1467)
	.align		4
.L_1467:
        /*0010*/ 	.word	index@(.nv.constant0._ZN10layer_norm31ln_parallel_residual_fwd_kernelINS_13Kernel_traitsI6__halfS2_fS2_fjLj256ELj1ELj4ELj1ELj16ENS_18Kernel_traits_baseILj256ES2_S2_fS2_fjLj128EEEEELb0ELb1ELb1EEEvNS_9FwdParamsE)
        /*0014*/ 	.short	0x0160
        /*0016*/ 	.short	0x00e8


	//----- nvinfo : EIATTR_CBANK_PARAM_SIZE
	.align		4
.L_1468:
        /*0018*/ 	.byte	0x03, 0x19
        /*001a*/ 	.short	0x00e8


	//----- nvinfo : EIATTR_KPARAM_INFO
	.align		4
        /*001c*/ 	.byte	0x04, 0x17
        /*001e*/ 	.short	(.L_1470 - .L_1469)
.L_1469:
        /*0020*/ 	.word	0x00000000
        /*0024*/ 	.short	0x0000
        /*0026*/ 	.short	0x0000
        /*0028*/ 	.byte	0x00, 0xf0, 0xa1, 0x03


	//----- nvinfo : EIATTR_MAXREG_COUNT
	.align		4
.L_1470:
        /*002c*/ 	.byte	0x03, 0x1b
        /*002e*/ 	.short	0x00ff


	//----- nvinfo : EIATTR_MERCURY_ISA_VERSION
	.align		4
        /*0030*/ 	.byte	0x03, 0x5f
        /*0032*/ 	.short	0x0000


	//----- nvinfo : EIATTR_COOP_GROUP_MASK_REGIDS
	.align		4
        /*0034*/ 	.byte	0x04, 0x29
        /*0036*/ 	.short	(.L_1472 - .L_1471)


	//   ....[0]....
.L_1471:
        /*0038*/ 	.word	0xffffffff


	//   ....[1]....
        /*003c*/ 	.word	0xffffffff


	//   ....[2]....
        /*0040*/ 	.word	0xffffffff


	//   ....[3]....
        /*0044*/ 	.word	0xffffffff


	//   ....[4]....
        /*0048*/ 	.word	0xffffffff


	//   ....[5]....
        /*004c*/ 	.word	0xffffffff


	//   ....[6]....
        /*0050*/ 	.word	0xffffffff


	//   ....[7]....
        /*0054*/ 	.word	0xffffffff


	//   ....[8]....
        /*0058*/ 	.word	0xffffffff


	//   ....[9]....
        /*005c*/ 	.word	0xffffffff


	//   ....[10]....
        /*0060*/ 	.word	0xffffffff


	//   ....[11]....
        /*0064*/ 	.word	0xffffffff


	//   ....[12]....
        /*0068*/ 	.word	0xffffffff


	//   ....[13]....
        /*006c*/ 	.word	0xffffffff


	//   ....[14]....
        /*0070*/ 	.word	0xffffffff


	//   ....[15]....
        /*0074*/ 	.word	0xffffffff


	//   ....[16]....
        /*0078*/ 	.word	0xffffffff


	//   ....[17]....
        /*007c*/ 	.word	0xffffffff


	//   ....[18]....
        /*0080*/ 	.word	0xffffffff


	//   ....[19]....
        /*0084*/ 	.word	0xffffffff


	//----- nvinfo : EIATTR_COOP_GROUP_INSTR_OFFSETS
	.align		4
.L_1472:
        /*0088*/ 	.byte	0x04, 0x28
        /*008a*/ 	.short	(.L_1474 - .L_1473)


	//   ....[0]....
.L_1473:
        /*008c*/ 	.word	0x00000880


	//   ....[1]....
        /*0090*/ 	.word	0x000008b0


	//   ....[2]....
        /*0094*/ 	.word	0x000008d0


	//   ....[3]....
        /*0098*/ 	.word	0x000008f0


	//   ....[4]....
        /*009c*/ 	.word	0x00000910


	//   ....[5]....
        /*00a0*/ 	.word	0x00000a40


	//   ....[6]....
        /*00a4*/ 	.word	0x00000a60


	//   ....[7]....
        /*00a8*/ 	.word	0x00000a80


	//   ....[8]....
        /*00ac*/ 	.word	0x00000aa0


	//   ....[9]....
        /*00b0*/ 	.word	0x00000ac0


	//   ....[10]....
        /*00b4*/ 	.word	0x00000e20


	//   ....[11]....
        /*00b8*/ 	.word	0x00000e80


	//   ....[12]....
        /*00bc*/ 	.word	0x00000ee0


	//   ....[13]....
        /*00c0*/ 	.word	0x00000f40


	//   ....[14]....
        /*00c4*/ 	.word	0x00000fa0


	//   ....[15]....
        /*00c8*/ 	.word	0x00001110


	//   ....[16]....
        /*00cc*/ 	.word	0x00001170


	//   ....[17]....
        /*00d0*/ 	.word	0x000011d0


	//   ....[18]....
        /*00d4*/ 	.word	0x00001230


	//   ....[19]....
        /*00d8*/ 	.word	0x00001290


	//----- nvinfo : EIATTR_EXIT_INSTR_OFFSETS
	.align		4
.L_1474:
        /*00dc*/ 	.byte	0x04, 0x1c
        /*00de*/ 	.short	(.L_1476 - .L_1475)


	//   ....[0]....
.L_1475:
        /*00e0*/ 	.word	0x00000110


	//   ....[1]....
        /*00e4*/ 	.word	0x00000dd0


	//----- nvinfo : EIATTR_MAX_THREADS
	.align		4
.L_1476:
        /*00e8*/ 	.byte	0x04, 0x05
        /*00ea*/ 	.short	(.L_1478 - .L_1477)
.L_1477:
        /*00ec*/ 	.word	0x00000080
        /*00f0*/ 	.word	0x00000001
        /*00f4*/ 	.word	0x00000001


	//----- nvinfo : EIATTR_CRS_STACK_SIZE
	.align		4
.L_1478:
        /*00f8*/ 	.byte	0x04, 0x1e
        /*00fa*/ 	.short	(.L_1480 - .L_1479)
.L_1479:
        /*00fc*/ 	.word	0x00000000
.L_1480:


//--------------------- .nv.info._ZN10layer_norm31ln_parallel_residual_fwd_kernelINS_13Kernel_traitsI6__halfS2_fS2_fjLj256ELj1ELj4ELj1ELj16ENS_18Kernel_traits_baseILj256ES2_S2_fS2_fjLj128EEEEELb1ELb0ELb0EEEvNS_9FwdParamsE --------------------------
	.section	.nv.info._ZN10layer_norm31ln_parallel_residual_fwd_kernelINS_13Kernel_traitsI6__halfS2_fS2_fjLj256ELj1ELj4ELj1ELj16ENS_18Kernel_traits_baseILj256ES2_S2_fS2_fjLj128EEEEELb1ELb0ELb0EEEvNS_9FwdParamsE,"",@"SHT_CUDA_INFO"
	.sectionflags	@""
	.align	4


	//----- nvinfo : EIATTR_CUDA_API_VERSION
	.align		4
        /*0000*/ 	.byte	0x04, 0x37
        /*0002*/ 	.short	(.L_1482 - .L_1481)
.L_1481:
        /*0004*/ 	.word	0x00000082


	//----- nvinfo : EIATTR_SW2861232_WAR
	.align		4
.L_1482:
        /*0008*/ 	.byte	0x01, 0x35
	.zero		2


	//----- nvinfo : EIATTR_PARAM_CBANK
	.align		4
        /*000c*/ 	.byte	0x04, 0x0a
        /*000e*/ 	.short	(.L_1484 - .L_1483)
	.align		4
.L_1483:
        /*0010*/ 	.word	index@(.nv.constant0._ZN10layer_norm31ln_parallel_residual_fwd_kernelINS_13Kernel_traitsI6__halfS2_fS2_fjLj256ELj1ELj4ELj1ELj16ENS_18Kernel_traits_baseILj256ES2_S2_fS2_fjLj128EEEEELb1ELb0ELb0EEEvNS_9FwdParamsE)
        /*0014*/ 	.short	0x0160
        /*0016*/ 	.short	0x00e8


	//----- nvinfo : EIATTR_CBANK_PARAM_SIZE
	.align		4
.L_1484:
        /*0018*/ 	.byte	0x03, 0x19
        /*001a*/ 	.short	0x00e8


	//----- nvinfo : EIATTR_KPARAM_INFO
	.align		4
        /*001c*/ 	.byte	0x04, 0x17
        /*001e*/ 	.short	(.L_1486 - .L_1485)
.L_1485:
        /*0020*/ 	.word	0x00000000
        /*0024*/ 	.short	0x0000
        /*0026*/ 	.short	0x0000
        /*0028*/ 	.byte	0x00, 0xf0, 0xa1, 0x03


	//----- nvinfo : EIATTR_MAXREG_COUNT
	.align		4
.L_1486:
        /*002c*/ 	.byte	0x03, 0x1b
        /*002e*/ 	.short	0x00ff


	//----- nvinfo : EIATTR_MERCURY_ISA_VERSION
	.align		4
        /*0030*/ 	.byte	0x03, 0x5f
        /*0032*/ 	.short	0x0000


	//----- nvinfo : EIATTR_COOP_GROUP_MASK_REGIDS
	.align		4
        /*0034*/ 	.byte	0x04, 0x29
        /*0036*/ 	.short	(.L_1488 - .L_1487)


	//   ....[0]....
.L_1487:
        /*0038*/ 	.word	0xffffffff


	//   ....[1]....
        /*003c*/ 	.word	0xffffffff


	//   ....[2]....
        /*0040*/ 	.word	0xffffffff


	//   ....[3]....
        /*0044*/ 	.word	0xffffffff


	//   ....[4]....
        /*0048*/ 	.word	0xffffffff


	//   ....[5]....
        /*004c*/ 	.word	0xffffffff


	//   ....[6]....
        /*0050*/ 	.word	0xffffffff


	//   ....[7]....
        /*0054*/ 	.word	0xffffffff


	//   ....[8]....
        /*0058*/ 	.word	0xffffffff


	//   ....[9]....
        /*005c*/ 	.word	0xffffffff


	//   ....[10]....
        /*0060*/ 	.word	0xffffffff


	//   ....[11]....
        /*0064*/ 	.word	0xffffffff


	//   ....[12]....
        /*0068*/ 	.word	0xffffffff


	//   ....[13]....
        /*006c*/ 	.word	0xffffffff


	//   ....[14]....
        /*0070*/ 	.word	0xffffffff


	//   ....[15]....
        /*0074*/ 	.word	0xffffffff


	//   ....[16]....
        /*0078*/ 	.word	0xffffffff


	//   ....[17]....
        /*007c*/ 	.word	0xffffffff


	//   ....[18]....
        /*0080*/ 	.word	0xffffffff


	//   ....[19]....
        /*0084*/ 	.word	0xffffffff


	//----- nvinfo : EIATTR_COOP_GROUP_INSTR_OFFSETS
	.align		4
.L_1488:
        /*0088*/ 	.byte	0x04, 0x28
        /*008a*/ 	.short	(.L_1490 - .L_1489)


	//   ....[0]....
.L_1489:
        /*008c*/ 	.word	0x000064a0


	//   ....[1]....
        /*0090*/ 	.word	0x000064d0


	//   ....[2]....
        /*0094*/ 	.word	0x000064f0


	//   ....[3]....
        /*0098*/ 	.word	0x00006510


	//   ....[4]....
        /*009c*/ 	.word	0x00006530


	//   ....[5]....
        /*00a0*/ 	.word	0x00006670


	//   ....[6]....
        /*00a4*/ 	.word	0x00006690


	//   ....[7]....
        /*00a8*/ 	.word	0x000066b0


	//   ....[8]....
        /*00ac*/ 	.word	0x000066d0


	//   ....[9]....
        /*00b0*/ 	.word	0x000066f0


	//   ....[10]....
        /*00b4*/ 	.word	0x00006ba0


	//   ....[11]....
        /*00b8*/ 	.word	0x00006c10


	//   ....[12]....
        /*00bc*/ 	.word	0x00006c70


	//   ....[13]....
        /*00c0*/ 	.word	0x00006cd0


	//   ....[14]....
        /*00c4*/ 	.word	0x00006d30


	//   ....[15]....
        /*00c8*/ 	.word	0x00006eb0


	//   ....[16]....
        /*00cc*/ 	.word	0x00006f10


	//   ....[17]....
        /*00d0*/ 	.word	0x00006f70


	//   ....[18]....
        /*00d4*/ 	.word	0x00006fd0


	//   ....[19]....
        /*00d8*/ 	.word	0x00007030


	//----- nvinfo : EIATTR_EXIT_INSTR_OFFSETS
	.align		4
.L_1490:
        /*00dc*/ 	.byte	0x04, 0x1c
        /*00de*/ 	.short	(.L_1492 - .L_1491)


	//   ....[0]....
.L_1491:
        /*00e0*/ 	.word	0x00000470


	//   ....[1]....
        /*00e4*/ 	.word	0x00006b50


	//----- nvinfo : EIATTR_MAX_THREADS
	.align		4
.L_1492:
        /*00e8*/ 	.byte	0x04, 0x05
        /*00ea*/ 	.short	(.L_1494 - .L_1493)
.L_1493:
        /*00ec*/ 	.word	0x00000080
        /*00f0*/ 	.word	0x00000001
        /*00f4*/ 	.word	0x00000001


	//----- nvinfo : EIATTR_CRS_STACK_SIZE
	.align		4
.L_1494:
        /*00f8*/ 	.byte	0x04, 0x1e
        /*00fa*/ 	.short	(.L_1496 - .L_1495)
.L_1495:
        /*00fc*/ 	.word	0x00000000
.L_1496:


//--------------------- .nv.info._ZN10layer_norm31ln_parallel_residual_fwd_kernelINS_13Kernel_traitsI6__halfS2_fS2_fjLj256ELj1ELj4ELj1ELj16ENS_18Kernel_traits_baseILj256ES2_S2_fS2_fjLj128EEEEELb1ELb0ELb1EEEvNS_9FwdParamsE --------------------------
	.section	.nv.info._ZN10layer_norm31ln_parallel_residual_fwd_kernelINS_13Kernel_traitsI6__halfS2_fS2_fjLj256ELj1ELj4ELj1ELj16ENS_18Kernel_traits_baseILj256ES2_S2_fS2_fjLj128EEEEELb1ELb0ELb1EEEvNS_9FwdParamsE,"",@"SHT_CUDA_INFO"
	.sectionflags	@""
	.align	4


	//----- nvinfo : EIATTR_CUDA_API_VERSION
	.align		4
        /*0000*/ 	.byte	0x04, 0x37
        /*0002*/ 	.short	(.L_1498 - .L_1497)
.L_1497:
        /*0004*/ 	.word	0x00000082


	//----- nvinfo : EIATTR_SW2861232_WAR
	.align		4
.L_1498:
        /*0008*/ 	.byte	0x01, 0x35
	.zero		2


	//----- nvinfo : EIATTR_PARAM_CBANK
	.align		4
        /*000c*/ 	.byte	0x04, 0x0a
        /*000e*/ 	.short	(.L_1500 - .L_1499)
	.align		4
.L_1499:
        /*0010*/ 	.word	index@(.nv.constant0._ZN10layer_norm31ln_parallel_residual_fwd_kernelINS_13Kernel_traitsI6__halfS2_fS2_fjLj256ELj1ELj4ELj1ELj16ENS_18Kernel_traits_baseILj256ES2_S2_fS2_fjLj128EEEEELb1ELb0ELb1EEEvNS_9FwdParamsE)
        /*0014*/ 	.short	0x0160
        /*0016*/ 	.short	0x00e8


	//----- nvinfo : EIATTR_CBANK_PARAM_SIZE
	.align		4
.L_1500:
        /*0018*/ 	.byte	0x03, 0x19
        /*001a*/ 	.short	0x00e8


	//----- nvinfo : EIATTR_KPARAM_INFO
	.align		4
        /*001c*/ 	.byte	0x04, 0x17
        /*001e*/ 	.short	(.L_1502 - .L_1501)
.L_1501:
        /*0020*/ 	.word	0x00000000
        /*0024*/ 	.short	0x0000
        /*0026*/ 	.short	0x0000
        /*0028*/ 	.byte	0x00, 0xf0, 0xa1, 0x03


	//----- nvinfo : EIATTR_MAXREG_COUNT
	.align		4
.L_1502:
        /*002c*/ 	.byte	0x03, 0x1b
        /*002e*/ 	.short	0x00ff


	//----- nvinfo : EIATTR_MERCURY_ISA_VERSION
	.align		4
        /*0030*/ 	.byte	0x03, 0x5f
        /*0032*/ 	.short	0x0000


	//----- nvinfo : EIATTR_COOP_GROUP_MASK_REGIDS
	.align		4
        /*0034*/ 	.byte	0x04, 0x29
        /*0036*/ 	.short	(.L_1504 - .L_1503)


	//   ....[0]....
.L_1503:
        /*0038*/ 	.word	0xffffffff


	//   ....[1]....
        /*003c*/ 	.word	0xffffffff


	//   ....[2]....
        /*0040*/ 	.word	0xffffffff


	//   ....[3]....
        /*0044*/ 	.word	0xffffffff


	//   ....[4]....
        /*0048*/ 	.word	0xffffffff


	//   ....[5]....
        /*004c*/ 	.word	0xffffffff


	//   ....[6]....
        /*0050*/ 	.word	0xffffffff


	//   ....[7]....
        /*0054*/ 	.word	0xffffffff


	//   ....[8]....
        /*0058*/ 	.word	0xffffffff


	//   ....[9]....
        /*005c*/ 	.word	0xffffffff


	//   ....[10]....
        /*0060*/ 	.word	0xffffffff


	//   ....[11]....
        /*0064*/ 	.word	0xffffffff


	//   ....[12]....
        /*0068*/ 	.word	0xffffffff


	//   ....[13]....
        /*006c*/ 	.word	0xffffffff


	//   ....[14]....
        /*0070*/ 	.word	0xffffffff


	//   ....[15]....
        /*0074*/ 	.word	0xffffffff


	//   ....[16]....
        /*0078*/ 	.word	0xffffffff


	//   ....[17]....
        /*007c*/ 	.word	0xffffffff


	//   ....[18]....
        /*0080*/ 	.word	0xffffffff


	//   ....[19]....
        /*0084*/ 	.word	0xffffffff


	//----- nvinfo : EIATTR_COOP_GROUP_INSTR_OFFSETS
	.align		4
.L_1504:
        /*0088*/ 	.byte	0x04, 0x28
        /*008a*/ 	.short	(.L_1506 - .L_1505)


	//   ....[0]....
.L_1505:
        /*008c*/ 	.word	0x000063b0


	//   ....[1]....
        /*0090*/ 	.word	0x000063e0


	//   ....[2]....
        /*0094*/ 	.word	0x00006400


	//   ....[3]....
        /*0098*/ 	.word	0x00006420


	//   ....[4]....
        /*009c*/ 	.word	0x00006440


	//   ....[5]....
        /*00a0*/ 	.word	0x00006570


	//   ....[6]....
        /*00a4*/ 	.word	0x00006590


	//   ....[7]....
        /*00a8*/ 	.word	0x000065b0


	//   ....[8]....
        /*00ac*/ 	.word	0x000065d0


	//   ....[9]....
        /*00b0*/ 	.word	0x000065f0


	//   ....[10]....
        /*00b4*/ 	.word	0x00006b80


	//   ....[11]....
        /*00b8*/ 	.word	0x00006be0


	//   ....[12]....
        /*00bc*/ 	.word	0x00006c40


	//   ....[13]....
        /*00c0*/ 	.word	0x00006ca0


	//   ....[14]....
        /*00c4*/ 	.word	0x00006d00


	//   ....[15]....
        /*00c8*/ 	.word	0x00006e70


	//   ....[16]....
        /*00cc*/ 	.word	0x00006ed0


	//   ....[17]....
        /*00d0*/ 	.word	0x00006f30


	//   ....[18]....
        /*00d4*/ 	.word	0x00006f90


	//   ....[19]....
        /*00d8*/ 	.word	0x00006ff0


	//----- nvinfo : EIATTR_EXIT_INSTR_OFFSETS
	.align		4
.L_1506:
        /*00dc*/ 	.byte	0x04, 0x1c
        /*00de*/ 	.short	(.L_1508 - .L_1507)


	//   ....[0]....
.L_1507:
        /*00e0*/ 	.word	0x00000240


	//   ....[1]....
        /*00e4*/ 	.word	0x00006b30


	//----- nvinfo : EIATTR_MAX_THREADS
	.align		4
.L_1508:
        /*00e8*/ 	.byte	0x04, 0x05
        /*00ea*/ 	.short	(.L_1510 - .L_1509)
.L_1509:
        /*00ec*/ 	.word	0x00000080
        /*00f0*/ 	.word	0x00000001
        /*00f4*/ 	.word	0x00000001


	//----- nvinfo : EIATTR_CRS_STACK_SIZE
	.align		4
.L_1510:
        /*00f8*/ 	.byte	0x04, 0x1e
        /*00fa*/ 	.short	(.L_1512 - .L_1511)
.L_1511:
        /*00fc*/ 	.word	0x00000000
.L_1512:


//--------------------- .nv.info._ZN10layer_norm31ln_parallel_residual_fwd_kernelINS_13Kernel_traitsI6__halfS2_fS2_fjLj256ELj1ELj4ELj1ELj16ENS_18Kernel_traits_baseILj256ES2_S2_fS2_fjLj128EEEEELb1ELb1ELb0EEEvNS_9FwdParamsE --------------------------
	.section	.nv.info._ZN10layer_norm31ln_parallel_residual_fwd_kernelINS_13Kernel_traitsI6__halfS2_fS2_fjLj256ELj1ELj4ELj1ELj16ENS_18Kernel_traits_baseILj256ES2_S2_fS2_fjLj128EEEEELb1ELb1ELb0EEEvNS_9FwdParamsE,"",@"SHT_CUDA_INFO"
	.sectionflags	@""
	.align	4


	//----- nvinfo : EIATTR_CUDA_API_VERSION
	.align		4
        /*0000*/ 	.byte	0x04, 0x37
        /*0002*/ 	.short	(.L_1514 - .L_1513)
.L_1513:
        /*0004*/ 	.word	0x00000082


	//----- nvinfo : EIATTR_SW2861232_WAR
	.align		4
.L_1514:
        /*0008*/ 	.byte	0x01, 0x35
	.zero		2


	//----- nvinfo : EIATTR_PARAM_CBANK
	.align		4
        /*000c*/ 	.byte	0x04, 0x0a
        /*000e*/ 	.short	(.L_1516 - .L_1515)
	.align		4
.L_1515:
        /*0010*/ 	.word	index@(.nv.constant0._ZN10layer_norm31ln_parallel_residual_fwd_kernelINS_13Kernel_traitsI6__halfS2_fS2_fjLj256ELj1ELj4ELj1ELj16ENS_18Kernel_traits_baseILj256ES2_S2_fS2_fjLj128EEEEELb1ELb1ELb0EEEvNS_9FwdParamsE)
        /*0014*/ 	.short	0x0160
        /*0016*/ 	.short	0x00e8


	//----- nvinfo : EIATTR_CBANK_PARAM_SIZE
	.align		4
.L_1516:
        /*0018*/ 	.byte	0x03, 0x19
        /*001a*/ 	.short	0x00e8


	//----- nvinfo : EIATTR_KPARAM_INFO
	.align		4
        /*001c*/ 	.byte	0x04, 0x17
        /*001e*/ 	.short	(.L_1518 - .L_1517)
.L_1517:
        /*0020*/ 	.word	0x00000000
        /*0024*/ 	.short	0x0000
        /*0026*/ 	.short	0x0000
        /*0028*/ 	.byte	0x00, 0xf0, 0xa1, 0x03


	//----- nvinfo : EIATTR_MAXREG_COUNT
	.align		4
.L_1518:
        /*002c*/ 	.byte	0x03, 0x1b
        /*002e*/ 	.short	0x00ff


	//----- nvinfo : EIATTR_MERCURY_ISA_VERSION
	.align		4
        /*0030*/ 	.byte	0x03, 0x5f
        /*0032*/ 	.short	0x0000


	//----- nvinfo : EIATTR_COOP_GROUP_MASK_REGIDS
	.align		4
        /*0034*/ 	.byte	0x04, 0x29
        /*0036*/ 	.short	(.L_1520 - .L_1519)


	//   ....[0]....
.L_1519:
        /*0038*/ 	.word	0xffffffff


	//   ....[1]....
        /*003c*/ 	.word	0xffffffff


	//   ....[2]....
        /*0040*/ 	.word	0xffffffff


	//   ....[3]....
        /*0044*/ 	.word	0xffffffff


	//   ....[4]....
        /*0048*/ 	.word	0xffffffff


	//   ....[5]....
        /*004c*/ 	.word	0xffffffff


	//   ....[6]....
        /*0050*/ 	.word	0xffffffff


	//   ....[7]....
        /*0054*/ 	.word	0xffffffff


	//   ....[8]....
        /*0058*/ 	.word	0xffffffff


	//   ....[9]....
        /*005c*/ 	.word	0xffffffff


	//   ....[10]....
        /*0060*/ 	.word	0xffffffff


	//   ....[11]....
        /*0064*/ 	.word	0xffffffff


	//   ....[12]....
        /*0068*/ 	.word	0xffffffff


	//   ....[13]....
        /*006c*/ 	.word	0xffffffff


	//   ....[14]....
        /*0070*/ 	.word	0xffffffff


	//   ....[15]....
        /*0074*/ 	.word	0xffffffff


	//   ....[16]....
        /*0078*/ 	.word	0xffffffff


	//   ....[17]....
        /*007c*/ 	.word	0xffffffff


	//   ....[18]....
        /*0080*/ 	.word	0xffffffff


	//   ....[19]....
        /*0084*/ 	.word	0xffffffff


	//----- nvinfo : EIATTR_COOP_GROUP_INSTR_OFFSETS
	.align		4
.L_1520:
        /*0088*/ 	.byte	0x04, 0x28
        /*008a*/ 	.short	(.L_1522 - .L_1521)


	//   ....[0]....
.L_1521:
        /*008c*/ 	.word	0x000062b0


	//   ....[1]....
        /*0090*/ 	.word	0x000062e0


	//   ....[2]....
        /*0094*/ 	.word	0x00006300


	//   ....[3]....
        /*0098*/ 	.word	0x00006320


	//   ....[4]....
        /*009c*/ 	.word	0x00006340


	//   ....[5]....
        /*00a0*/ 	.word	0x00006480


	//   ....[6]....
        /*00a4*/ 	.word	0x000064a0


	//   ....[7]....
        /*00a8*/ 	.word	0x000064c0


	//   ....[8]....
        /*00ac*/ 	.word	0x000064e0


	//   ....[9]....
        /*00b0*/ 	.word	0x00006500


	//   ....[10]....
        /*00b4*/ 	.word	0x000068d0


	//   ....[11]....
        /*00b8*/ 	.word	0x00006940


	//   ....[12]....
        /*00bc*/ 	.word	0x000069a0


	//   ....[13]....
        /*00c0*/ 	.word	0x00006a00


	//   ....[14]....
        /*00c4*/ 	.word	0x00006a60


	//   ....[15]....
        /*00c8*/ 	.word	0x00006be0


	//   ....[16]....
        /*00cc*/ 	.word	0x00006c40


	//   ....[17]....
        /*00d0*/ 	.word	0x00006ca0


	//   ....[18]....
        /*00d4*/ 	.word	0x00006d00


	//   ....[19]....
        /*00d8*/ 	.word	0x00006d60


	//----- nvinfo : EIATTR_EXIT_INSTR_OFFSETS
	.align		4
.L_1522:
        /*00dc*/ 	.byte	0x04, 0x1c
        /*00de*/ 	.short	(.L_1524 - .L_1523)


	//   ....[0]....
.L_1523:
        /*00e0*/ 	.word	0x000003c0


	//   ....[1]....
        /*00e4*/ 	.word	0x00006880


	//----- nvinfo : EIATTR_MAX_THREADS
	.align		4
.L_1524:
        /*00e8*/ 	.byte	0x04, 0x05
        /*00ea*/ 	.short	(.L_1526 - .L_1525)
.L_1525:
        /*00ec*/ 	.word	0x00000080
        /*00f0*/ 	.word	0x00000001
        /*00f4*/ 	.word	0x00000001


	//----- nvinfo : EIATTR_CRS_STACK_SIZE
	.align		4
.L_1526:
        /*00f8*/ 	.byte	0x04, 0x1e
        /*00fa*/ 	.short	(.L_1528 - .L_1527)
.L_1527:
        /*00fc*/ 	.word	0x00000000
.L_1528:


//--------------------- .nv.info._ZN10layer_norm31ln_parallel_residual_fwd_kernelINS_13Kernel_traitsI6__halfS2_fS2_fjLj256ELj1ELj4ELj1ELj16ENS_18Kernel_traits_baseILj256ES2_S2_fS2_fjLj128EEEEELb1ELb1ELb1EEEvNS_9FwdParamsE --------------------------
	.section	.nv.info._ZN10layer_norm31ln_parallel_residual_fwd_kernelINS_13Kernel_traitsI6__halfS2_fS2_fjLj256ELj1ELj4ELj1ELj16ENS_18Kernel_traits_baseILj256ES2_S2_fS2_fjLj128EEEEELb1ELb1ELb1EEEvNS_9FwdParamsE,"",@"SHT_CUDA_INFO"
	.sectionflags	@""
	.align	4


	//----- nvinfo : EIATTR_CUDA_API_VERSION
	.align		4
        /*0000*/ 	.byte	0x04, 0x37
        /*0002*/ 	.short	(.L_1530 - .L_1529)
.L_1529:
        /*0004*/ 	.word	0x00000082


	//----- nvinfo : EIATTR_SW2861232_WAR
	.align		4
.L_1530:
        /*0008*/ 	.byte	0x01, 0x35
	.zero		2


	//----- nvinfo : EIATTR_PARAM_CBANK
	.align		4
        /*000c*/ 	.byte	0x04, 0x0a
        /*000e*/ 	.short	(.L_1532 - .L_1531)
	.align		4
.L_1531:
        /*0010*/ 	.word	index@(.nv.constant0._ZN10layer_norm31ln_parallel_residual_fwd_kernelINS_13Kernel_traitsI6__halfS2_fS2_fjLj256ELj1ELj4ELj1ELj16ENS_18Kernel_traits_baseILj256ES2_S2_fS2_fjLj128EEEEELb1ELb1ELb1EEEvNS_9FwdParamsE)
        /*0014*/ 	.short	0x0160
        /*0016*/ 	.short	0x00e8


	//----- nvinfo : EIATTR_CBANK_PARAM_SIZE
	.align		4
.L_1532:
        /*0018*/ 	.byte	0x03, 0x19
        /*001a*/ 	.short	0x00e8


	//----- nvinfo : EIATTR_KPARAM_INFO
	.align		4
        /*001c*/ 	.byte	0x04, 0x17
        /*001e*/ 	.short	(.L_1534 - .L_1533)
.L_1533:
        /*0020*/ 	.word	0x00000000
        /*0024*/ 	.short	0x0000
        /*0026*/ 	.short	0x0000
        /*0028*/ 	.byte	0x00, 0xf0, 0xa1, 0x03


	//----- nvinfo : EIATTR_MAXREG_COUNT
	.align		4
.L_1534:
        /*002c*/ 	.byte	0x03, 0x1b
        /*002e*/ 	.short	0x00ff


	//----- nvinfo : EIATTR_MERCURY_ISA_VERSION
	.align		4
        /*0030*/ 	.byte	0x03, 0x5f
        /*0032*/ 	.short	0x0000


	//----- nvinfo : EIATTR_COOP_GROUP_MASK_REGIDS
	.align		4
        /*0034*/ 	.byte	0x04, 0x29
        /*0036*/ 	.short	(.L_1536 - .L_1535)


	//   ....[0]....
.L_1535:
        /*0038*/ 	.word	0xffffffff


	//   ....[1]....
        /*003c*/ 	.word	0xffffffff


	//   ....[2]....
        /*0040*/ 	.word	0xffffffff


	//   ....[3]....
        /*0044*/ 	.word	0xffffffff


	//   ....[4]....
        /*0048*/ 	.word	0xffffffff


	//   ....[5]....
        /*004c*/ 	.word	0xffffffff


	//   ....[6]....
        /*0050*/ 	.word	0xffffffff


	//   ....[7]....
        /*0054*/ 	.word	0xffffffff


	//   ....[8]....
        /*0058*/ 	.word	0xffffffff


	//   ....[9]....
        /*005c*/ 	.word	0xffffffff


	//   ....[10]....
        /*0060*/ 	.word	0xffffffff


	//   ....[11]....
        /*0064*/ 	.word	0xffffffff


	//   ....[12]....
        /*0068*/ 	.word	0xffffffff


	//   ....[13]....
        /*006c*/ 	.word	0xffffffff


	//   ....[14]....
        /*0070*/ 	.word	0xffffffff


	//   ....[15]....
        /*0074*/ 	.word	0xffffffff


	//   ....[16]....
        /*0078*/ 	.word	0xffffffff


	//   ....[17]....
        /*007c*/ 	.word	0xffffffff


	//   ....[18]....
        /*0080*/ 	.word	0xffffffff


	//   ....[19]....
        /*0084*/ 	.word	0xffffffff


	//----- nvinfo : EIATTR_COOP_GROUP_INSTR_OFFSETS
	.align		4
.L_1536:
        /*0088*/ 	.byte	0x04, 0x28
        /*008a*/ 	.short	(.L_1538 - .L_1537)


	//   ....[0]....
.L_1537:
        /*008c*/ 	.word	0x000062b0


	//   ....[1]....
        /*0090*/ 	.word	0x000062e0


	//   ....[2]....
        /*0094*/ 	.word	0x00006300


	//   ....[3]....
        /*0098*/ 	.word	0x00006320


	//   ....[4]....
        /*009c*/ 	.word	0x00006340


	//   ....[5]....
        /*00a0*/ 	.word	0x00006470


	//   ....[6]....
        /*00a4*/ 	.word	0x00006490


	//   ....[7]....
        /*00a8*/ 	.word	0x000064b0


	//   ....[8]....
        /*00ac*/ 	.word	0x000064d0


	//   ....[9]....
        /*00b0*/ 	.word	0x000064f0


	//   ....[10]....
        /*00b4*/ 	.word	0x00006900


	//   ....[11]....
        /*00b8*/ 	.word	0x00006960


	//   ....[12]....
        /*00bc*/ 	.word	0x000069c0


	//   ....[13]....
        /*00c0*/ 	.word	0x00006a20


	//   ....[14]....
        /*00c4*/ 	.word	0x00006a80


	//   ....[15]....
        /*00c8*/ 	.word	0x00006bf0


	//   ....[16]....
        /*00cc*/ 	.word	0x00006c50


	//   ....[17]....
        /*00d0*/ 	.word	0x00006cb0


	//   ....[18]....
        /*00d4*/ 	.word	0x00006d10


	//   ....[19]....
        /*00d8*/ 	.word	0x00006d70


	//----- nvinfo : EIATTR_EXIT_INSTR_OFFSETS
	.align		4
.L_1538:
        /*00dc*/ 	.byte	0x04, 0x1c
        /*00de*/ 	.short	(.L_1540 - .L_1539)


	//   ....[0]....
.L_1539:
        /*00e0*/ 	.word	0x000001e0


	//   ....[1]....
        /*00e4*/ 	.word	0x000068a0


	//----- nvinfo : EIATTR_MAX_THREADS
	.align		4
.L_1540:
        /*00e8*/ 	.byte	0x04, 0x05
        /*00ea*/ 	.short	(.L_1542 - .L_1541)
.L_1541:
        /*00ec*/ 	.word	0x00000080
        /*00f0*/ 	.word	0x00000001
        /*00f4*/ 	.word	0x00000001


	//----- nvinfo : EIATTR_CRS_STACK_SIZE
	.align		4
.L_1542:
        /*00f8*/ 	.byte	0x04, 0x1e
        /*00fa*/ 	.short	(.L_1544 - .L_1543)
.L_1543:
        /*00fc*/ 	.word	0x00000000
.L_1544:


//--------------------- .nv.info._ZN10layer_norm31ln_parallel_residual_fwd_kernelINS_13Kernel_traitsIf6__halffS2_fjLj256ELj1ELj4ELj1ELj16ENS_18Kernel_traits_baseILj256EfS2_fS2_fjLj128EEEEELb0ELb0ELb0EEEvNS_9FwdParamsE --------------------------
	.section	.nv.info._ZN10layer_norm31ln_parallel_residual_fwd_kernelINS_13Kernel_traitsIf6__halffS2_fjLj256ELj1ELj4ELj1ELj16ENS_18Kernel_traits_baseILj256EfS2_fS2_fjLj128EEEEELb0ELb0ELb0EEEvNS_9FwdParamsE,"",@"SHT_CUDA_INFO"
	.sectionflags	@""
	.align	4


	//----- nvinfo : EIATTR_CUDA_API_VERSION
	.align		4
        /*0000*/ 	.byte	0x04, 0x37
        /*0002*/ 	.short	(.L_1546 - .L_1545)
.L_1545:
        /*0004*/ 	.word	0x00000082


	//----- nvinfo : EIATTR_SW2861232_WAR
	.align		4
.L_1546:
        /*0008*/ 	.byte	0x01, 0x35
	.zero		2


	//----- nvinfo : EIATTR_PARAM_CBANK
	.align		4
        /*000c*/ 	.byte	0x04, 0x0a
        /*000e*/ 	.short	(.L_1548 - .L_1547)
	.align		4
.L_1547:
        /*0010*/ 	.word	index@(.nv.constant0._ZN10layer_norm31ln_parallel_residual_fwd_kernelINS_13Kernel_traitsIf6__halffS2_fjLj256ELj1ELj4ELj1ELj16ENS_18Kernel_traits_baseILj256EfS2_fS2_fjLj128EEEEELb0ELb0ELb0EEEvNS_9FwdParamsE)
        /*0014*/ 	.short	0x0160
        /*0016*/ 	.short	0x00e8


	//----- nvinfo : EIATTR_CBANK_PARAM_SIZE
	.align		4
.L_1548:
        /*0018*/ 	.byte	0x03, 0x19
        /*001a*/ 	.short	0x00e8


	//----- nvinfo : EIATTR_KPARAM_INFO
	.align		4
        /*001c*/ 	.byte	0x04, 0x17
        /*001e*/ 	.short	(.L_1550 - .L_1549)
.L_1549:
        /*0020*/ 	.word	0x00000000
        /*0024*/ 	.short	0x0000
        /*0026*/ 	.short	0x0000
        /*0028*/ 	.byte	0x00, 0xf0, 0xa1, 0x03


	//----- nvinfo : EIATTR_MAXREG_COUNT
	.align		4
.L_1550:
        /*002c*/ 	.byte	0x03, 0x1b
        /*002e*/ 	.short	0x00ff


	//----- nvinfo : EIATTR_MERCURY_ISA_VERSION
	.align		4
        /*0030*/ 	.byte	0x03, 0x5f
        /*0032*/ 	.short	0x0000


	//----- nvinfo : EIATTR_COOP_GROUP_MASK_REGIDS
	.align		4
        /*0034*/ 	.byte	0x04, 0x29
        /*0036*/ 	.short	(.L_1552 - .L_1551)


	//   ....[0]....
.L_1551:
        /*0038*/ 	.word	0xffffffff


	//   ....[1]....
        /*003c*/ 	.word	0xffffffff


	//   ....[2]....
        /*0040*/ 	.word	0xffffffff


	//   ....[3]....
        /*0044*/ 	.word	0xffffffff


	//   ....[4]....
        /*0048*/ 	.word	0xffffffff


	//   ....[5]....
        /*004c*/ 	.word	0xffffffff


	//   ....[6]....
        /*0050*/ 	.word	0xffffffff


	//   ....[7]....
        /*0054*/ 	.word	0xffffffff


	//   ....[8]....
        /*0058*/ 	.word	0xffffffff


	//   ....[9]....
        /*005c*/ 	.word	0xffffffff


	//   ....[10]....
        /*0060*/ 	.word	0xffffffff


	//   ....[11]....
        /*0064*/ 	.word	0xffffffff


	//   ....[12]....
        /*0068*/ 	.word	0xffffffff


	//   ....[13]....
        /*006c*/ 	.word	0xffffffff


	//   ....[14]....
        /*0070*/ 	.word	0xffffffff


	//   ....[15]....
        /*0074*/ 	.word	0xffffffff


	//   ....[16]....
        /*0078*/ 	.word	0xffffffff


	//   ....[17]....
        /*007c*/ 	.word	0xffffffff


	//   ....[18]....
        /*0080*/ 	.word	0xffffffff


	//   ....[19]....
        /*0084*/ 	.word	0xffffffff


	//----- nvinfo : EIATTR_COOP_GROUP_INSTR_OFFSETS
	.align		4
.L_1552:
        /*0088*/ 	.byte	0x04, 0x28
        /*008a*/ 	.short	(.L_1554 - .L_1553)


	//   ....[0]....
.L_1553:
        /*008c*/ 	.word	0x00000980


	//   ....[1]....
        /*0090*/ 	.word	0x000009b0


	//   ....[2]....
        /*0094*/ 	.word	0x000009d0


	//   ....[3]....
        /*0098*/ 	.word	0x000009f0


	//   ....[4]....
        /*009c*/ 	.word	0x00000a10


	//   ....[5]....
        /*00a0*/ 	.word	0x00000b50


	//   ....[6]....
        /*00a4*/ 	.word	0x00000b70


	//   ....[7]....
        /*00a8*/ 	.word	0x00000b90


	//   ....[8]....
        /*00ac*/ 	.word	0x00000bb0


	//   ....[9]....
        /*00b0*/ 	.word	0x00000bd0


	//   ....[10]....
        /*00b4*/ 	.word	0x00001070


	//   ....[11]....
        /*00b8*/ 	.word	0x000010d0


	//   ....[12]....
        /*00bc*/ 	.word	0x00001130


	//   ....[13]....
        /*00c0*/ 	.word	0x00001190


	//   ....[14]....
        /*00c4*/ 	.word	0x000011f0


	//   ....[15]....
        /*00c8*/ 	.word	0x00001370


	//   ....[16]....
        /*00cc*/ 	.word	0x000013d0


	//   ....[17]....
        /*00d0*/ 	.word	0x00001430


	//   ....[18]....
        /*00d4*/ 	.word	0x00001490


	//   ....[19]....
        /*00d8*/ 	.word	0x000014f0


	//----- nvinfo : EIATTR_EXIT_INSTR_OFFSETS
	.align		4
.L_1554:
        /*00dc*/ 	.byte	0x04, 0x1c
        /*00de*/ 	.short	(.L_1556 - .L_1555)


	//   ....[0]....
.L_1555:
        /*00e0*/ 	.word	0x000002e0


	//   ....[1]....
        /*00e4*/ 	.word	0x00001020


	//----- nvinfo : EIATTR_MAX_THREADS
	.align		4
.L_1556:
        /*00e8*/ 	.byte	0x04, 0x05
        /*00ea*/ 	.short	(.L_1558 - .L_1557)
.L_1557:
        /*00ec*/ 	.word	0x00000080
        /*00f0*/ 	.word	0x00000001
        /*00f4*/ 	.word	0x00000001


	//----- nvinfo : EIATTR_CRS_STACK_SIZE
	.align		4
.L_1558:
        /*00f8*/ 	.byte	0x04, 0x1e
        /*00fa*/ 	.short	(.L_1560 - .L_1559)
.L_1559:
        /*00fc*/ 	.word	0x00000000
.L_1560:


//--------------------- .nv.info._ZN10layer_norm31ln_parallel_residual_fwd_kernelINS_13Kernel_traitsIf6__halffS2_fjLj256ELj1ELj4ELj1ELj16ENS_18Kernel_traits_baseILj256EfS2_fS2_fjLj128EEEEELb0ELb0ELb1EEEvNS_9FwdParamsE --------------------------
	.section	.nv.info._ZN10layer_norm31ln_parallel_residual_fwd_kernelINS_13Kernel_traitsIf6__halffS2_fjLj256ELj1ELj4ELj1ELj16ENS_18Kernel_traits_baseILj256EfS2_fS2_fjLj128EEEEELb0ELb0ELb1EEEvNS_9FwdParamsE,"",@"SHT_CUDA_INFO"
	.sectionflags	@""
	.align	4


	//----- nvinfo : EIATTR_CUDA_API_VERSION
	.align		4
        /*0000*/ 	.byte	0x04, 0x37
        /*0002*/ 	.short	(.L_1562 - .L_1561)
.L_1561:
        /*0004*/ 	.word	0x00000082


	//----- nvinfo : EIATTR_SW2861232_WAR
	.align		4
.L_1562:
        /*0008*/ 	.byte	0x01, 0x35
	.zero		2


	//----- nvinfo : EIATTR_PARAM_CBANK
	.align		4
        /*000c*/ 	.byte	0x04, 0x0a
        /*000e*/ 	.short	(.L_1564 - .L_1563)
	.align		4
.L_1563:
        /*0010*/ 	.word	index@(.nv.constant0._ZN10layer_norm31ln_parallel_residual_fwd_kernelINS_13Kernel_traitsIf6__halffS2_fjLj256ELj1ELj4ELj1ELj16ENS_18Kernel_traits_baseILj256EfS2_fS2_fjLj128EEEEELb0ELb0ELb1EEEvNS_9FwdParamsE)
        /*0014*/ 	.short	0x0160
        /*0016*/ 	.short	0x00e8


	//----- nvinfo : EIATTR_CBANK_PARAM_SIZE
	.align		4
.L_1564:
        /*0018*/ 	.byte	0x03, 0x19
        /*001a*/ 	.short	0x00e8


	//----- nvinfo : EIATTR_KPARAM_INFO
	.align		4
        /*001c*/ 	.byte	0x04, 0x17
        /*001e*/ 	.short	(.L_1566 - .L_1565)
.L_1565:
        /*0020*/ 	.word	0x00000000
        /*0024*/ 	.short	0x0000
        /*0026*/ 	.short	0x0000
        /*0028*/ 	.byte	0x00, 0xf0, 0xa1, 0x03


	//----- nvinfo : EIATTR_MAXREG_COUNT
	.align		4
.L_1566:
        /*002c*/ 	.byte	0x03, 0x1b
        /*002e*/ 	.short	0x00ff


	//----- nvinfo : EIATTR_MERCURY_ISA_VERSION
	.align		4
        /*0030*/ 	.byte	0x03, 0x5f
        /*0032*/ 	.short	0x0000


	//----- nvinfo : EIATTR_COOP_GROUP_MASK_REGIDS
	.align		4
        /*0034*/ 	.byte	0x04, 0x29
        /*0036*/ 	.short	(.L_1568 - .L_1567)


	//   ....[0]....
.L_1567:
        /*0038*/ 	.word	0xffffffff


	//   ....[1]....
        /*003c*/ 	.word	0xffffffff


	//   ....[2]....
        /*0040*/ 	.word	0xffffffff


	//   ....[3]....
        /*0044*/ 	.word	0xffffffff


	//   ....[4]....
        /*0048*/ 	.word	0xffffffff


	//   ....[5]....
        /*004c*/ 	.word	0xffffffff


	//   ....[6]....
        /*0050*/ 	.word	0xffffffff


	//   ....[7]....
        /*0054*/ 	.word	0xffffffff


	//   ....[8]....
        /*0058*/ 	.word	0xffffffff


	//   ....[9]....
        /*005c*/ 	.word	0xffffffff


	//   ....[10]....
        /*0060*/ 	.word	0xffffffff


	//   ....[11]....
        /*0064*/ 	.word	0xffffffff


	//   ....[12]....
        /*0068*/ 	.word	0xffffffff


	//   ....[13]....
        /*006c*/ 	.word	0xffffffff


	//   ....[14]....
        /*0070*/ 	.word	0xffffffff


	//   ....[15]....
        /*0074*/ 	.word	0xffffffff


	//   ....[16]....
        /*0078*/ 	.word	0xffffffff


	//   ....[17]....
        /*007c*/ 	.word	0xffffffff


	//   ....[18]....
        /*0080*/ 	.word	0xffffffff


	//   ....[19]....
        /*0084*/ 	.word	0xffffffff


	//----- nvinfo : EIATTR_COOP_GROUP_INSTR_OFFSETS
	.align		4
.L_1568:
        /*0088*/ 	.byte	0x04, 0x28
        /*008a*/ 	.short	(.L_1570 - .L_1569)


	//   ....[0]....
.L_1569:
        /*008c*/ 	.word	0x000008b0


	//   ....[1]....
        /*0090*/ 	.word	0x000008e0


	//   ....[2]....
        /*0094*/ 	.word	0x00000900


	//   ....[3]....
        /*0098*/ 	.word	0x00000920


	//   ....[4]....
        /*009c*/ 	.word	0x00000940


	//   ....[5]....
        /*00a0*/ 	.word	0x00000a70


	//   ....[6]....
        /*00a4*/ 	.word	0x00000a90


	//   ....[7]....
        /*00a8*/ 	.word	0x00000ab0


	//   ....[8]....
        /*00ac*/ 	.word	0x00000ad0


	//   ....[9]....
        /*00b0*/ 	.word	0x00000af0


	//   ....[10]....
        /*00b4*/ 	.word	0x00000f70


	//   ....[11]....
        /*00b8*/ 	.word	0x00000fd0


	//   ....[12]....
        /*00bc*/ 	.word	0x00001030


	//   ....[13]....
        /*00c0*/ 	.word	0x00001090


	//   ....[14]....
        /*00c4*/ 	.word	0x000010f0


	//   ....[15]....
        /*00c8*/ 	.word	0x00001260


	//   ....[16]....
        /*00cc*/ 	.word	0x000012c0


	//   ....[17]....
        /*00d0*/ 	.word	0x00001320


	//   ....[18]....
        /*00d4*/ 	.word	0x00001380


	//   ....[19]....
        /*00d8*/ 	.word	0x000013e0


	//----- nvinfo : EIATTR_EXIT_INSTR_OFFSETS
	.align		4
.L_1570:
        /*00dc*/ 	.byte	0x04, 0x1c
        /*00de*/ 	.short	(.L_1572 - .L_1571)


	//   ....[0]....
.L_1571:
        /*00e0*/ 	.word	0x00000230


	//   ....[1]....
        /*00e4*/ 	.word	0x00000f20


	//----- nvinfo : EIATTR_MAX_THREADS
	.align		4
.L_1572:
        /*00e8*/ 	.byte	0x04, 0x05
        /*00ea*/ 	.short	(.L_1574 - .L_1573)
.L_1573:
        /*00ec*/ 	.word	0x00000080
        /*00f0*/ 	.word	0x00000001
        /*00f4*/ 	.word	0x00000001


	//----- nvinfo : EIATTR_CRS_STACK_SIZE
	.align		4
.L_1574:
        /*00f8*/ 	.byte	0x04, 0x1e
        /*00fa*/ 	.short	(.L_1576 - .L_1575)
.L_1575:
        /*00fc*/ 	.word	0x00000000
.L_1576:


//--------------------- .nv.info._ZN10layer_norm31ln_parallel_residual_fwd_kernelINS_13Kernel_traitsIf6__halffS2_fjLj256ELj1ELj4ELj1ELj16ENS_18Kernel_traits_baseILj256EfS2_fS2_fjLj128EEEEELb0ELb1ELb0EEEvNS_9FwdParamsE --------------------------
	.section	.nv.info._ZN10layer_norm31ln_parallel_residual_fwd_kernelINS_13Kernel_traitsIf6__halffS2_fjLj256ELj1ELj4ELj1ELj16ENS_18Kernel_traits_baseILj256EfS2_fS2_fjLj128EEEEELb0ELb1ELb0EEEvNS_9FwdParamsE,"",@"SHT_CUDA_INFO"
	.sectionflags	@""
	.align	4


	//----- nvinfo : EIATTR_CUDA_API_VERSION
	.align		4
        /*0000*/ 	.byte	0x04, 0x37
        /*0002*/ 	.short	(.L_1578 - .L_1577)
.L_1577:
        /*0004*/ 	.word	0x00000082


	//----- nvinfo : EIATTR_SW2861232_WAR
	.align		4
.L_1578:
        /*0008*/ 	.byte	0x01, 0x35
	.zero		2


	//----- nvinfo : EIATTR_PARAM_CBANK
	.align		4
        /*000c*/ 	.byte	0x04, 0x0a
        /*000e*/ 	.short	(.L_1580 - .L_1579)
	.align		4
.L_1579:
        /*0010*/ 	.word	index@(.nv.constant0._ZN10layer_norm31ln_parallel_residual_fwd_kernelINS_13Kernel_traitsIf6__halffS2_fjLj256ELj1ELj4ELj1ELj16ENS_18Kernel_traits_baseILj256EfS2_fS2_fjLj128EEEEELb0ELb1ELb0EEEvNS_9FwdParamsE)
        /*0014*/ 	.short	0x0160
        /*0016*/ 	.short	0x00e8


	//----- nvinfo : EIATTR_CBANK_PARAM_SIZE
	.align		4
.L_1580:
        /*0018*/ 	.byte	0x03, 0x19
        /*001a*/ 	.short	0x00e8


	//----- nvinfo : EIATTR_KPARAM_INFO
	.align		4
        /*001c*/ 	.byte	0x04, 0x17
        /*001e*/ 	.short	(.L_1582 - .L_1581)
.L_1581:
        /*0020*/ 	.word	0x00000000
        /*0024*/ 	.short	0x0000
        /*0026*/ 	.short	0x0000
        /*0028*/ 	.byte	0x00, 0xf0, 0xa1, 0x03


	//----- nvinfo : EIATTR_MAXREG_COUNT
	.align		4
.L_1582:
        /*002c*/ 	.byte	0x03, 0x1b
        /*002e*/ 	.short	0x00ff


	//----- nvinfo : EIATTR_MERCURY_ISA_VERSION
	.align		4
        /*0030*/ 	.byte	0x03, 0x5f
        /*0032*/ 	.short	0x0000


	//----- nvinfo : EIATTR_COOP_GROUP_MASK_REGIDS
	.align		4
        /*0034*/ 	.byte	0x04, 0x29
        /*0036*/ 	.short	(.L_1584 - .L_1583)


	//   ....[0]....
.L_1583:
        /*0038*/ 	.word	0xffffffff


	//   ....[1]....
        /*003c*/ 	.word	0xffffffff


	//   ....[2]....
        /*0040*/ 	.word	0xffffffff


	//   ....[3]....
        /*0044*/ 	.word	0xffffffff


	//   ....[4]....
        /*0048*/ 	.word	0xffffffff


	//   ....[5]....
        /*004c*/ 	.word	0xffffffff


	//   ....[6]....
        /*0050*/ 	.word	0xffffffff


	//   ....[7]....
        /*0054*/ 	.word	0xffffffff


	//   ....[8]....
        /*0058*/ 	.word	0xffffffff


	//   ....[9]....
        /*005c*/ 	.word	0xffffffff


	//   ....[10]....
        /*0060*/ 	.word	0xffffffff


	//   ....[11]....
        /*0064*/ 	.word	0xffffffff


	//   ....[12]....
        /*0068*/ 	.word	0xffffffff


	//   ....[13]....
        /*006c*/ 	.word	0xffffffff


	//   ....[14]....
        /*0070*/ 	.word	0xffffffff


	//   ....[15]....
        /*0074*/ 	.word	0xffffffff


	//   ....[16]....
        /*0078*/ 	.word	0xffffffff


	//   ....[17]....
        /*007c*/ 	.word	0xffffffff


	//   ....[18]....
        /*0080*/ 	.word	0xffffffff


	//   ....[19]....
        /*0084*/ 	.word	0xffffffff


	//----- nvinfo : EIATTR_COOP_GROUP_INSTR_OFFSETS
	.align		4
.L_1584:
        /*0088*/ 	.byte	0x04, 0x28
        /*008a*/ 	.short	(.L_1586 - .L_1585)


	//   ....[0]....
.L_1585:
        /*008c*/ 	.word	0x00000870


	//   ....[1]....
        /*0090*/ 	.word	0x000008a0


	//   ....[2]....
        /*0094*/ 	.word	0x000008c0


	//   ....[3]....
        /*0098*/ 	.word	0x000008e0


	//   ....[4]....
        /*009c*/ 	.word	0x00000900


	//   ....[5]....
        /*00a0*/ 	.word	0x00000a40


	//   ....[6]....
        /*00a4*/ 	.word	0x00000a60


	//   ....[7]....
        /*00a8*/ 	.word	0x00000a80


	//   ....[8]....
        /*00ac*/ 	.word	0x00000aa0


	//   ....[9]....
        /*00b0*/ 	.word	0x00000ac0


	//   ....[10]....
        /*00b4*/ 	.word	0x00000e80


	//   ....[11]....
        /*00b8*/ 	.word	0x00000ee0


	//   ....[12]....
        /*00bc*/ 	.word	0x00000f40


	//   ....[13]....
        /*00c0*/ 	.word	0x00000fa0


	//   ....[14]....
        /*00c4*/ 	.word	0x00001000


	//   ....[15]....
        /*00c8*/ 	.word	0x00001180


	//   ....[16]....
        /*00cc*/ 	.word	0x000011e0


	//   ....[17]....
        /*00d0*/ 	.word	0x00001240


	//   ....[18]....
        /*00d4*/ 	.word	0x000012a0


	//   ....[19]....
        /*00d8*/ 	.word	0x00001300


	//----- nvinfo : EIATTR_EXIT_INSTR_OFFSETS
	.align		4
.L_1586:
        /*00dc*/ 	.byte	0x04, 0x1c
        /*00de*/ 	.short	(.L_1588 - .L_1587)


	//   ....[0]....
.L_1587:
        /*00e0*/ 	.word	0x000001f0


	//   ....[1]....
        /*00e4*/ 	.word	0x00000e30


	//----- nvinfo : EIATTR_MAX_THREADS
	.align		4
.L_1588:
        /*00e8*/ 	.byte	0x04, 0x05
        /*00ea*/ 	.short	(.L_1590 - .L_1589)
.L_1589:
        /*00ec*/ 	.word	0x00000080
        /*00f0*/ 	.word	0x00000001
        /*00f4*/ 	.word	0x00000001


	//----- nvinfo : EIATTR_CRS_STACK_SIZE
	.align		4
.L_1590:
        /*00f8*/ 	.byte	0x04, 0x1e
        /*00fa*/ 	.short	(.L_1592 - .L_1591)
.L_1591:
        /*00fc*/ 	.word	0x00000000
.L_1592:


//--------------------- .nv.info._ZN10layer_norm31ln_parallel_residual_fwd_kernelINS_13Kernel_traitsIf6__halffS2_fjLj256ELj1ELj4ELj1ELj16ENS_18Kernel_traits_baseILj256EfS2_fS2_fjLj128EEEEELb0ELb1ELb1EEEvNS_9FwdParamsE --------------------------
	.section	.nv.info._ZN10layer_norm31ln_parallel_residual_fwd_kernelINS_13Kernel_traitsIf6__halffS2_fjLj256ELj1ELj4ELj1ELj16ENS_18Kernel_traits_baseILj256EfS2_fS2_fjLj128EEEEELb0ELb1ELb1EEEvNS_9FwdParamsE,"",@"SHT_CUDA_INFO"
	.sectionflags	@""
	.align	4


	//----- nvinfo : EIATTR_CUDA_API_VERSION
	.align		4
        /*0000*/ 	.byte	0x04, 0x37
        /*0002*/ 	.short	(.L_1594 - .L_1593)
.L_1593:
        /*0004*/ 	.word	0x00000082


	//----- nvinfo : EIATTR_SW2861232_WAR
	.align		4
.L_1594:
        /*0008*/ 	.byte	0x01, 0x35
	.zero		2


	//----- nvinfo : EIATTR_PARAM_CBANK
	.align		4
        /*000c*/ 	.byte	0x04, 0x0a
        /*000e*/ 	.short	(.L_1596 - .L_1595)
	.align		4
.L_1595:
        /*0010*/ 	.word	index@(.nv.constant0._ZN10layer_norm31ln_parallel_residual_fwd_kernelINS_13Kernel_traitsIf6__halffS2_fjLj256ELj1ELj4ELj1ELj16ENS_18Kernel_traits_baseILj256EfS2_fS2_fjLj128EEEEELb0ELb1ELb1EEEvNS_9FwdParamsE)
        /*0014*/ 	.short	0x0160
        /*0016*/ 	.short	0x00e8


	//----- nvinfo : EIATTR_CBANK_PARAM_SIZE
	.align		4
.L_1596:
        /*0018*/ 	.byte	0x03, 0x19
        /*001a*/ 	.short	0x00e8


	//----- nvinfo : EIATTR_KPARAM_INFO
	.align		4
        /*001c*/ 	.byte	0x04, 0x17
        /*001e*/ 	.short	(.L_1598 - .L_1597)
.L_1597:
        /*0020*/ 	.word	0x00000000
        /*0024*/ 	.short	0x0000
        /*0026*/ 	.short	0x0000
        /*0028*/ 	.byte	0x00, 0xf0, 0xa1, 0x03


	//----- nvinfo : EIATTR_MAXREG_COUNT
	.align		4
.L_1598:
        /*002c*/ 	.byte	0x03, 0x1b
        /*002e*/ 	.short	0x00ff


	//----- nvinfo : EIATTR_MERCURY_ISA_VERSION
	.align		4
        /*0030*/ 	.byte	0x03, 0x5f
        /*0032*/ 	.short	0x0000


	//----- nvinfo : EIATTR_COOP_GROUP_MASK_REGIDS
	.align		4
        /*0034*/ 	.byte	0x04, 0x29
        /*0036*/ 	.short	(.L_1600 - .L_1599)


	//   ....[0]....
.L_1599:
        /*0038*/ 	.word	0xffffffff


	//   ....[1]....
        /*003c*/ 	.word	0xffffffff


	//   ....[2]....
        /*0040*/ 	.word	0xffffffff


	//   ....[3]....
        /*0044*/ 	.word	0xffffffff


	//   ....[4]....
        /*0048*/ 	.word	0xffffffff


	//   ....[5]....
        /*004c*/ 	.word	0xffffffff


	//   ....[6]....
        /*0050*/ 	.word	0xffffffff


	//   ....[7]....
        /*0054*/ 	.word	0xffffffff


	//   ....[8]....
        /*0058*/ 	.word	0xffffffff


	//   ....[9]....
        /*005c*/ 	.word	0xffffffff


	//   ....[10]....
        /*0060*/ 	.word	0xffffffff


	//   ....[11]....
        /*0064*/ 	.word	0xffffffff


	//   ....[12]....
        /*0068*/ 	.word	0xffffffff


	//   ....[13]....
        /*006c*/ 	.word	0xffffffff


	//   ....[14]....
        /*0070*/ 	.word	0xffffffff


	//   ....[15]....
        /*0074*/ 	.word	0xffffffff


	//   ....[16]....
        /*0078*/ 	.word	0xffffffff


	//   ....[17]....
        /*007c*/ 	.word	0xffffffff


	//   ....[18]....
        /*0080*/ 	.word	0xffffffff


	//   ....[19]....
        /*0084*/ 	.word	0xffffffff


	//----- nvinfo : EIATTR_COOP_GROUP_INSTR_OFFSETS
	.align		4
.L_1600:
        /*0088*/ 	.byte	0x04, 0x28
        /*008a*/ 	.short	(.L_1602 - .L_1601)


	//   ....[0]....
.L_1601:
        /*008c*/ 	.word	0x000007c0


	//   ....[1]....
        /*0090*/ 	.word	0x000007f0


	//   ....[2]....
        /*0094*/ 	.word	0x00000810


	//   ....[3]....
        /*0098*/ 	.word	0x00000830


	//   ....[4]....
        /*009c*/ 	.word	0x00000850


	//   ....[5]....
        /*00a0*/ 	.word	0x00000980


	//   ....[6]....
        /*00a4*/ 	.word	0x000009a0


	//   ....[7]....
        /*00a8*/ 	.word	0x000009c0


	//   ....[8]....
        /*00ac*/ 	.word	0x000009e0


	//   ....[9]....
        /*00b0*/ 	.word	0x00000a00


	//   ....[10]....
        /*00b4*/ 	.word	0x00000d60


	//   ....[11]....
        /*00b8*/ 	.word	0x00000dc0


	//   ....[12]....
        /*00bc*/ 	.word	0x00000e20


	//   ....[13]....
        /*00c0*/ 	.word	0x00000e80


	//   ....[14]....
        /*00c4*/ 	.word	0x00000ee0


	//   ....[15]....
        /*00c8*/ 	.word	0x00001050


	//   ....[16]....
        /*00cc*/ 	.word	0x000010b0


	//   ....[17]....
        /*00d0*/ 	.word	0x00001110


	//   ....[18]....
        /*00d4*/ 	.word	0x00001170


	//   ....[19]....
        /*00d8*/ 	.word	0x000011d0


	//----- nvinfo : EIATTR_EXIT_INSTR_OFFSETS
	.align		4
.L_1602:
        /*00dc*/ 	.byte	0x04, 0x1c
        /*00de*/ 	.short	(.L_1604 - .L_1603)


	//   ....[0]....
.L_1603:
        /*00e0*/ 	.word	0x00000160


	//   ....[1]....
        /*00e4*/ 	.word	0x00000d10


	//----- nvinfo : EIATTR_MAX_THREADS
	.align		4
.L_1604:
        /*00e8*/ 	.byte	0x04, 0x05
        /*00ea*/ 	.short	(.L_1606 - .L_1605)
.L_1605:
        /*00ec*/ 	.word	0x00000080
        /*00f0*/ 	.word	0x00000001
        /*00f4*/ 	.word	0x00000001


	//----- nvinfo : EIATTR_CRS_STACK_SIZE
	.align		4
.L_1606:
        /*00f8*/ 	.byte	0x04, 0x1e
        /*00fa*/ 	.short	(.L_1608 - .L_1607)
.L_1607:
        /*00fc*/ 	.word	0x00000000
.L_1608:


//--------------------- .nv.info._ZN10layer_norm31ln_parallel_residual_fwd_kernelINS_13Kernel_traitsIf6__halffS2_fjLj256ELj1ELj4ELj1ELj16ENS_18Kernel_traits_baseILj256EfS2_fS2_fjLj128EEEEELb1ELb0ELb0EEEvNS_9FwdParamsE --------------------------
	.section	.nv.info._ZN10layer_norm31ln_parallel_residual_fwd_kernelINS_13Kernel_traitsIf6__halffS2_fjLj256ELj1ELj4ELj1ELj16ENS_18Kernel_traits_baseILj256EfS2_fS2_fjLj128EEEEELb1ELb0ELb0EEEvNS_9FwdParamsE,"",@"SHT_CUDA_INFO"
	.sectionflags	@""
	.align	4


	//----- nvinfo : EIATTR_CUDA_API_VERSION
	.align		4
        /*0000*/ 	.byte	0x04, 0x37
        /*0002*/ 	.short	(.L_1610 - .L_1609)
.L_1609:
        /*0004*/ 	.word	0x00000082


	//----- nvinfo : EIATTR_SW2861232_WAR
	.align		4
.L_1610:
        /*0008*/ 	.byte	0x01, 0x35
	.zero		2


	//----- nvinfo : EIATTR_PARAM_CBANK
	.align		4
        /*000c*/ 	.byte	0x04, 0x0a
        /*000e*/ 	.short	(.L_1612 - .L_1611)
	.align		4
.L_1611:
        /*0010*/ 	.word	index@(.nv.constant0._ZN10layer_norm31ln_parallel_residual_fwd_kernelINS_13Kernel_traitsIf6__halffS2_fjLj256ELj1ELj4ELj1ELj16ENS_18Kernel_traits_baseILj256EfS2_fS2_fjLj128EEEEELb1ELb0ELb0EEEvNS_9FwdParamsE)
        /*0014*/ 	.short	0x0160
        /*0016*/ 	.short	0x00e8


	//----- nvinfo : EIATTR_CBANK_PARAM_SIZE
	.align		4
.L_1612:
        /*0018*/ 	.byte	0x03, 0x19
        /*001a*/ 	.short	0x00e8


	//----- nvinfo : EIATTR_KPARAM_INFO
	.align		4
        /*001c*/ 	.byte	0x04, 0x17
        /*001e*/ 	.short	(.L_1614 - .L_1613)
.L_1613:
        /*0020*/ 	.word	0x00000000
        /*0024*/ 	.short	0x0000
        /*0026*/ 	.short	0x0000
        /*0028*/ 	.byte	0x00, 0xf0, 0xa1, 0x03


	//----- nvinfo : EIATTR_MAXREG_COUNT
	.align		4
.L_1614:
        /*002c*/ 	.byte	0x03, 0x1b
        /*002e*/ 	.short	0x00ff


	//----- nvinfo : EIATTR_MERCURY_ISA_VERSION
	.align		4
        /*0030*/ 	.byte	0x03, 0x5f
        /*0032*/ 	.short	0x0000


	//----- nvinfo : EIATTR_COOP_GROUP_MASK_REGIDS
	.align		4
        /*0034*/ 	.byte	0x04, 0x29
        /*0036*/ 	.short	(.L_1616 - .L_1615)


	//   ....[0]....
.L_1615:
        /*0038*/ 	.word	0xffffffff


	//   ....[1]....
        /*003c*/ 	.word	0xffffffff


	//   ....[2]....
        /*0040*/ 	.word	0xffffffff


	//   ....[3]....
        /*0044*/ 	.word	0xffffffff


	//   ....[4]....
        /*0048*/ 	.word	0xffffffff


	//   ....[5]....
        /*004c*/ 	.word	0xffffffff


	//   ....[6]....
        /*0050*/ 	.word	0xffffffff


	//   ....[7]....
        /*0054*/ 	.word	0xffffffff


	//   ....[8]....
        /*0058*/ 	.word	0xffffffff


	//   ....[9]....
        /*005c*/ 	.word	0xffffffff


	//   ....[10]....
        /*0060*/ 	.word	0xffffffff


	//   ....[11]....
        /*0064*/ 	.word	0xffffffff


	//   ....[12]....
        /*0068*/ 	.word	0xffffffff


	//   ....[13]....
        /*006c*/ 	.word	0xffffffff


	//   ....[14]....
        /*0070*/ 	.word	0xffffffff


	//   ....[15]....
        /*0074*/ 	.word	0xffffffff


	//   ....[16]....
        /*0078*/ 	.word	0xffffffff


	//   ....[17]....
        /*007c*/ 	.word	0xffffffff


	//   ....[18]....
        /*0080*/ 	.word	0xffffffff


	//   ....[19]....
        /*0084*/ 	.word	0xffffffff


	//----- nvinfo : EIATTR_COOP_GROUP_INSTR_OFFSETS
	.align		4
.L_1616:
        /*0088*/ 	.byte	0x04, 0x28
        /*008a*/ 	.short	(.L_1618 - .L_1617)


	//   ....[0]....
.L_1617:
        /*008c*/ 	.word	0x00006320


	//   ....[1]....
        /*0090*/ 	.word	0x00006350


	//   ....[2]....
        /*0094*/ 	.word	0x00006370


	//   ....[3]....
        /*0098*/ 	.word	0x00006390


	//   ....[4]....
        /*009c*/ 	.word	0x000063b0


	//   ....[5]....
        /*00a0*/ 	.word	0x000064f0


	//   ....[6]....
        /*00a4*/ 	.word	0x00006510


	//   ....[7]....
        /*00a8*/ 	.word	0x00006530


	//   ....[8]....
        /*00ac*/ 	.word	0x00006550


	//   ....[9]....
        /*00b0*/ 	.word	0x00006570


	//   ....[10]....
        /*00b4*/ 	.word	0x00006a20


	//   ....[11]....
        /*00b8*/ 	.word	0x00006a90


	//   ....[12]....
        /*00bc*/ 	.word	0x00006af0


	//   ....[13]....
        /*00c0*/ 	.word	0x00006b50


	//   ....[14]....
        /*00c4*/ 	.word	0x00006bb0


	//   ....[15]....
        /*00c8*/ 	.word	0x00006d30


	//   ....[16]....
        /*00cc*/ 	.word	0x00006d90


	//   ....[17]....
        /*00d0*/ 	.word	0x00006df0


	//   ....[18]....
        /*00d4*/ 	.word	0x00006e50


	//   ....[19]....
        /*00d8*/ 	.word	0x00006eb0


	//----- nvinfo : EIATTR_EXIT_INSTR_OFFSETS
	.align		4
.L_1618:
        /*00dc*/ 	.byte	0x04, 0x1c
        /*00de*/ 	.short	(.L_1620 - .L_1619)


	//   ....[0]....
.L_1619:
        /*00e0*/ 	.word	0x000004f0


	//   ....[1]....
        /*00e4*/ 	.word	0x000069d0


	//----- nvinfo : EIATTR_MAX_THREADS
	.align		4
.L_1620:
        /*00e8*/ 	.byte	0x04, 0x05
        /*00ea*/ 	.short	(.L_1622 - .L_1621)
.L_1621:
        /*00ec*/ 	.word	0x00000080
        /*00f0*/ 	.word	0x00000001
        /*00f4*/ 	.word	0x00000001


	//----- nvinfo : EIATTR_CRS_STACK_SIZE
	.align		4
.L_1622:
        /*00f8*/ 	.byte	0x04, 0x1e
        /*00fa*/ 	.short	(.L_1624 - .L_1623)
.L_1623:
        /*00fc*/ 	.word	0x00000000
.L_1624:


//--------------------- .nv.info._ZN10layer_norm31ln_parallel_residual_fwd_kernelINS_13Kernel_traitsIf6__halffS2_fjLj256ELj1ELj4ELj1ELj16ENS_18Kernel_traits_baseILj256EfS2_fS2_fjLj128EEEEELb1ELb0ELb1EEEvNS_9FwdParamsE --------------------------
	.section	.nv.info._ZN10layer_norm31ln_parallel_residual_fwd_kernelINS_13Kernel_traitsIf6__halffS2_fjLj256ELj1ELj4ELj1ELj16ENS_18Kernel_traits_baseILj256EfS2_fS2_fjLj128EEEEELb1ELb0ELb1EEEvNS_9FwdParamsE,"",@"SHT_CUDA_INFO"
	.sectionflags	@""
	.align	4


	//----- nvinfo : EIATTR_CUDA_API_VERSION
	.align		4
        /*0000*/ 	.byte	0x04, 0x37
        /*0002*/ 	.short	(.L_1626 - .L_1625)
.L_1625:
        /*0004*/ 	.word	0x00000082


	//----- nvinfo : EIATTR_SW2861232_WAR
	.align		4
.L_1626:
        /*0008*/ 	.byte	0x01, 0x35
	.zero		2


	//----- nvinfo : EIATTR_PARAM_CBANK
	.align		4
        /*000c*/ 	.byte	0x04, 0x0a
        /*000e*/ 	.short	(.L_1628 - .L_1627)
	.align		4
.L_1627:
        /*0010*/ 	.word	index@(.nv.constant0._ZN10layer_norm31ln_parallel_residual_fwd_kernelINS_13Kernel_traitsIf6__halffS2_fjLj256ELj1ELj4ELj1ELj16ENS_18Kernel_traits_baseILj256EfS2_fS2_fjLj128EEEEELb1ELb0ELb1EEEvNS_9FwdParamsE)
        /*0014*/ 	.short	0x0160
        /*0016*/ 	.short	0x00e8


	//----- nvinfo : EIATTR_CBANK_PARAM_SIZE
	.align		4
.L_1628:
        /*0018*/ 	.byte	0x03, 0x19
        /*001a*/ 	.short	0x00e8


	//----- nvinfo : EIATTR_KPARAM_INFO
	.align		4
        /*001c*/ 	.byte	0x04, 0x17
        /*001e*/ 	.short	(.L_1630 - .L_1629)
.L_1629:
        /*0020*/ 	.word	0x00000000
        /*0024*/ 	.short	0x0000
        /*0026*/ 	.short	0x0000
        /*0028*/ 	.byte	0x00, 0xf0, 0xa1, 0x03


	//----- nvinfo : EIATTR_MAXREG_COUNT
	.align		4
.L_1630:
        /*002c*/ 	.byte	0x03, 0x1b
        /*002e*/ 	.short	0x00ff


	//----- nvinfo : EIATTR_MERCURY_ISA_VERSION
	.align		4
        /*0030*/ 	.byte	0x03, 0x5f
        /*0032*/ 	.short	0x0000


	//----- nvinfo : EIATTR_COOP_GROUP_MASK_REGIDS
	.align		4
        /*0034*/ 	.byte	0x04, 0x29
        /*0036*/ 	.short	(.L_1632 - .L_1631)


	//   ....[0]....
.L_1631:
        /*0038*/ 	.word	0xffffffff


	//   ....[1]....
        /*003c*/ 	.word	0xffffffff


	//   ....[2]....
        /*0040*/ 	.word	0xffffffff


	//   ....[3]....
        /*0044*/ 	.word	0xffffffff


	//   ....[4]....
        /*0048*/ 	.word	0xffffffff


	//   ....[5]....
        /*004c*/ 	.word	0xffffffff


	//   ....[6]....
        /*0050*/ 	.word	0xffffffff


	//   ....[7]....
        /*0054*/ 	.word	0xffffffff


	//   ....[8]....
        /*0058*/ 	.word	0xffffffff


	//   ....[9]....
        /*005c*/ 	.word	0xffffffff


	//   ....[10]....
        /*0060*/ 	.word	0xffffffff


	//   ....[11]....
        /*0064*/ 	.word	0xffffffff


	//   ....[12]....
        /*0068*/ 	.word	0xffffffff


	//   ....[13]....
        /*006c*/ 	.word	0xffffffff


	//   ....[14]....
        /*0070*/ 	.word	0xffffffff


	//   ....[15]....
        /*0074*/ 	.word	0xffffffff


	//   ....[16]....
        /*0078*/ 	.word	0xffffffff


	//   ....[17]....
        /*007c*/ 	.word	0xffffffff


	//   ....[18]....
        /*0080*/ 	.word	0xffffffff


	//   ....[19]....
        /*0084*/ 	.word	0xffffffff


	//----- nvinfo : EIATTR_COOP_GROUP_INSTR_OFFSETS
	.align		4
.L_1632:
        /*0088*/ 	.byte	0x04, 0x28
        /*008a*/ 	.short	(.L_1634 - .L_1633)


	//   ....[0]....
.L_1633:
        /*008c*/ 	.word	0x00006250


	//   ....[1]....
        /*0090*/ 	.word	0x00006280


	//   ....[2]....
        /*0094*/ 	.word	0x000062a0


	//   ....[3]....
        /*0098*/ 	.word	0x000062c0


	//   ....[4]....
        /*009c*/ 	.word	0x000062e0


	//   ....[5]....
        /*00a0*/ 	.word	0x00006410


	//   ....[6]....
        /*00a4*/ 	.word	0x00006430


	//   ....[7]....
        /*00a8*/ 	.word	0x00006450


	//   ....[8]....
        /*00ac*/ 	.word	0x00006470


	//   ....[9]....
        /*00b0*/ 	.word	0x00006490


	//   ....[10]....
        /*00b4*/ 	.word	0x00006920


	//   ....[11]....
        /*00b8*/ 	.word	0x00006990


	//   ....[12]....
        /*00bc*/ 	.word	0x000069f0


	//   ....[13]....
        /*00c0*/ 	.word	0x00006a50


	//   ....[14]....
        /*00c4*/ 	.word	0x00006ab0


	//   ....[15]....
        /*00c8*/ 	.word	0x00006c20


	//   ....[16]....
        /*00cc*/ 	.word	0x00006c80


	//   ....[17]....
        /*00d0*/ 	.word	0x00006ce0


	//   ....[18]....
        /*00d4*/ 	.word	0x00006d40


	//   ....[19]....
        /*00d8*/ 	.word	0x00006da0


	//----- nvinfo : EIATTR_EXIT_INSTR_OFFSETS
	.align		4
.L_1634:
        /*00dc*/ 	.byte	0x04, 0x1c
        /*00de*/ 	.short	(.L_1636 - .L_1635)


	//   ....[0]....
.L_1635:
        /*00e0*/ 	.word	0x000002f0


	//   ....[1]....
        /*00e4*/ 	.word	0x000068d0


	//----- nvinfo : EIATTR_MAX_THREADS
	.align		4
.L_1636:
        /*00e8*/ 	.byte	0x04, 0x05
        /*00ea*/ 	.short	(.L_1638 - .L_1637)
.L_1637:
        /*00ec*/ 	.word	0x00000080
        /*00f0*/ 	.word	0x00000001
        /*00f4*/ 	.word	0x00000001


	//----- nvinfo : EIATTR_CRS_STACK_SIZE
	.align		4
.L_1638:
        /*00f8*/ 	.byte	0x04, 0x1e
        /*00fa*/ 	.short	(.L_1640 - .L_1639)
.L_1639:
        /*00fc*/ 	.word	0x00000000
.L_1640:


//--------------------- .nv.info._ZN10layer_norm31ln_parallel_residual_fwd_kernelINS_13Kernel_traitsIf6__halffS2_fjLj256ELj1ELj4ELj1ELj16ENS_18Kernel_traits_baseILj256EfS2_fS2_fjLj128EEEEELb1ELb1ELb0EEEvNS_9FwdParamsE --------------------------
	.section	.nv.info._ZN10layer_norm31ln_parallel_residual_fwd_kernelINS_13Kernel_traitsIf6__halffS2_fjLj256ELj1ELj4ELj1ELj16ENS_18Kernel_traits_baseILj256EfS2_fS2_fjLj128EEEEELb1ELb1ELb0EEEvNS_9FwdParamsE,"",@"SHT_CUDA_INFO"
	.sectionflags	@""
	.align	4


	//----- nvinfo : EIATTR_CUDA_API_VERSION
	.align		4
        /*0000*/ 	.byte	0x04, 0x37
        /*0002*/ 	.short	(.L_1642 - .L_1641)
.L_1641:
        /*0004*/ 	.word	0x00000082


	//----- nvinfo : EIATTR_SW2861232_WAR
	.align		4
.L_1642:
        /*0008*/ 	.byte	0x01, 0x35
	.zero		2


	//----- nvinfo : EIATTR_PARAM_CBANK
	.align		4
        /*000c*/ 	.byte	0x04, 0x0a
        /*000e*/ 	.short	(.L_1644 - .L_1643)
	.align		4
.L_1643:
        /*0010*/ 	.word	index@(.nv.constant0._ZN10layer_norm31ln_parallel_residual_fwd_kernelINS_13Kernel_traitsIf6__halffS2_fjLj256ELj1ELj4ELj1ELj16ENS_18Kernel_traits_baseILj256EfS2_fS2_fjLj128EEEEELb1ELb1ELb0EEEvNS_9FwdParamsE)
        /*0014*/ 	.short	0x0160
        /*0016*/ 	.short	0x00e8


	//----- nvinfo : EIATTR_CBANK_PARAM_SIZE
	.align		4
.L_1644:
        /*0018*/ 	.byte	0x03, 0x19
        /*001a*/ 	.short	0x00e8


	//----- nvinfo : EIATTR_KPARAM_INFO
	.align		4
        /*001c*/ 	.byte	0x04, 0x17
        /*001e*/ 	.short	(.L_1646 - .L_1645)
.L_1645:
        /*0020*/ 	.word	0x00000000
        /*0024*/ 	.short	0x0000
        /*0026*/ 	.short	0x0000
        /*0028*/ 	.byte	0x00, 0xf0, 0xa1, 0x03


	//----- nvinfo : EIATTR_MAXREG_COUNT
	.align		4
.L_1646:
        /*002c*/ 	.byte	0x03, 0x1b
        /*002e*/ 	.short	0x00ff


	//----- nvinfo : EIATTR_MERCURY_ISA_VERSION
	.align		4
        /*0030*/ 	.byte	0x03, 0x5f
        /*0032*/ 	.short	0x0000


	//----- nvinfo : EIATTR_COOP_GROUP_MASK_REGIDS
	.align		4
        /*0034*/ 	.byte	0x04, 0x29
        /*0036*/ 	.short	(.L_1648 - .L_1647)


	//   ....[0]....
.L_1647:
        /*0038*/ 	.word	0xffffffff


	//   ....[1]....
        /*003c*/ 	.word	0xffffffff


	//   ....[2]....
        /*0040*/ 	.word	0xffffffff


	//   ....[3]....
        /*0044*/ 	.word	0xffffffff


	//   ....[4]....
        /*0048*/ 	.word	0xffffffff


	//   ....[5]....
        /*004c*/ 	.word	0xffffffff


	//   ....[6]....
        /*0050*/ 	.word	0xffffffff


	//   ....[7]....
        /*0054*/ 	.word	0xffffffff


	//   ....[8]....
        /*0058*/ 	.word	0xffffffff


	//   ....[9]....
        /*005c*/ 	.word	0xffffffff


	//   ....[10]....
        /*0060*/ 	.word	0xffffffff


	//   ....[11]....
        /*0064*/ 	.word	0xffffffff


	//   ....[12]....
        /*0068*/ 	.word	0xffffffff


	//   ....[13]....
        /*006c*/ 	.word	0xffffffff


	//   ....[14]....
        /*0070*/ 	.word	0xffffffff


	//   ....[15]....
        /*0074*/ 	.word	0xffffffff


	//   ....[16]....
        /*0078*/ 	.word	0xffffffff


	//   ....[17]....
        /*007c*/ 	.word	0xffffffff


	//   ....[18]....
        /*0080*/ 	.word	0xffffffff


	//   ....[19]....
        /*0084*/ 	.word	0xffffffff


	//----- nvinfo : EIATTR_COOP_GROUP_INSTR_OFFSETS
	.align		4
.L_1648:
        /*0088*/ 	.byte	0x04, 0x28
        /*008a*/ 	.short	(.L_1650 - .L_1649)


	//   ....[0]....
.L_1649:
        /*008c*/ 	.word	0x00006210


	//   ....[1]....
        /*0090*/ 	.word	0x00006240


	//   ....[2]....
        /*0094*/ 	.word	0x00006260


	//   ....[3]....
        /*0098*/ 	.word	0x00006280


	//   ....[4]....
        /*009c*/ 	.word	0x000062a0


	//   ....[5]....
        /*00a0*/ 	.word	0x000063e0


	//   ....[6]....
        /*00a4*/ 	.word	0x00006400


	//   ....[7]....
        /*00a8*/ 	.word	0x00006420


	//   ....[8]....
        /*00ac*/ 	.word	0x00006440


	//   ....[9]....
        /*00b0*/ 	.word	0x00006460


	//   ....[10]....
        /*00b4*/ 	.word	0x00006830


	//   ....[11]....
        /*00b8*/ 	.word	0x000068a0


	//   ....[12]....
        /*00bc*/ 	.word	0x00006900


	//   ....[13]....
        /*00c0*/ 	.word	0x00006960


	//   ....[14]....
        /*00c4*/ 	.word	0x000069c0


	//   ....[15]....
        /*00c8*/ 	.word	0x00006b40


	//   ....[16]....
        /*00cc*/ 	.word	0x00006ba0


	//   ....[17]....
        /*00d0*/ 	.word	0x00006c00


	//   ....[18]....
        /*00d4*/ 	.word	0x00006c60


	//   ....[19]....
        /*00d8*/ 	.word	0x00006cc0


	//----- nvinfo : EIATTR_EXIT_INSTR_OFFSETS
	.align		4
.L_1650:
        /*00dc*/ 	.byte	0x04, 0x1c
        /*00de*/ 	.short	(.L_1652 - .L_1651)


	//   ....[0]....
.L_1651:
        /*00e0*/ 	.word	0x00000420


	//   ....[1]....
        /*00e4*/ 	.word	0x000067e0


	//----- nvinfo : EIATTR_MAX_THREADS
	.align		4
.L_1652:
        /*00e8*/ 	.byte	0x04, 0x05
        /*00ea*/ 	.short	(.L_1654 - .L_1653)
.L_1653:
        /*00ec*/ 	.word	0x00000080
        /*00f0*/ 	.word	0x00000001
        /*00f4*/ 	.word	0x00000001


	//----- nvinfo : EIATTR_CRS_STACK_SIZE
	.align		4
.L_1654:
        /*00f8*/ 	.byte	0x04, 0x1e
        /*00fa*/ 	.short	(.L_1656 - .L_1655)
.L_1655:
        /*00fc*/ 	.word	0x00000000
.L_1656:


//--------------------- .nv.info._ZN10layer_norm31ln_parallel_residual_fwd_kernelINS_13Kernel_traitsIf6__halffS2_fjLj256ELj1ELj4ELj1ELj16ENS_18Kernel_traits_baseILj256EfS2_fS2_fjLj128EEEEELb1ELb1ELb1EEEvNS_9FwdParamsE --------------------------
	.section	.nv.info._ZN10layer_norm31ln_parallel_residual_fwd_kernelINS_13Kernel_traitsIf6__halffS2_fjLj256ELj1ELj4ELj1ELj16ENS_18Kernel_traits_baseILj256EfS2_fS2_fjLj128EEEEELb1ELb1ELb1EEEvNS_9FwdParamsE,"",@"SHT_CUDA_INFO"
	.sectionflags	@""
	.align	4


	//----- nvinfo : EIATTR_CUDA_API_VERSION
	.align		4
        /*0000*/ 	.byte	0x04, 0x37
        /*0002*/ 	.short	(.L_1658 - .L_1657)
.L_1657:
        /*0004*/ 	.word	0x00000082


	//----- nvinfo : EIATTR_SW2861232_WAR
	.align		4
.L_1658:
        /*0008*/ 	.byte	0x01, 0x35
	.zero		2


	//----- nvinfo : EIATTR_PARAM_CBANK
	.align		4
        /*000c*/ 	.byte	0x04, 0x0a
        /*000e*/ 	.short	(.L_1660 - .L_1659)
	.align		4
.L_1659:
        /*0010*/ 	.word	index@(.nv.constant0._ZN10layer_norm31ln_parallel_residual_fwd_kernelINS_13Kernel_traitsIf6__halffS2_fjLj256ELj1ELj4ELj1ELj16ENS_18Kernel_traits_baseILj256EfS2_fS2_fjLj128EEEEELb1ELb1ELb1EEEvNS_9FwdParamsE)
        /*0014*/ 	.short	0x0160
        /*0016*/ 	.short	0x00e8


	//----- nvinfo : EIATTR_CBANK_PARAM_SIZE
	.align		4
.L_1660:
        /*0018*/ 	.byte	0x03, 0x19
        /*001a*/ 	.short	0x00e8


	//----- nvinfo : EIATTR_KPARAM_INFO
	.align		4
        /*001c*/ 	.byte	0x04, 0x17
        /*001e*/ 	.short	(.L_1662 - .L_1661)
.L_1661:
        /*0020*/ 	.word	0x00000000
        /*0024*/ 	.short	0x0000
        /*0026*/ 	.short	0x0000
        /*0028*/ 	.byte	0x00, 0xf0, 0xa1, 0x03


	//----- nvinfo : EIATTR_MAXREG_COUNT
	.align		4
.L_1662:
        /*002c*/ 	.byte	0x03, 0x1b
        /*002e*/ 	.short	0x00ff


	//----- nvinfo : EIATTR_MERCURY_ISA_VERSION
	.align		4
        /*0030*/ 	.byte	0x03, 0x5f
        /*0032*/ 	.short	0x0000


	//----- nvinfo : EIATTR_COOP_GROUP_MASK_REGIDS
	.align		4
        /*0034*/ 	.byte	0x04, 0x29
        /*0036*/ 	.short	(.L_1664 - .L_1663)


	//   ....[0]....
.L_1663:
        /*0038*/ 	.word	0xffffffff


	//   ....[1]....
        /*003c*/ 	.word	0xffffffff


	//   ....[2]....
        /*0040*/ 	.word	0xffffffff


	//   ....[3]....
        /*0044*/ 	.word	0xffffffff


	//   ....[4]....
        /*0048*/ 	.word	0xffffffff


	//   ....[5]....
        /*004c*/ 	.word	0xffffffff


	//   ....[6]....
        /*0050*/ 	.word	0xffffffff


	//   ....[7]....
        /*0054*/ 	.word	0xffffffff


	//   ....[8]....
        /*0058*/ 	.word	0xffffffff


	//   ....[9]....
        /*005c*/ 	.word	0xffffffff


	//   ....[10]....
        /*0060*/ 	.word	0xffffffff


	//   ....[11]....
        /*0064*/ 	.word	0xffffffff


	//   ....[12]....
        /*0068*/ 	.word	0xffffffff


	//   ....[13]....
        /*006c*/ 	.word	0xffffffff


	//   ....[14]....
        /*0070*/ 	.word	0xffffffff


	//   ....[15]....
        /*0074*/ 	.word	0xffffffff


	//   ....[16]....
        /*0078*/ 	.word	0xffffffff


	//   ....[17]....
        /*007c*/ 	.word	0xffffffff


	//   ....[18]....
        /*0080*/ 	.word	0xffffffff


	//   ....[19]....
        /*0084*/ 	.word	0xffffffff


	//----- nvinfo : EIATTR_COOP_GROUP_INSTR_OFFSETS
	.align		4
.L_1664:
        /*0088*/ 	.byte	0x04, 0x28
        /*008a*/ 	.short	(.L_1666 - .L_1665)


	//   ....[0]....
.L_1665:
        /*008c*/ 	.word	0x00006170


	//   ....[1]....
        /*0090*/ 	.word	0x000061a0


	//   ....[2]....
        /*0094*/ 	.word	0x000061c0


	//   ....[3]....
        /*0098*/ 	.word	0x000061e0


	//   ....[4]....
        /*009c*/ 	.word	0x00006200


	//   ....[5]....
        /*00a0*/ 	.word	0x00006330


	//   ....[6]....
        /*00a4*/ 	.word	0x00006350


	//   ....[7]....
        /*00a8*/ 	.word	0x00006370


	//   ....[8]....
        /*00ac*/ 	.word	0x00006390


	//   ....[9]....
        /*00b0*/ 	.word	0x000063b0


	//   ....[10]....
        /*00b4*/ 	.word	0x00006730


	//   ....[11]....
        /*00b8*/ 	.word	0x00006790


	//   ....[12]....
        /*00bc*/ 	.word	0x000067f0


	//   ....[13]....
        /*00c0*/ 	.word	0x00006850


	//   ....[14]....
        /*00c4*/ 	.word	0x000068b0


	//   ....[15]....
        /*00c8*/ 	.word	0x00006a20


	//   ....[16]....
        /*00cc*/ 	.word	0x00006a80


	//   ....[17]....
        /*00d0*/ 	.word	0x00006ae0


	//   ....[18]....
        /*00d4*/ 	.word	0x00006b40


	//   ....[19]....
        /*00d8*/ 	.word	0x00006ba0


	//----- nvinfo : EIATTR_EXIT_INSTR_OFFSETS
	.align		4
.L_1666:
        /*00dc*/ 	.byte	0x04, 0x1c
        /*00de*/ 	.short	(.L_1668 - .L_1667)


	//   ....[0]....
.L_1667:
        /*00e0*/ 	.word	0x00000230


	//   ....[1]....
        /*00e4*/ 	.word	0x000066e0


	//----- nvinfo : EIATTR_MAX_THREADS
	.align		4
.L_1668:
        /*00e8*/ 	.byte	0x04, 0x05
        /*00ea*/ 	.short	(.L_1670 - .L_1669)
.L_1669:
        /*00ec*/ 	.word	0x00000080
        /*00f0*/ 	.word	0x00000001
        /*00f4*/ 	.word	0x00000001


	//----- nvinfo : EIATTR_CRS_STACK_SIZE
	.align		4
.L_1670:
        /*00f8*/ 	.byte	0x04, 0x1e
        /*00fa*/ 	.short	(.L_1672 - .L_1671)
.L_1671:
        /*00fc*/ 	.word	0x00000000
.L_1672:


//--------------------- .nv.info._ZN10layer_norm31ln_parallel_residual_fwd_kernelINS_13Kernel_traitsI6__halfffffjLj256ELj1ELj4ELj1ELj16ENS_18Kernel_traits_baseILj256ES2_ffffjLj128EEEEELb0ELb0ELb0EEEvNS_9FwdParamsE --------------------------
	.section	.nv.info._ZN10layer_norm31ln_parallel_residual_fwd_kernelINS_13Kernel_traitsI6__halfffffjLj256ELj1ELj4ELj1ELj16ENS_18Kernel_traits_baseILj256ES2_ffffjLj128EEEEELb0ELb0ELb0EEEvNS_9FwdParamsE,"",@"SHT_CUDA_INFO"
	.sectionflags	@""
	.align	4


	//----- nvinfo : EIATTR_CUDA_API_VERSION
	.align		4
        /*0000*/ 	.byte	0x04, 0x37
        /*0002*/ 	.short	(.L_1674 - .L_1673)
.L_1673:
        /*0004*/ 	.word	0x00000082


	//----- nvinfo : EIATTR_SW2861232_WAR
	.align		4
.L_1674:
        /*0008*/ 	.byte	0x01, 0x35
	.zero		2


	//----- nvinfo : EIATTR_PARAM_CBANK
	.align		4
        /*000c*/ 	.byte	0x04, 0x0a
        /*000e*/ 	.short	(.L_1676 - .L_1675)
	.align		4
.L_1675:
        /*0010*/ 	.word	index@(.nv.constant0._ZN10layer_norm31ln_parallel_residual_fwd_kernelINS_13Kernel_traitsI6__halfffffjLj256ELj1ELj4ELj1ELj16ENS_18Kernel_traits_baseILj256ES2_ffffjLj128EEEEELb0ELb0ELb0EEEvNS_9FwdParamsE)
        /*0014*/ 	.short	0x0160
        /*0016*/ 	.short	0x00e8


	//----- nvinfo : EIATTR_CBANK_PARAM_SIZE
	.align		4
.L_1676:
        /*0018*/ 	.byte	0x03, 0x19
        /*001a*/ 	.short	0x00e8


	//----- nvinfo : EIATTR_KPARAM_INFO
	.align		4
        /*001c*/ 	.byte	0x04, 0x17
        /*001e*/ 	.short	(.L_1678 - .L_1677)
.L_1677:
        /*0020*/ 	.word	0x00000000
        /*0024*/ 	.short	0x0000
        /*0026*/ 	.short	0x0000
        /*0028*/ 	.byte	0x00, 0xf0, 0xa1, 0x03


	//----- nvinfo : EIATTR_MAXREG_COUNT
	.align		4
.L_1678:
        /*002c*/ 	.byte	0x03, 0x1b
        /*002e*/ 	.short	0x00ff


	//----- nvinfo : EIATTR_MERCURY_ISA_VERSION
	.align		4
        /*0030*/ 	.byte	0x03, 0x5f
        /*0032*/ 	.short	0x0000


	//----- nvinfo : EIATTR_COOP_GROUP_MASK_REGIDS
	.align		4
        /*0034*/ 	.byte	0x04, 0x29
        /*0036*/ 	.short	(.L_1680 - .L_1679)


	//   ....[0]....
.L_1679:
        /*0038*/ 	.word	0xffffffff


	//   ....[1]....
        /*003c*/ 	.word	0xffffffff


	//   ....[2]....
        /*0040*/ 	.word	0xffffffff


	//   ....[3]....
        /*0044*/ 	.word	0xffffffff


	//   ....[4]....
        /*0048*/ 	.word	0xffffffff


	//   ....[5]....
        /*004c*/ 	.word	0xffffffff


	//   ....[6]....
        /*0050*/ 	.word	0xffffffff


	//   ....[7]....
        /*0054*/ 	.word	0xffffffff


	//   ....[8]....
        /*0058*/ 	.word	0xffffffff


	//   ....[9]....
        /*005c*/ 	.word	0xffffffff


	//   ....[10]....
        /*0060*/ 	.word	0xffffffff


	//   ....[11]....
        /*0064*/ 	.word	0xffffffff


	//   ....[12]....
        /*0068*/ 	.word	0xffffffff


	//   ....[13]....
        /*006c*/ 	.word	0xffffffff


	//   ....[14]....
        /*0070*/ 	.word	0xffffffff


	//   ....[15]....
        /*0074*/ 	.word	0xffffffff


	//   ....[16]....
        /*0078*/ 	.word	0xffffffff


	//   ....[17]....
        /*007c*/ 	.word	0xffffffff


	//   ....[18]....
        /*0080*/ 	.word	0xffffffff


	//   ....[19]....
        /*0084*/ 	.word	0xffffffff


	//----- nvinfo : EIATTR_COOP_GROUP_INSTR_OFFSETS
	.align		4
.L_1680:
        /*0088*/ 	.byte	0x04, 0x28
        /*008a*/ 	.short	(.L_1682 - .L_1681)


	//   ....[0]....
.L_1681:
        /*008c*/ 	.word	0x00001360


	//   ....[1]....
        /*0090*/ 	.word	0x00001390


	//   ....[2]....
        /*0094*/ 	.word	0x000013b0


	//   ....[3]....
        /*0098*/ 	.word	0x000013d0


	//   ....[4]....
        /*009c*/ 	.word	0x000013f0


	//   ....[5]....
        /*00a0*/ 	.word	0x00001530


	//   ....[6]....
        /*00a4*/ 	.word	0x00001550


	//   ....[7]....
        /*00a8*/ 	.word	0x00001570


	//   ....[8]....
        /*00ac*/ 	.word	0x00001590


	//   ....[9]....
        /*00b0*/ 	.word	0x000015b0


	//   ....[10]....
        /*00b4*/ 	.word	0x00001a60


	//   ....[11]....
        /*00b8*/ 	.word	0x00001ad0


	//   ....[12]....
        /*00bc*/ 	.word	0x00001b30


	//   ....[13]....
        /*00c0*/ 	.word	0x00001b90


	//   ....[14]....
        /*00c4*/ 	.word	0x00001bf0


	//   ....[15]....
        /*00c8*/ 	.word	0x00001d80


	//   ....[16]....
        /*00cc*/ 	.word	0x00001de0


	//   ....[17]....
        /*00d0*/ 	.word	0x00001e40


	//   ....[18]....
        /*00d4*/ 	.word	0x00001ea0


	//   ....[19]....
        /*00d8*/ 	.word	0x00001f10


	//----- nvinfo : EIATTR_EXIT_INSTR_OFFSETS
	.align		4
.L_1682:
        /*00dc*/ 	.byte	0x04, 0x1c
        /*00de*/ 	.short	(.L_1684 - .L_1683)


	//   ....[0]....
.L_1683:
        /*00e0*/ 	.word	0x000003e0


	//   ....[1]....
        /*00e4*/ 	.word	0x00001a10


	//----- nvinfo : EIATTR_MAX_THREADS
	.align		4
.L_1684:
        /*00e8*/ 	.byte	0x04, 0x05
        /*00ea*/ 	.short	(.L_1686 - .L_1685)
.L_1685:
        /*00ec*/ 	.word	0x00000080
        /*00f0*/ 	.word	0x00000001
        /*00f4*/ 	.word	0x00000001


	//----- nvinfo : EIATTR_CRS_STACK_SIZE
	.align		4
.L_1686:
        /*00f8*/ 	.byte	0x04, 0x1e
        /*00fa*/ 	.short	(.L_1688 - .L_1687)
.L_1687:
        /*00fc*/ 	.word	0x00000000
.L_1688:


//--------------------- .nv.info._ZN10layer_norm31ln_parallel_residual_fwd_kernelINS_13Kernel_traitsI6__halfffffjLj256ELj1ELj4ELj1ELj16ENS_18Kernel_traits_baseILj256ES2_ffffjLj128EEEEELb0ELb0ELb1EEEvNS_9FwdParamsE --------------------------
	.section	.nv.info._ZN10layer_norm31ln_parallel_residual_fwd_kernelINS_13Kernel_traitsI6__halfffffjLj256ELj1ELj4ELj1ELj16ENS_18Kernel_traits_baseILj256ES2_ffffjLj128EEEEELb0ELb0ELb1EEEvNS_9FwdParamsE,"",@"SHT_CUDA_INFO"
	.sectionflags	@""
	.align	4


	//----- nvinfo : EIATTR_CUDA_API_VERSION
	.align		4
        /*0000*/ 	.byte	0x04, 0x37
        /*0002*/ 	.short	(.L_1690 - .L_1689)
.L_1689:
        /*0004*/ 	.word	0x00000082


	//----- nvinfo : EIATTR_SW2861232_WAR
	.align		4
.L_1690:
        /*0008*/ 	.byte	0x01, 0x35
	.zero		2


	//----- nvinfo : EIATTR_PARAM_CBANK
	.align		4
        /*000c*/ 	.byte	0x04, 0x0a
        /*000e*/ 	.short	(.L_1692 - .L_1691)
	.align		4
.L_1691:
        /*0010*/ 	.word	index@(.nv.constant0._ZN10layer_norm31ln_parallel_residual_fwd_kernelINS_13Kernel_traitsI6__halfffffjLj256ELj1ELj4ELj1ELj16ENS_18Kernel_traits_baseILj256ES2_ffffjLj128EEEEELb0ELb0ELb1EEEvNS_9FwdParamsE)
        /*0014*/ 	.short	0x0160
        /*0016*/ 	.short	0x00e8


	//----- nvinfo : EIATTR_CBANK_PARAM_SIZE
	.align		4
.L_1692:
        /*0018*/ 	.byte	0x03, 0x19
        /*001a*/ 	.short	0x00e8


	//----- nvinfo : EIATTR_KPARAM_INFO
	.align		4
        /*001c*/ 	.byte	0x04, 0x17
        /*001e*/ 	.short	(.L_1694 - .L_1693)
.L_1693:
        /*0020*/ 	.word	0x00000000
        /*0024*/ 	.short	0x0000
        /*0026*/ 	.short	0x0000
        /*0028*/ 	.byte	0x00, 0xf0, 0xa1, 0x03


	//----- nvinfo : EIATTR_MAXREG_COUNT
	.align		4
.L_1694:
        /*002c*/ 	.byte	0x03, 0x1b
        /*002e*/ 	.short	0x00ff


	//----- nvinfo : EIATTR_MERCURY_ISA_VERSION
	.align		4
        /*0030*/ 	.byte	0x03, 0x5f
        /*0032*/ 	.short	0x0000


	//----- nvinfo : EIATTR_COOP_GROUP_MASK_REGIDS
	.align		4
        /*0034*/ 	.byte	0x04, 0x29
        /*0036*/ 	.short	(.L_1696 - .L_1695)


	//   ....[0]....
.L_1695:
        /*0038*/ 	.word	0xffffffff


	//   ....[1]....
        /*003c*/ 	.word	0xffffffff


	//   ....[2]....
        /*0040*/ 	.word	0xffffffff


	//   ....[3]....
        /*0044*/ 	.word	0xffffffff


	//   ....[4]....
        /*0048*/ 	.word	0xffffffff


	//   ....[5]....
        /*004c*/ 	.word	0xffffffff


	//   ....[6]....
        /*0050*/ 	.word	0xffffffff


	//   ....[7]....
        /*0054*/ 	.word	0xffffffff


	//   ....[8]....
        /*0058*/ 	.word	0xffffffff


	//   ....[9]....
        /*005c*/ 	.word	0xffffffff


	//   ....[10]....
        /*0060*/ 	.word	0xffffffff


	//   ....[11]....
        /*0064*/ 	.word	0xffffffff


	//   ....[12]....
        /*0068*/ 	.word	0xffffffff


	//   ....[13]....
        /*006c*/ 	.word	0xffffffff


	//   ....[14]....
        /*0070*/ 	.word	0xffffffff


	//   ....[15]....
        /*0074*/ 	.word	0xffffffff


	//   ....[16]....
        /*0078*/ 	.word	0xffffffff


	//   ....[17]....
        /*007c*/ 	.word	0xffffffff


	//   ....[18]....
        /*0080*/ 	.word	0xffffffff


	//   ....[19]....
        /*0084*/ 	.word	0xffffffff


	//----- nvinfo : EIATTR_COOP_GROUP_INSTR_OFFSETS
	.align		4
.L_1696:
        /*0088*/ 	.byte	0x04, 0x28
        /*008a*/ 	.short	(.L_1698 - .L_1697)


	//   ....[0]....
.L_1697:
        /*008c*/ 	.word	0x00000f10


	//   ....[1]....
        /*0090*/ 	.word	0x00000f40


	//   ....[2]....
        /*0094*/ 	.word	0x00000f60


	//   ....[3]....
        /*0098*/ 	.word	0x00000f80


	//   ....[4]....
        /*009c*/ 	.word	0x00000fa0


	//   ....[5]....
        /*00a0*/ 	.word	0x000010d0


	//   ....[6]....
        /*00a4*/ 	.word	0x000010f0


	//   ....[7]....
        /*00a8*/ 	.word	0x00001110


	//   ....[8]....
        /*00ac*/ 	.word	0x00001130


	//   ....[9]....
        /*00b0*/ 	.word	0x00001150


	//   ....[10]....
        /*00b4*/ 	.word	0x00001560


	//   ....[11]....
        /*00b8*/ 	.word	0x000015c0


	//   ....[12]....
        /*00bc*/ 	.word	0x00001620


	//   ....[13]....
        /*00c0*/ 	.word	0x00001680


	//   ....[14]....
        /*00c4*/ 	.word	0x000016e0


	//   ....[15]....
        /*00c8*/ 	.word	0x00001850


	//   ....[16]....
        /*00cc*/ 	.word	0x000018b0


	//   ....[17]....
        /*00d0*/ 	.word	0x00001910


	//   ....[18]....
        /*00d4*/ 	.word	0x00001970


	//   ....[19]....
        /*00d8*/ 	.word	0x000019d0


	//----- nvinfo : EIATTR_EXIT_INSTR_OFFSETS
	.align		4
.L_1698:
        /*00dc*/ 	.byte	0x04, 0x1c
        /*00de*/ 	.short	(.L_1700 - .L_1699)


	//   ....[0]....
.L_1699:
        /*00e0*/ 	.word	0x000001a0


	//   ....[1]....
        /*00e4*/ 	.word	0x00001510


	//----- nvinfo : EIATTR_MAX_THREADS
	.align		4
.L_1700:
        /*00e8*/ 	.byte	0x04, 0x05
        /*00ea*/ 	.short	(.L_1702 - .L_1701)
.L_1701:
        /*00ec*/ 	.word	0x00000080
        /*00f0*/ 	.word	0x00000001
        /*00f4*/ 	.word	0x00000001


	//----- nvinfo : EIATTR_CRS_STACK_SIZE
	.align		4
.L_1702:
        /*00f8*/ 	.byte	0x04, 0x1e
        /*00fa*/ 	.short	(.L_1704 - .L_1703)
.L_1703:
        /*00fc*/ 	.word	0x00000000
.L_1704:


//--------------------- .nv.info._ZN10layer_norm31ln_parallel_residual_fwd_kernelINS_13Kernel_traitsI6__halfffffjLj256ELj1ELj4ELj1ELj16ENS_18Kernel_traits_baseILj256ES2_ffffjLj128EEEEELb0ELb1ELb0EEEvNS_9FwdParamsE --------------------------
	.section	.nv.info._ZN10layer_norm31ln_parallel_residual_fwd_kernelINS_13Kernel_traitsI6__halfffffjLj256ELj1ELj4ELj1ELj16ENS_18Kernel_traits_baseILj256ES2_ffffjLj128EEEEELb0ELb1ELb0EEEvNS_9FwdParamsE,"",@"SHT_CUDA_INFO"
	.sectionflags	@""
	.align	4


	//----- nvinfo : EIATTR_CUDA_API_VERSION
	.align		4
        /*0000*/ 	.byte	0x04, 0x37
        /*0002*/ 	.short	(.L_1706 - .L_1705)
.L_1705:
        /*0004*/ 	.word	0x00000082


	//----- nvinfo : EIATTR_SW2861232_WAR
	.align		4
.L_1706:
        /*0008*/ 	.byte	0x01, 0x35
	.zero		2


	//----- nvinfo : EIATTR_PARAM_CBANK
	.align		4
        /*000c*/ 	.byte	0x04, 0x0a
        /*000e*/ 	.short	(.L_1708 - .L_1707)
	.align		4
.L_1707:
        /*0010*/ 	.word	index@(.nv.constant0._ZN10layer_norm31ln_parallel_residual_fwd_kernelINS_13Kernel_traitsI6__halfffffjLj256ELj1ELj4ELj1ELj16ENS_18Kernel_traits_baseILj256ES2_ffffjLj128EEEEELb0ELb1ELb0EEEvNS_9FwdParamsE)
        /*0014*/ 	.short	0x0160
        /*0016*/ 	.short	0x00e8


	//----- nvinfo : EIATTR_CBANK_PARAM_SIZE
	.align		4
.L_1708:
        /*0018*/ 	.byte	0x03, 0x19
        /*001a*/ 	.short	0x00e8


	//----- nvinfo : EIATTR_KPARAM_INFO
	.align		4
        /*001c*/ 	.byte	0x04, 0x17
        /*001e*/ 	.short	(.L_1710 - .L_1709)
.L_1709:
        /*0020*/ 	.word	0x00000000
        /*0024*/ 	.short	0x0000
        /*0026*/ 	.short	0x0000
        /*0028*/ 	.byte	0x00, 0xf0, 0xa1, 0x03


	//----- nvinfo : EIATTR_MAXREG_COUNT
	.align		4
.L_1710:
        /*002c*/ 	.byte	0x03, 0x1b
        /*002e*/ 	.short	0x00ff


	//----- nvinfo : EIATTR_MERCURY_ISA_VERSION
	.align		4
        /*0030*/ 	.byte	0x03, 0x5f
        /*0032*/ 	.short	0x0000


	//----- nvinfo : EIATTR_COOP_GROUP_MASK_REGIDS
	.align		4
        /*0034*/ 	.byte	0x04, 0x29
        /*0036*/ 	.short	(.L_1712 - .L_1711)


	//   ....[0]....
.L_1711:
        /*0038*/ 	.word	0xffffffff


	//   ....[1]....
        /*003c*/ 	.word	0xffffffff


	//   ....[2]....
        /*0040*/ 	.word	0xffffffff


	//   ....[3]....
        /*0044*/ 	.word	0xffffffff


	//   ....[4]....
        /*0048*/ 	.word	0xffffffff


	//   ....[5]....
        /*004c*/ 	.word	0xffffffff


	//   ....[6]....
        /*0050*/ 	.word	0xffffffff


	//   ....[7]....
        /*0054*/ 	.word	0xffffffff


	//   ....[8]....
        /*0058*/ 	.word	0xffffffff


	//   ....[9]....
        /*005c*/ 	.word	0xffffffff


	//   ....[10]....
        /*0060*/ 	.word	0xffffffff


	//   ....[11]....
        /*0064*/ 	.word	0xffffffff


	//   ....[12]....
        /*0068*/ 	.word	0xffffffff


	//   ....[13]....
        /*006c*/ 	.word	0xffffffff


	//   ....[14]....
        /*0070*/ 	.word	0xffffffff


	//   ....[15]....
        /*0074*/ 	.word	0xffffffff


	//   ....[16]....
        /*0078*/ 	.word	0xffffffff


	//   ....[17]....
        /*007c*/ 	.word	0xffffffff


	//   ....[18]....
        /*0080*/ 	.word	0xffffffff


	//   ....[19]....
        /*0084*/ 	.word	0xffffffff


	//----- nvinfo : EIATTR_COOP_GROUP_INSTR_OFFSETS
	.align		4
.L_1712:
        /*0088*/ 	.byte	0x04, 0x28
        /*008a*/ 	.short	(.L_1714 - .L_1713)


	//   ....[0]....
.L_1713:
        /*008c*/ 	.word	0x00001040


	//   ....[1]....
        /*0090*/ 	.word	0x00001070


	//   ....[2]....
        /*0094*/ 	.word	0x00001090


	//   ....[3]....
        /*0098*/ 	.word	0x000010b0


	//   ....[4]....
        /*009c*/ 	.word	0x000010d0


	//   ....[5]....
        /*00a0*/ 	.word	0x00001210


	//   ....[6]....
        /*00a4*/ 	.word	0x00001230


	//   ....[7]....
        /*00a8*/ 	.word	0x00001250


	//   ....[8]....
        /*00ac*/ 	.word	0x00001270


	//   ....[9]....
        /*00b0*/ 	.word	0x00001290


	//   ....[10]....
        /*00b4*/ 	.word	0x00001680


	//   ....[11]....
        /*00b8*/ 	.word	0x000016f0


	//   ....[12]....
        /*00bc*/ 	.word	0x00001750


	//   ....[13]....
        /*00c0*/ 	.word	0x000017b0


	//   ....[14]....
        /*00c4*/ 	.word	0x00001810


	//   ....[15]....
        /*00c8*/ 	.word	0x000019a0


	//   ....[16]....
        /*00cc*/ 	.word	0x00001a00


	//   ....[17]....
        /*00d0*/ 	.word	0x00001a60


	//   ....[18]....
        /*00d4*/ 	.word	0x00001ac0


	//   ....[19]....
        /*00d8*/ 	.word	0x00001b30


	//----- nvinfo : EIATTR_EXIT_INSTR_OFFSETS
	.align		4
.L_1714:
        /*00dc*/ 	.byte	0x04, 0x1c
        /*00de*/ 	.short	(.L_1716 - .L_1715)


	//   ....[0]....
.L_1715:
        /*00e0*/ 	.word	0x00000280


	//   ....[1]....
        /*00e4*/ 	.word	0x00001630


	//----- nvinfo : EIATTR_MAX_THREADS
	.align		4
.L_1716:
        /*00e8*/ 	.byte	0x04, 0x05
        /*00ea*/ 	.short	(.L_1718 - .L_1717)
.L_1717:
        /*00ec*/ 	.word	0x00000080
        /*00f0*/ 	.word	0x00000001
        /*00f4*/ 	.word	0x00000001


	//----- nvinfo : EIATTR_CRS_STACK_SIZE
	.align		4
.L_1718:
        /*00f8*/ 	.byte	0x04, 0x1e
        /*00fa*/ 	.short	(.L_1720 - .L_1719)
.L_1719:
        /*00fc*/ 	.word	0x00000000
.L_1720:


//--------------------- .nv.info._ZN10layer_norm31ln_parallel_residual_fwd_kernelINS_13Kernel_traitsI6__halfffffjLj256ELj1ELj4ELj1ELj16ENS_18Kernel_traits_baseILj256ES2_ffffjLj128EEEEELb0ELb1ELb1EEEvNS_9FwdParamsE --------------------------
	.section	.nv.info._ZN10layer_norm31ln_parallel_residual_fwd_kernelINS_13Kernel_traitsI6__halfffffjLj256ELj1ELj4ELj1ELj16ENS_18Kernel_traits_baseILj256ES2_ffffjLj128EEEEELb0ELb1ELb1EEEvNS_9FwdParamsE,"",@"SHT_CUDA_INFO"
	.sectionflags	@""
	.align	4


	//----- nvinfo : EIATTR_CUDA_API_VERSION
	.align		4
        /*0000*/ 	.byte	0x04, 0x37
        /*0002*/ 	.short	(.L_1722 - .L_1721)
.L_1721:
        /*0004*/ 	.word	0x00000082


	//----- nvinfo : EIATTR_SW2861232_WAR
	.align		4
.L_1722:
        /*0008*/ 	.byte	0x01, 0x35
	.zero		2


	//----- nvinfo : EIATTR_PARAM_CBANK
	.align		4
        /*000c*/ 	.byte	0x04, 0x0a
        /*000e*/ 	.short	(.L_1724 - .L_1723)
	.align		4
.L_1723:
        /*0010*/ 	.word	index@(.nv.constant0._ZN10layer_norm31ln_parallel_residual_fwd_kernelINS_13Kernel_traitsI6__halfffffjLj256ELj1ELj4ELj1ELj16ENS_18Kernel_traits_baseILj256ES2_ffffjLj128EEEEELb0ELb1ELb1EEEvNS_9FwdParamsE)
        /*0014*/ 	.short	0x0160
        /*0016*/ 	.short	0x00e8


	//----- nvinfo : EIATTR_CBANK_PARAM_SIZE
	.align		4
.L_1724:
        /*0018*/ 	.byte	0x03, 0x19
        /*001a*/ 	.short	0x00e8


	//----- nvinfo : EIATTR_KPARAM_INFO
	.align		4
        /*001c*/ 	.byte	0x04, 0x17
        /*001e*/ 	.short	(.L_1726 - .L_1725)
.L_1725:
        /*0020*/ 	.word	0x00000000
        /*0024*/ 	.short	0x0000
        /*0026*/ 	.short	0x0000
        /*0028*/ 	.byte	0x00, 0xf0, 0xa1, 0x03


	//----- nvinfo : EIATTR_MAXREG_COUNT
	.align		4
.L_1726:
        /*002c*/ 	.byte	0x03, 0x1b
        /*002e*/ 	.short	0x00ff


	//----- nvinfo : EIATTR_MERCURY_ISA_VERSION
	.align		4
        /*0030*/ 	.byte	0x03, 0x5f
        /*0032*/ 	.short	0x0000


	//----- nvinfo : EIATTR_COOP_GROUP_MASK_REGIDS
	.align		4
        /*0034*/ 	.byte	0x04, 0x29
        /*0036*/ 	.short	(.L_1728 - .L_1727)


	//   ....[0]....
.L_1727:
        /*0038*/ 	.word	0xffffffff


	//   ....[1]....
        /*003c*/ 	.word	0xffffffff


	//   ....[2]....
        /*0040*/ 	.word	0xffffffff


	//   ....[3]....
        /*0044*/ 	.word	0xffffffff


	//   ....[4]....
        /*0048*/ 	.word	0xffffffff


	//   ....[5]....
        /*004c*/ 	.word	0xffffffff


	//   ....[6]....
        /*0050*/ 	.word	0xffffffff


	//   ....[7]....
        /*0054*/ 	.word	0xffffffff


	//   ....[8]....
        /*0058*/ 	.word	0xffffffff


	//   ....[9]....
        /*005c*/ 	.word	0xffffffff


	//   ....[10]....
        /*0060*/ 	.word	0xffffffff


	//   ....[11]....
        /*0064*/ 	.word	0xffffffff


	//   ....[12]....
        /*0068*/ 	.word	0xffffffff


	//   ....[13]....
        /*006c*/ 	.word	0xffffffff


	//   ....[14]....
        /*0070*/ 	.word	0xffffffff


	//   ....[15]....
        /*0074*/ 	.word	0xffffffff


	//   ....[16]....
        /*0078*/ 	.word	0xffffffff


	//   ....[17]....
        /*007c*/ 	.word	0xffffffff


	//   ....[18]....
        /*0080*/ 	.word	0xffffffff


	//   ....[19]....
        /*0084*/ 	.word	0xffffffff


	//----- nvinfo : EIATTR_COOP_GROUP_INSTR_OFFSETS
	.align		4
.L_1728:
        /*0088*/ 	.byte	0x04, 0x28
        /*008a*/ 	.short	(.L_1730 - .L_1729)


	//   ....[0]....
.L_1729:
        /*008c*/ 	.word	0x00000b80


	//   ....[1]....
        /*0090*/ 	.word	0x00000bb0


	//   ....[2]....
        /*0094*/ 	.word	0x00000bd0


	//   ....[3]....
        /*0098*/ 	.word	0x00000bf0


	//   ....[4]....
        /*009c*/ 	.word	0x00000c10


	//   ....[5]....
        /*00a0*/ 	.word	0x00000d40


	//   ....[6]....
        /*00a4*/ 	.word	0x00000d60


	//   ....[7]....
        /*00a8*/ 	.word	0x00000d80


	//   ....[8]....
        /*00ac*/ 	.word	0x00000da0


	//   ....[9]....
        /*00b0*/ 	.word	0x00000dc0


	//   ....[10]....
        /*00b4*/ 	.word	0x00001120


	//   ....[11]....
        /*00b8*/ 	.word	0x00001190


	//   ....[12]....
        /*00bc*/ 	.word	0x000011f0


	//   ....[13]....
        /*00c0*/ 	.word	0x00001250


	//   ....[14]....
        /*00c4*/ 	.word	0x000012b0


	//   ....[15]....
        /*00c8*/ 	.word	0x00001420


	//   ....[16]....
        /*00cc*/ 	.word	0x00001480


	//   ....[17]....
        /*00d0*/ 	.word	0x000014e0


	//   ....[18]....
        /*00d4*/ 	.word	0x00001540


	//   ....[19]....
        /*00d8*/ 	.word	0x000015a0


	//----- nvinfo : EIATTR_EXIT_INSTR_OFFSETS
	.align		4
.L_1730:
        /*00dc*/ 	.byte	0x04, 0x1c
        /*00de*/ 	.short	(.L_1732 - .L_1731)


	//   ....[0]....
.L_1731:
        /*00e0*/ 	.word	0x00000110


	//   ....[1]....
        /*00e4*/ 	.word	0x000010d0


	//----- nvinfo : EIATTR_MAX_THREADS
	.align		4
.L_1732:
        /*00e8*/ 	.byte	0x04, 0x05
        /*00ea*/ 	.short	(.L_1734 - .L_1733)
.L_1733:
        /*00ec*/ 	.word	0x00000080
        /*00f0*/ 	.word	0x00000001
        /*00f4*/ 	.word	0x00000001


	//----- nvinfo : EIATTR_CRS_STACK_SIZE
	.align		4
.L_1734:
        /*00f8*/ 	.byte	0x04, 0x1e
        /*00fa*/ 	.short	(.L_1736 - .L_1735)
.L_1735:
        /*00fc*/ 	.word	0x00000000
.L_1736:


//--------------------- .nv.info._ZN10layer_norm31ln_parallel_residual_fwd_kernelINS_13Kernel_traitsI6__halfffffjLj256ELj1ELj4ELj1ELj16ENS_18Kernel_traits_baseILj256ES2_ffffjLj128EEEEELb1ELb0ELb0EEEvNS_9FwdParamsE --------------------------
	.section	.nv.info._ZN10layer_norm31ln_parallel_residual_fwd_kernelINS_13Kernel_traitsI6__halfffffjLj256ELj1ELj4ELj1ELj16ENS_18Kernel_traits_baseILj256ES2_ffffjLj128EEEEELb1ELb0ELb0EEEvNS_9FwdParamsE,"",@"SHT_CUDA_INFO"
	.sectionflags	@""
	.align	4


	//----- nvinfo : EIATTR_CUDA_API_VERSION
	.align		4
        /*0000*/ 	.byte	0x04, 0x37
        /*0002*/ 	.short	(.L_1738 - .L_1737)
.L_1737:
        /*0004*/ 	.word	0x00000082


	//----- nvinfo : EIATTR_SW2861232_WAR
	.align		4
.L_1738:
        /*0008*/ 	.byte	0x01, 0x35
	.zero		2


	//----- nvinfo : EIATTR_PARAM_CBANK
	.align		4
        /*000c*/ 	.byte	0x04, 0x0a
        /*000e*/ 	.short	(.L_1740 - .L_1739)
	.align		4
.L_1739:
        /*0010*/ 	.word	index@(.nv.constant0._ZN10layer_norm31ln_parallel_residual_fwd_kernelINS_13Kernel_traitsI6__halfffffjLj256ELj1ELj4ELj1ELj16ENS_18Kernel_traits_baseILj256ES2_ffffjLj128EEEEELb1ELb0ELb0EEEvNS_9FwdParamsE)
        /*0014*/ 	.short	0x0160
        /*0016*/ 	.short	0x00e8


	//----- nvinfo : EIATTR_CBANK_PARAM_SIZE
	.align		4
.L_1740:
        /*0018*/ 	.byte	0x03, 0x19
        /*001a*/ 	.short	0x00e8


	//----- nvinfo : EIATTR_KPARAM_INFO
	.align		4
        /*001c*/ 	.byte	0x04, 0x17
        /*001e*/ 	.short	(.L_1742 - .L_1741)
.L_1741:
        /*0020*/ 	.word	0x00000000
        /*0024*/ 	.short	0x0000
        /*0026*/ 	.short	0x0000
        /*0028*/ 	.byte	0x00, 0xf0, 0xa1, 0x03


	//----- nvinfo : EIATTR_MAXREG_COUNT
	.align		4
.L_1742:
        /*002c*/ 	.byte	0x03, 0x1b
        /*002e*/ 	.short	0x00ff


	//----- nvinfo : EIATTR_MERCURY_ISA_VERSION
	.align		4
        /*0030*/ 	.byte	0x03, 0x5f
        /*0032*/ 	.short	0x0000


	//----- nvinfo : EIATTR_COOP_GROUP_MASK_REGIDS
	.align		4
        /*0034*/ 	.byte	0x04, 0x29
        /*0036*/ 	.short	(.L_1744 - .L_1743)


	//   ....[0]....
.L_1743:
        /*0038*/ 	.word	0xffffffff


	//   ....[1]....
        /*003c*/ 	.word	0xffffffff


	//   ....[2]....
        /*0040*/ 	.word	0xffffffff


	//   ....[3]....
        /*0044*/ 	.word	0xffffffff


	//   ....[4]....
        /*0048*/ 	.word	0xffffffff


	//   ....[5]....
        /*004c*/ 	.word	0xffffffff


	//   ....[6]....
        /*0050*/ 	.word	0xffffffff


	//   ....[7]....
        /*0054*/ 	.word	0xffffffff


	//   ....[8]....
        /*0058*/ 	.word	0xffffffff


	//   ....[9]....
        /*005c*/ 	.word	0xffffffff


	//   ....[10]....
        /*0060*/ 	.word	0xffffffff


	//   ....[11]....
        /*0064*/ 	.word	0xffffffff


	//   ....[12]....
        /*0068*/ 	.word	0xffffffff


	//   ....[13]....
        /*006c*/ 	.word	0xffffffff


	//   ....[14]....
        /*0070*/ 	.word	0xffffffff


	//   ....[15]....
        /*0074*/ 	.word	0xffffffff


	//   ....[16]....
        /*0078*/ 	.word	0xffffffff


	//   ....[17]....
        /*007c*/ 	.word	0xffffffff


	//   ....[18]....
        /*0080*/ 	.word	0xffffffff


	//   ....[19]....
        /*0084*/ 	.word	0xffffffff


	//----- nvinfo : EIATTR_COOP_GROUP_INSTR_OFFSETS
	.align		4
.L_1744:
        /*0088*/ 	.byte	0x04, 0x28
        /*008a*/ 	.short	(.L_1746 - .L_1745)


	//   ....[0]....
.L_1745:
        /*008c*/ 	.word	0x000068e0


	//   ....[1]....
        /*0090*/ 	.word	0x00006910


	//   ....[2]....
        /*0094*/ 	.word	0x00006940


	//   ....[3]....
        /*0098*/ 	.word	0x00006960


	//   ....[4]....
        /*009c*/ 	.word	0x00006980


	//   ....[5]....
        /*00a0*/ 	.word	0x00006ac0


	//   ....[6]....
        /*00a4*/ 	.word	0x00006ae0


	//   ....[7]....
        /*00a8*/ 	.word	0x00006b00


	//   ....[8]....
        /*00ac*/ 	.word	0x00006b20


	//   ....[9]....
        /*00b0*/ 	.word	0x00006b40


	//   ....[10]....
        /*00b4*/ 	.word	0x00007020


	//   ....[11]....
        /*00b8*/ 	.word	0x000070a0


	//   ....[12]....
        /*00bc*/ 	.word	0x00007100


	//   ....[13]....
        /*00c0*/ 	.word	0x00007160


	//   ....[14]....
        /*00c4*/ 	.word	0x000071c0


	//   ....[15]....
        /*00c8*/ 	.word	0x00007350


	//   ....[16]....
        /*00cc*/ 	.word	0x000073b0


	//   ....[17]....
        /*00d0*/ 	.word	0x00007410


	//   ....[18]....
        /*00d4*/ 	.word	0x00007470


	//   ....[19]....
        /*00d8*/ 	.word	0x000074e0


	//----- nvinfo : EIATTR_EXIT_INSTR_OFFSETS
	.align		4
.L_1746:
        /*00dc*/ 	.byte	0x04, 0x1c
        /*00de*/ 	.short	(.L_1748 - .L_1747)


	//   ....[0]....
.L_1747:
        /*00e0*/ 	.word	0x00000610


	//   ....[1]....
        /*00e4*/ 	.word	0x00006fd0


	//----- nvinfo : EIATTR_MAX_THREADS
	.align		4
.L_1748:
        /*00e8*/ 	.byte	0x04, 0x05
        /*00ea*/ 	.short	(.L_1750 - .L_1749)
.L_1749:
        /*00ec*/ 	.word	0x00000080
        /*00f0*/ 	.word	0x00000001
        /*00f4*/ 	.word	0x00000001


	//----- nvinfo : EIATTR_CRS_STACK_SIZE
	.align		4
.L_1750:
        /*00f8*/ 	.byte	0x04, 0x1e
        /*00fa*/ 	.short	(.L_1752 - .L_1751)
.L_1751:
        /*00fc*/ 	.word	0x00000000
.L_1752:


//--------------------- .nv.info._ZN10layer_norm31ln_parallel_residual_fwd_kernelINS_13Kernel_traitsI6__halfffffjLj256ELj1ELj4ELj1ELj16ENS_18Kernel_traits_baseILj256ES2_ffffjLj128EEEEELb1ELb0ELb1EEEvNS_9FwdParamsE --------------------------
	.section	.nv.info._ZN10layer_norm31ln_parallel_residual_fwd_kernelINS_13Kernel_traitsI6__halfffffjLj256ELj1ELj4ELj1ELj16ENS_18Kernel_traits_baseILj256ES2_ffffjLj128EEEEELb1ELb0ELb1EEEvNS_9FwdParamsE,"",@"SHT_CUDA_INFO"
	.sectionflags	@""
	.align	4


	//----- nvinfo : EIATTR_CUDA_API_VERSION
	.align		4
        /*0000*/ 	.byte	0x04, 0x37
        /*0002*/ 	.short	(.L_1754 - .L_1753)
.L_1753:
        /*0004*/ 	.word	0x00000082


	//----- nvinfo : EIATTR_SW2861232_WAR
	.align		4
.L_1754:
        /*0008*/ 	.byte	0x01, 0x35
	.zero		2


	//----- nvinfo : EIATTR_PARAM_CBANK
	.align		4
        /*000c*/ 	.byte	0x04, 0x0a
        /*000e*/ 	.short	(.L_1756 - .L_1755)
	.align		4
.L_1755:
        /*0010*/ 	.word	index@(.nv.constant0._ZN10layer_norm31ln_parallel_residual_fwd_kernelINS_13Kernel_traitsI6__halfffffjLj256ELj1ELj4ELj1ELj16ENS_18Kernel_traits_baseILj256ES2_ffffjLj128EEEEELb1ELb0ELb1EEEvNS_9FwdParamsE)
        /*0014*/ 	.short	0x0160
        /*0016*/ 	.short	0x00e8


	//----- nvinfo : EIATTR_CBANK_PARAM_SIZE
	.align		4
.L_1756:
        /*0018*/ 	.byte	0x03, 0x19
        /*001a*/ 	.short	0x00e8


	//----- nvinfo : EIATTR_KPARAM_INFO
	.align		4
        /*001c*/ 	.byte	0x04, 0x17
        /*001e*/ 	.short	(.L_1758 - .L_1757)
.L_1757:
        /*0020*/ 	.word	0x00000000
        /*0024*/ 	.short	0x0000
        /*0026*/ 	.short	0x0000
        /*0028*/ 	.byte	0x00, 0xf0, 0xa1, 0x03


	//----- nvinfo : EIATTR_MAXREG_COUNT
	.align		4
.L_1758:
        /*002c*/ 	.byte	0x03, 0x1b
        /*002e*/ 	.short	0x00ff


	//----- nvinfo : EIATTR_MERCURY_ISA_VERSION
	.align		4
        /*0030*/ 	.byte	0x03, 0x5f
        /*0032*/ 	.short	0x0000


	//----- nvinfo : EIATTR_COOP_GROUP_MASK_REGIDS
	.align		4
        /*0034*/ 	.byte	0x04, 0x29
        /*0036*/ 	.short	(.L_1760 - .L_1759)


	//   ....[0]....
.L_1759:
        /*0038*/ 	.word	0xffffffff


	//   ....[1]....
        /*003c*/ 	.word	0xffffffff


	//   ....[2]....
        /*0040*/ 	.word	0xffffffff


	//   ....[3]....
        /*0044*/ 	.word	0xffffffff


	//   ....[4]....
        /*0048*/ 	.word	0xffffffff


	//   ....[5]....
        /*004c*/ 	.word	0xffffffff


	//   ....[6]....
        /*0050*/ 	.word	0xffffffff


	//   ....[7]....
        /*0054*/ 	.word	0xffffffff


	//   ....[8]....
        /*0058*/ 	.word	0xffffffff


	//   ....[9]....
        /*005c*/ 	.word	0xffffffff


	//   ....[10]....
        /*0060*/ 	.word	0xffffffff


	//   ....[11]....
        /*0064*/ 	.word	0xffffffff


	//   ....[12]....
        /*0068*/ 	.word	0xffffffff


	//   ....[13]....
        /*006c*/ 	.word	0xffffffff


	//   ....[14]....
        /*0070*/ 	.word	0xffffffff


	//   ....[15]....
        /*0074*/ 	.word	0xffffffff


	//   ....[16]....
        /*0078*/ 	.word	0xffffffff


	//   ....[17]....
        /*007c*/ 	.word	0xffffffff


	//   ....[18]....
        /*0080*/ 	.word	0xffffffff


	//   ....[19]....
        /*0084*/ 	.word	0xffffffff


	//----- nvinfo : EIATTR_COOP_GROUP_INSTR_OFFSETS
	.align		4
.L_1760:
        /*0088*/ 	.byte	0x04, 0x28
        /*008a*/ 	.short	(.L_1762 - .L_1761)


	//   ....[0]....
.L_1761:
        /*008c*/ 	.word	0x000064e0


	//   ....[1]....
        /*0090*/ 	.word	0x00006510


	//   ....[2]....
        /*0094*/ 	.word	0x00006530


	//   ....[3]....
        /*0098*/ 	.word	0x00006550


	//   ....[4]....
        /*009c*/ 	.word	0x00006570


	//   ....[5]....
        /*00a0*/ 	.word	0x000066a0


	//   ....[6]....
        /*00a4*/ 	.word	0x000066c0


	//   ....[7]....
        /*00a8*/ 	.word	0x000066e0


	//   ....[8]....
        /*00ac*/ 	.word	0x00006700


	//   ....[9]....
        /*00b0*/ 	.word	0x00006720


	//   ....[10]....
        /*00b4*/ 	.word	0x00006bb0


	//   ....[11]....
        /*00b8*/ 	.word	0x00006c10


	//   ....[12]....
        /*00bc*/ 	.word	0x00006c70


	//   ....[13]....
        /*00c0*/ 	.word	0x00006cd0


	//   ....[14]....
        /*00c4*/ 	.word	0x00006d30


	//   ....[15]....
        /*00c8*/ 	.word	0x00006ea0


	//   ....[16]....
        /*00cc*/ 	.word	0x00006f00


	//   ....[17]....
        /*00d0*/ 	.word	0x00006f60


	//   ....[18]....
        /*00d4*/ 	.word	0x00006fc0


	//   ....[19]....
        /*00d8*/ 	.word	0x00007020


	//----- nvinfo : EIATTR_EXIT_INSTR_OFFSETS
	.align		4
.L_1762:
        /*00dc*/ 	.byte	0x04, 0x1c
        /*00de*/ 	.short	(.L_1764 - .L_1763)


	//   ....[0]....
.L_1763:
        /*00e0*/ 	.word	0x00000250


	//   ....[1]....
        /*00e4*/ 	.word	0x00006b60


	//----- nvinfo : EIATTR_MAX_THREADS
	.align		4
.L_1764:
        /*00e8*/ 	.byte	0x04, 0x05
        /*00ea*/ 	.short	(.L_1766 - .L_1765)
.L_1765:
        /*00ec*/ 	.word	0x00000080
        /*00f0*/ 	.word	0x00000001
        /*00f4*/ 	.word	0x00000001


	//----- nvinfo : EIATTR_CRS_STACK_SIZE
	.align		4
.L_1766:
        /*00f8*/ 	.byte	0x04, 0x1e
        /*00fa*/ 	.short	(.L_1768 - .L_1767)
.L_1767:
        /*00fc*/ 	.word	0x00000000
.L_1768:


//--------------------- .nv.info._ZN10layer_norm31ln_parallel_residual_fwd_kernelINS_13Kernel_traitsI6__halfffffjLj256ELj1ELj4ELj1ELj16ENS_18Kernel_traits_baseILj256ES2_ffffjLj128EEEEELb1ELb1ELb0EEEvNS_9FwdParamsE --------------------------
	.section	.nv.info._ZN10layer_norm31ln_parallel_residual_fwd_kernelINS_13Kernel_traitsI6__halfffffjLj256ELj1ELj4ELj1ELj16ENS_18Kernel_traits_baseILj256ES2_ffffjLj128EEEEELb1ELb1ELb0EEEvNS_9FwdParamsE,"",@"SHT_CUDA_INFO"
	.sectionflags	@""
	.align	4


	//----- nvinfo : EIATTR_CUDA_API_VERSION
	.align		4
        /*0000*/ 	.byte	0x04, 0x37
        /*0002*/ 	.short	(.L_1770 - .L_1769)
.L_1769:
        /*0004*/ 	.word	0x00000082


	//----- nvinfo : EIATTR_SW2861232_WAR
	.align		4
.L_1770:
        /*0008*/ 	.byte	0x01, 0x35
	.zero		2


	//----- nvinfo : EIATTR_PARAM_CBANK
	.align		4
        /*000c*/ 	.byte	0x04, 0x0a
        /*000e*/ 	.short	(.L_1772 - .L_1771)
	.align		4
.L_1771:
        /*0010*/ 	.word	index@(.nv.constant0._ZN10layer_norm31ln_parallel_residual_fwd_kernelINS_13Kernel_traitsI6__halfffffjLj256ELj1ELj4ELj1ELj16ENS_18Kernel_traits_baseILj256ES2_ffffjLj128EEEEELb1ELb1ELb0EEEvNS_9FwdParamsE)
        /*0014*/ 	.short	0x0160
        /*0016*/ 	.short	0x00e8


	//----- nvinfo : EIATTR_CBANK_PARAM_SIZE
	.align		4
.L_1772:
        /*0018*/ 	.byte	0x03, 0x19
        /*001a*/ 	.short	0x00e8


	//----- nvinfo : EIATTR_KPARAM_INFO
	.align		4
        /*001c*/ 	.byte	0x04, 0x17
        /*001e*/ 	.short	(.L_1774 - .L_1773)
.L_1773:
        /*0020*/ 	.word	0x00000000
        /*0024*/ 	.short	0x0000
        /*0026*/ 	.short	0x0000
        /*0028*/ 	.byte	0x00, 0xf0, 0xa1, 0x03


	//----- nvinfo : EIATTR_MAXREG_COUNT
	.align		4
.L_1774:
        /*002c*/ 	.byte	0x03, 0x1b
        /*002e*/ 	.short	0x00ff


	//----- nvinfo : EIATTR_MERCURY_ISA_VERSION
	.align		4
        /*0030*/ 	.byte	0x03, 0x5f
        /*0032*/ 	.short	0x0000


	//----- nvinfo : EIATTR_COOP_GROUP_MASK_REGIDS
	.align		4
        /*0034*/ 	.byte	0x04, 0x29
        /*0036*/ 	.short	(.L_1776 - .L_1775)


	//   ....[0]....
.L_1775:
        /*0038*/ 	.word	0xffffffff


	//   ....[1]....
        /*003c*/ 	.word	0xffffffff


	//   ....[2]....
        /*0040*/ 	.word	0xffffffff


	//   ....[3]....
        /*0044*/ 	.word	0xffffffff


	//   ....[4]....
        /*0048*/ 	.word	0xffffffff


	//   ....[5]....
        /*004c*/ 	.word	0xffffffff


	//   ....[6]....
        /*0050*/ 	.word	0xffffffff


	//   ....[7]....
        /*0054*/ 	.word	0xffffffff


	//   ....[8]....
        /*0058*/ 	.word	0xffffffff


	//   ....[9]....
        /*005c*/ 	.word	0xffffffff


	//   ....[10]....
        /*0060*/ 	.word	0xffffffff


	//   ....[11]....
        /*0064*/ 	.word	0xffffffff


	//   ....[12]....
        /*0068*/ 	.word	0xffffffff


	//   ....[13]....
        /*006c*/ 	.word	0xffffffff


	//   ....[14]....
        /*0070*/ 	.word	0xffffffff


	//   ....[15]....
        /*0074*/ 	.word	0xffffffff


	//   ....[16]....
        /*0078*/ 	.word	0xffffffff


	//   ....[17]....
        /*007c*/ 	.word	0xffffffff


	//   ....[18]....
        /*0080*/ 	.word	0xffffffff


	//   ....[19]....
        /*0084*/ 	.word	0xffffffff


	//----- nvinfo : EIATTR_COOP_GROUP_INSTR_OFFSETS
	.align		4
.L_1776:
        /*0088*/ 	.byte	0x04, 0x28
        /*008a*/ 	.short	(.L_1778 - .L_1777)


	//   ....[0]....
.L_1777:
        /*008c*/ 	.word	0x00006730


	//   ....[1]....
        /*0090*/ 	.word	0x00006760


	//   ....[2]....
        /*0094*/ 	.word	0x00006790


	//   ....[3]....
        /*0098*/ 	.word	0x000067b0


	//   ....[4]....
        /*009c*/ 	.word	0x000067d0


	//   ....[5]....
        /*00a0*/ 	.word	0x00006910


	//   ....[6]....
        /*00a4*/ 	.word	0x00006930


	//   ....[7]....
        /*00a8*/ 	.word	0x00006950


	//   ....[8]....
        /*00ac*/ 	.word	0x00006970


	//   ....[9]....
        /*00b0*/ 	.word	0x00006990


	//   ....[10]....
        /*00b4*/ 	.word	0x00006dc0


	//   ....[11]....
        /*00b8*/ 	.word	0x00006e30


	//   ....[12]....
        /*00bc*/ 	.word	0x00006e90


	//   ....[13]....
        /*00c0*/ 	.word	0x00006ef0


	//   ....[14]....
        /*00c4*/ 	.word	0x00006f50


	//   ....[15]....
        /*00c8*/ 	.word	0x000070e0


	//   ....[16]....
        /*00cc*/ 	.word	0x00007140


	//   ....[17]....
        /*00d0*/ 	.word	0x000071a0


	//   ....[18]....
        /*00d4*/ 	.word	0x00007200


	//   ....[19]....
        /*00d8*/ 	.word	0x00007260


	//----- nvinfo : EIATTR_EXIT_INSTR_OFFSETS
	.align		4
.L_1778:
        /*00dc*/ 	.byte	0x04, 0x1c
        /*00de*/ 	.short	(.L_1780 - .L_1779)


	//   ....[0]....
.L_1779:
        /*00e0*/ 	.word	0x000004b0


	//   ....[1]....
        /*00e4*/ 	.word	0x00006d60


	//----- nvinfo : EIATTR_MAX_THREADS
	.align		4
.L_1780:
        /*00e8*/ 	.byte	0x04, 0x05
        /*00ea*/ 	.short	(.L_1782 - .L_1781)
.L_1781:
        /*00ec*/ 	.word	0x00000080
        /*00f0*/ 	.word	0x00000001
        /*00f4*/ 	.word	0x00000001


	//----- nvinfo : EIATTR_CRS_STACK_SIZE
	.align		4
.L_1782:
        /*00f8*/ 	.byte	0x04, 0x1e
        /*00fa*/ 	.short	(.L_1784 - .L_1783)
.L_1783:
        /*00fc*/ 	.word	0x00000000
.L_1784:


//--------------------- .nv.info._ZN10layer_norm31ln_parallel_residual_fwd_kernelINS_13Kernel_traitsI6__halfffffjLj256ELj1ELj4ELj1ELj16ENS_18Kernel_traits_baseILj256ES2_ffffjLj128EEEEELb1ELb1ELb1EEEvNS_9FwdParamsE --------------------------
	.section	.nv.info._ZN10layer_norm31ln_parallel_residual_fwd_kernelINS_13Kernel_traitsI6__halfffffjLj256ELj1ELj4ELj1ELj16ENS_18Kernel_traits_baseILj256ES2_ffffjLj128EEEEELb1ELb1ELb1EEEvNS_9FwdParamsE,"",@"SHT_CUDA_INFO"
	.sectionflags	@""
	.align	4


	//----- nvinfo : EIATTR_CUDA_API_VERSION
	.align		4
        /*0000*/ 	.byte	0x04, 0x37
        /*0002*/ 	.short	(.L_1786 - .L_1785)
.L_1785:
        /*0004*/ 	.word	0x00000082


	//----- nvinfo : EIATTR_SW2861232_WAR
	.align		4
.L_1786:
        /*0008*/ 	.byte	0x01, 0x35
	.zero		2


	//----- nvinfo : EIATTR_PARAM_CBANK
	.align		4
        /*000c*/ 	.byte	0x04, 0x0a
        /*000e*/ 	.short	(.L_1788 - .L_1787)
	.align		4
.L_1787:
        /*0010*/ 	.word	index@(.nv.constant0._ZN10layer_norm31ln_parallel_residual_fwd_kernelINS_13Kernel_traitsI6__halfffffjLj256ELj1ELj4ELj1ELj16ENS_18Kernel_traits_baseILj256ES2_ffffjLj128EEEEELb1ELb1ELb1EEEvNS_9FwdParamsE)
        /*0014*/ 	.short	0x0160
        /*0016*/ 	.short	0x00e8


	//----- nvinfo : EIATTR_CBANK_PARAM_SIZE
	.align		4
.L_1788:
        /*0018*/ 	.byte	0x03, 0x19
        /*001a*/ 	.short	0x00e8


	//----- nvinfo : EIATTR_KPARAM_INFO
	.align		4
        /*001c*/ 	.byte	0x04, 0x17
        /*001e*/ 	.short	(.L_1790 - .L_1789)
.L_1789:
        /*0020*/ 	.word	0x00000000
        /*0024*/ 	.short	0x0000
        /*0026*/ 	.short	0x0000
        /*0028*/ 	.byte	0x00, 0xf0, 0xa1, 0x03


	//----- nvinfo : EIATTR_MAXREG_COUNT
	.align		4
.L_1790:
        /*002c*/ 	.byte	0x03, 0x1b
        /*002e*/ 	.short	0x00ff


	//----- nvinfo : EIATTR_MERCURY_ISA_VERSION
	.align		4
        /*0030*/ 	.byte	0x03, 0x5f
        /*0032*/ 	.short	0x0000


	//----- nvinfo : EIATTR_COOP_GROUP_MASK_REGIDS
	.align		4
        /*0034*/ 	.byte	0x04, 0x29
        /*0036*/ 	.short	(.L_1792 - .L_1791)


	//   ....[0]....
.L_1791:
        /*0038*/ 	.word	0xffffffff


	//   ....[1]....
        /*003c*/ 	.word	0xffffffff


	//   ....[2]....
        /*0040*/ 	.word	0xffffffff


	//   ....[3]....
        /*0044*/ 	.word	0xffffffff


	//   ....[4]....
        /*0048*/ 	.word	0xffffffff


	//   ....[5]....
        /*004c*/ 	.word	0xffffffff


	//   ....[6]....
        /*0050*/ 	.word	0xffffffff


	//   ....[7]....
        /*0054*/ 	.word	0xffffffff


	//   ....[8]....
        /*0058*/ 	.word	0xffffffff


	//   ....[9]....
        /*005c*/ 	.word	0xffffffff


	//   ....[10]....
        /*0060*/ 	.word	0xffffffff


	//   ....[11]....
        /*0064*/ 	.word	0xffffffff


	//   ....[12]....
        /*0068*/ 	.word	0xffffffff


	//   ....[13]....
        /*006c*/ 	.word	0xffffffff


	//   ....[14]....
        /*0070*/ 	.word	0xffffffff


	//   ....[15]....
        /*0074*/ 	.word	0xffffffff


	//   ....[16]....
        /*0078*/ 	.word	0xffffffff


	//   ....[17]....
        /*007c*/ 	.word	0xffffffff


	//   ....[18]....
        /*0080*/ 	.word	0xffffffff


	//   ....[19]....
        /*0084*/ 	.word	0xffffffff


	//----- nvinfo : EIATTR_COOP_GROUP_INSTR_OFFSETS
	.align		4
.L_1792:
        /*0088*/ 	.byte	0x04, 0x28
        /*008a*/ 	.short	(.L_1794 - .L_1793)


	//   ....[0]....
.L_1793:
        /*008c*/ 	.word	0x000061c0


	//   ....[1]....
        /*0090*/ 	.word	0x000061f0


	//   ....[2]....
        /*0094*/ 	.word	0x00006210


	//   ....[3]....
        /*0098*/ 	.word	0x00006230


	//   ....[4]....
        /*009c*/ 	.word	0x00006250


	//   ....[5]....
        /*00a0*/ 	.word	0x00006380


	//   ....[6]....
        /*00a4*/ 	.word	0x000063a0


	//   ....[7]....
        /*00a8*/ 	.word	0x000063c0


	//   ....[8]....
        /*00ac*/ 	.word	0x000063e0


	//   ....[9]....
        /*00b0*/ 	.word	0x00006400


	//   ....[10]....
        /*00b4*/ 	.word	0x00006770


	//   ....[11]....
        /*00b8*/ 	.word	0x000067e0


	//   ....[12]....
        /*00bc*/ 	.word	0x00006840


	//   ....[13]....
        /*00c0*/ 	.word	0x000068a0


	//   ....[14]....
        /*00c4*/ 	.word	0x00006900


	//   ....[15]....
        /*00c8*/ 	.word	0x00006a70


	//   ....[16]....
        /*00cc*/ 	.word	0x00006ad0


	//   ....[17]....
        /*00d0*/ 	.word	0x00006b30


	//   ....[18]....
        /*00d4*/ 	.word	0x00006b90


	//   ....[19]....
        /*00d8*/ 	.word	0x00006bf0


	//----- nvinfo : EIATTR_EXIT_INSTR_OFFSETS
	.align		4
.L_1794:
        /*00dc*/ 	.byte	0x04, 0x1c
        /*00de*/ 	.short	(.L_1796 - .L_1795)


	//   ....[0]....
.L_1795:
        /*00e0*/ 	.word	0x000001c0


	//   ....[1]....
        /*00e4*/ 	.word	0x00006720


	//----- nvinfo : EIATTR_MAX_THREADS
	.align		4
.L_1796:
        /*00e8*/ 	.byte	0x04, 0x05
        /*00ea*/ 	.short	(.L_1798 - .L_1797)
.L_1797:
        /*00ec*/ 	.word	0x00000080
        /*00f0*/ 	.word	0x00000001
        /*00f4*/ 	.word	0x00000001


	//----- nvinfo : EIATTR_CRS_STACK_SIZE
	.align		4
.L_1798:
        /*00f8*/ 	.byte	0x04, 0x1e
        /*00fa*/ 	.short	(.L_1800 - .L_1799)
.L_1799:
        /*00fc*/ 	.word	0x00000000
.L_1800:


//--------------------- .nv.info._ZN10layer_norm31ln_parallel_residual_fwd_kernelINS_13Kernel_traitsIfffffjLj256ELj1ELj4ELj1ELj16ENS_18Kernel_traits_baseILj256EfffffjLj128EEEEELb0ELb0ELb0EEEvNS_9FwdParamsE --------------------------
	.section	.nv.info._ZN10layer_norm31ln_parallel_residual_fwd_kernelINS_13Kernel_traitsIfffffjLj256ELj1ELj4ELj1ELj16ENS_18Kernel_traits_baseILj256EfffffjLj128EEEEELb0ELb0ELb0EEEvNS_9FwdParamsE,"",@"SHT_CUDA_INFO"
	.sectionflags	@""
	.align	4


	//----- nvinfo : EIATTR_CUDA_API_VERSION
	.align		4
        /*0000*/ 	.byte	0x04, 0x37
        /*0002*/ 	.short	(.L_1802 - .L_1801)
.L_1801:
        /*0004*/ 	.word	0x00000082


	//----- nvinfo : EIATTR_SW2861232_WAR
	.align		4
.L_1802:
        /*0008*/ 	.byte	0x01, 0x35
	.zero		2


	//----- nvinfo : EIATTR_PARAM_CBANK
	.align		4
        /*000c*/ 	.byte	0x04, 0x0a
        /*000e*/ 	.short	(.L_1804 - .L_1803)
	.align		4
.L_1803:
        /*0010*/ 	.word	index@(.nv.constant0._ZN10layer_norm31ln_parallel_residual_fwd_kernelINS_13Kernel_traitsIfffffjLj256ELj1ELj4ELj1ELj16ENS_18Kernel_traits_baseILj256EfffffjLj128EEEEELb0ELb0ELb0EEEvNS_9FwdParamsE)
        /*0014*/ 	.short	0x0160
        /*0016*/ 	.short	0x00e8


	//----- nvinfo : EIATTR_CBANK_PARAM_SIZE
	.align		4
.L_1804:
        /*0018*/ 	.byte	0x03, 0x19
        /*001a*/ 	.short	0x00e8


	//----- nvinfo : EIATTR_KPARAM_INFO
	.align		4
        /*001c*/ 	.byte	0x04, 0x17
        /*001e*/ 	.short	(.L_1806 - .L_1805)
.L_1805:
        /*0020*/ 	.word	0x00000000
        /*0024*/ 	.short	0x0000
        /*0026*/ 	.short	0x0000
        /*0028*/ 	.byte	0x00, 0xf0, 0xa1, 0x03


	//----- nvinfo : EIATTR_MAXREG_COUNT
	.align		4
.L_1806:
        /*002c*/ 	.byte	0x03, 0x1b
        /*002e*/ 	.short	0x00ff


	//----- nvinfo : EIATTR_MERCURY_ISA_VERSION
	.align		4
        /*0030*/ 	.byte	0x03, 0x5f
        /*0032*/ 	.short	0x0000


	//----- nvinfo : EIATTR_COOP_GROUP_MASK_REGIDS
	.align		4
        /*0034*/ 	.byte	0x04, 0x29
        /*0036*/ 	.short	(.L_1808 - .L_1807)


	//   ....[0]....
.L_1807:
        /*0038*/ 	.word	0xffffffff


	//   ....[1]....
        /*003c*/ 	.word	0xffffffff


	//   ....[2]....
        /*0040*/ 	.word	0xffffffff


	//   ....[3]....
        /*0044*/ 	.word	0xffffffff


	//   ....[4]....
        /*0048*/ 	.word	0xffffffff


	//   ....[5]....
        /*004c*/ 	.word	0xffffffff


	//   ....[6]....
        /*0050*/ 	.word	0xffffffff


	//   ....[7]....
        /*0054*/ 	.word	0xffffffff


	//   ....[8]....
        /*0058*/ 	.word	0xffffffff


	//   ....[9]....
        /*005c*/ 	.word	0xffffffff


	//   ....[10]....
        /*0060*/ 	.word	0xffffffff


	//   ....[11]....
        /*0064*/ 	.word	0xffffffff


	//   ....[12]....
        /*0068*/ 	.word	0xffffffff


	//   ....[13]....
        /*006c*/ 	.word	0xffffffff


	//   ....[14]....
        /*0070*/ 	.word	0xffffffff


	//   ....[15]....
        /*0074*/ 	.word	0xffffffff


	//   ....[16]....
        /*0078*/ 	.word	0xffffffff


	//   ....[17]....
        /*007c*/ 	.word	0xffffffff


	//   ....[18]....
        /*0080*/ 	.word	0xffffffff


	//   ....[19]....
        /*0084*/ 	.word	0xffffffff


	//----- nvinfo : EIATTR_COOP_GROUP_INSTR_OFFSETS
	.align		4
.L_1808:
        /*0088*/ 	.byte	0x04, 0x28
        /*008a*/ 	.short	(.L_1810 - .L_1809)


	//   ....[0]....
.L_1809:
        /*008c*/ 	.word	0x00001020


	//   ....[1]....
        /*0090*/ 	.word	0x00001050


	//   ....[2]....
        /*0094*/ 	.word	0x00001070


	//   ....[3]....
        /*0098*/ 	.word	0x00001090


	//   ....[4]....
        /*009c*/ 	.word	0x000010b0


	//   ....[5]....
        /*00a0*/ 	.word	0x000011f0


	//   ....[6]....
        /*00a4*/ 	.word	0x00001210


	//   ....[7]....
        /*00a8*/ 	.word	0x00001230


	//   ....[8]....
        /*00ac*/ 	.word	0x00001250


	//   ....[9]....
        /*00b0*/ 	.word	0x00001270


	//   ....[10]....
        /*00b4*/ 	.word	0x00001720


	//   ....[11]....
        /*00b8*/ 	.word	0x00001780


	//   ....[12]....
        /*00bc*/ 	.word	0x000017e0


	//   ....[13]....
        /*00c0*/ 	.word	0x00001840


	//   ....[14]....
        /*00c4*/ 	.word	0x000018a0


	//   ....[15]....
        /*00c8*/ 	.word	0x00001a20


	//   ....[16]....
        /*00cc*/ 	.word	0x00001a80


	//   ....[17]....
        /*00d0*/ 	.word	0x00001ae0


	//   ....[18]....
        /*00d4*/ 	.word	0x00001b40


	//   ....[19]....
        /*00d8*/ 	.word	0x00001bb0


	//----- nvinfo : EIATTR_EXIT_INSTR_OFFSETS
	.align		4
.L_1810:
        /*00dc*/ 	.byte	0x04, 0x1c
        /*00de*/ 	.short	(.L_1812 - .L_1811)


	//   ....[0]....
.L_1811:
        /*00e0*/ 	.word	0x00000420


	//   ....[1]....
        /*00e4*/ 	.word	0x000016d0


	//----- nvinfo : EIATTR_MAX_THREADS
	.align		4
.L_1812:
        /*00e8*/ 	.byte	0x04, 0x05
        /*00ea*/ 	.short	(.L_1814 - .L_1813)
.L_1813:
        /*00ec*/ 	.word	0x00000080
        /*00f0*/ 	.word	0x00000001
        /*00f4*/ 	.word	0x00000001


	//----- nvinfo : EIATTR_CRS_STACK_SIZE
	.align		4
.L_1814:
        /*00f8*/ 	.byte	0x04, 0x1e
        /*00fa*/ 	.short	(.L_1816 - .L_1815)
.L_1815:
        /*00fc*/ 	.word	0x00000000
.L_1816:


//--------------------- .nv.info._ZN10layer_norm31ln_parallel_residual_fwd_kernelINS_13Kernel_traitsIfffffjLj256ELj1ELj4ELj1ELj16ENS_18Kernel_traits_baseILj256EfffffjLj128EEEEELb0ELb0ELb1EEEvNS_9FwdParamsE --------------------------
	.section	.nv.info._ZN10layer_norm31ln_parallel_residual_fwd_kernelINS_13Kernel_traitsIfffffjLj256ELj1ELj4ELj1ELj16ENS_18Kernel_traits_baseILj256EfffffjLj128EEEEELb0ELb0ELb1EEEvNS_9FwdParamsE,"",@"SHT_CUDA_INFO"
	.sectionflags	@""
	.align	4


	//----- nvinfo : EIATTR_CUDA_API_VERSION
	.align		4
        /*0000*/ 	.byte	0x04, 0x37
        /*0002*/ 	.short	(.L_1818 - .L_1817)
.L_1817:
        /*0004*/ 	.word	0x00000082


	//----- nvinfo : EIATTR_SW2861232_WAR
	.align		4
.L_1818:
        /*0008*/ 	.byte	0x01, 0x35
	.zero		2


	//----- nvinfo : EIATTR_PARAM_CBANK
	.align		4
        /*000c*/ 	.byte	0x04, 0x0a
        /*000e*/ 	.short	(.L_1820 - .L_1819)
	.align		4
.L_1819:
        /*0010*/ 	.word	index@(.nv.constant0._ZN10layer_norm31ln_parallel_residual_fwd_kernelINS_13Kernel_traitsIfffffjLj256ELj1ELj4ELj1ELj16ENS_18Kernel_traits_baseILj256EfffffjLj128EEEEELb0ELb0ELb1EEEvNS_9FwdParamsE)
        /*0014*/ 	.short	0x0160
        /*0016*/ 	.short	0x00e8


	//----- nvinfo : EIATTR_CBANK_PARAM_SIZE
	.align		4
.L_1820:
        /*0018*/ 	.byte	0x03, 0x19
        /*001a*/ 	.short	0x00e8


	//----- nvinfo : EIATTR_KPARAM_INFO
	.align		4
        /*001c*/ 	.byte	0x04, 0x17
        /*001e*/ 	.short	(.L_1822 - .L_1821)
.L_1821:
        /*0020*/ 	.word	0x00000000
        /*0024*/ 	.short	0x0000
        /*0026*/ 	.short	0x0000
        /*0028*/ 	.byte	0x00, 0xf0, 0xa1, 0x03


	//----- nvinfo : EIATTR_MAXREG_COUNT
	.align		4
.L_1822:
        /*002c*/ 	.byte	0x03, 0x1b
        /*002e*/ 	.short	0x00ff


	//----- nvinfo : EIATTR_MERCURY_ISA_VERSION
	.align		4
        /*0030*/ 	.byte	0x03, 0x5f
        /*0032*/ 	.short	0x0000


	//----- nvinfo : EIATTR_COOP_GROUP_MASK_REGIDS
	.align		4
        /*0034*/ 	.byte	0x04, 0x29
        /*0036*/ 	.short	(.L_1824 - .L_1823)


	//   ....[0]....
.L_1823:
        /*0038*/ 	.word	0xffffffff


	//   ....[1]....
        /*003c*/ 	.word	0xffffffff


	//   ....[2]....
        /*0040*/ 	.word	0xffffffff


	//   ....[3]....
        /*0044*/ 	.word	0xffffffff


	//   ....[4]....
        /*0048*/ 	.word	0xffffffff


	//   ....[5]....
        /*004c*/ 	.word	0xffffffff


	//   ....[6]....
        /*0050*/ 	.word	0xffffffff


	//   ....[7]....
        /*0054*/ 	.word	0xffffffff


	//   ....[8]....
        /*0058*/ 	.word	0xffffffff


	//   ....[9]....
        /*005c*/ 	.word	0xffffffff


	//   ....[10]....
        /*0060*/ 	.word	0xffffffff


	//   ....[11]....
        /*0064*/ 	.word	0xffffffff


	//   ....[12]....
        /*0068*/ 	.word	0xffffffff


	//   ....[13]....
        /*006c*/ 	.word	0xffffffff


	//   ....[14]....
        /*0070*/ 	.word	0xffffffff


	//   ....[15]....
        /*0074*/ 	.word	0xffffffff


	//   ....[16]....
        /*0078*/ 	.word	0xffffffff


	//   ....[17]....
        /*007c*/ 	.word	0xffffffff


	//   ....[18]....
        /*0080*/ 	.word	0xffffffff


	//   ....[19]....
        /*0084*/ 	.word	0xffffffff


	//----- nvinfo : EIATTR_COOP_GROUP_INSTR_OFFSETS
	.align		4
.L_1824:
        /*0088*/ 	.byte	0x04, 0x28
        /*008a*/ 	.short	(.L_1826 - .L_1825)


	//   ....[0]....
.L_1825:
        /*008c*/ 	.word	0x00000b10


	//   ....[1]....
        /*0090*/ 	.word	0x00000b40


	//   ....[2]....
        /*0094*/ 	.word	0x00000b60


	//   ....[3]....
        /*0098*/ 	.word	0x00000b80


	//   ....[4]....
        /*009c*/ 	.word	0x00000ba0


	//   ....[5]....
        /*00a0*/ 	.word	0x00000cd0


	//   ....[6]....
        /*00a4*/ 	.word	0x00000cf0


	//   ....[7]....
        /*00a8*/ 	.word	0x00000d10


	//   ....[8]....
        /*00ac*/ 	.word	0x00000d30


	//   ....[9]....
        /*00b0*/ 	.word	0x00000d50


	//   ....[10]....
        /*00b4*/ 	.word	0x000011d0


	//   ....[11]....
        /*00b8*/ 	.word	0x00001240


	//   ....[12]....
        /*00bc*/ 	.word	0x000012a0


	//   ....[13]....
        /*00c0*/ 	.word	0x00001300


	//   ....[14]....
        /*00c4*/ 	.word	0x00001360


	//   ....[15]....
        /*00c8*/ 	.word	0x000014d0


	//   ....[16]....
        /*00cc*/ 	.word	0x00001530


	//   ....[17]....
        /*00d0*/ 	.word	0x00001590


	//   ....[18]....
        /*00d4*/ 	.word	0x000015f0


	//   ....[19]....
        /*00d8*/ 	.word	0x00001650


	//----- nvinfo : EIATTR_EXIT_INSTR_OFFSETS
	.align		4
.L_1826:
        /*00dc*/ 	.byte	0x04, 0x1c
        /*00de*/ 	.short	(.L_1828 - .L_1827)


	//   ....[0]....
.L_1827:
        /*00e0*/ 	.word	0x00000230


	//   ....[1]....
        /*00e4*/ 	.word	0x00001180


	//----- nvinfo : EIATTR_MAX_THREADS
	.align		4
.L_1828:
        /*00e8*/ 	.byte	0x04, 0x05
        /*00ea*/ 	.short	(.L_1830 - .L_1829)
.L_1829:
        /*00ec*/ 	.word	0x00000080
        /*00f0*/ 	.word	0x00000001
        /*00f4*/ 	.word	0x00000001


	//----- nvinfo : EIATTR_CRS_STACK_SIZE
	.align		4
.L_1830:
        /*00f8*/ 	.byte	0x04, 0x1e
        /*00fa*/ 	.short	(.L_1832 - .L_1831)
.L_1831:
        /*00fc*/ 	.word	0x00000000
.L_1832:


//--------------------- .nv.info._ZN10layer_norm31ln_parallel_residual_fwd_kernelINS_13Kernel_traitsIfffffjLj256ELj1ELj4ELj1ELj16ENS_18Kernel_traits_baseILj256EfffffjLj128EEEEELb0ELb1ELb0EEEvNS_9FwdParamsE --------------------------
	.section	.nv.info._ZN10layer_norm31ln_parallel_residual_fwd_kernelINS_13Kernel_traitsIfffffjLj256ELj1ELj4ELj1ELj16ENS_18Kernel_traits_baseILj256EfffffjLj128EEEEELb0ELb1ELb0EEEvNS_9FwdParamsE,"",@"SHT_CUDA_INFO"
	.sectionflags	@""
	.align	4


	//----- nvinfo : EIATTR_CUDA_API_VERSION
	.align		4
        /*0000*/ 	.byte	0x04, 0x37
        /*0002*/ 	.short	(.L_1834 - .L_1833)
.L_1833:
        /*0004*/ 	.word	0x00000082


	//----- nvinfo : EIATTR_SW2861232_WAR
	.align		4
.L_1834:
        /*0008*/ 	.byte	0x01, 0x35
	.zero		2


	//----- nvinfo : EIATTR_PARAM_CBANK
	.align		4
        /*000c*/ 	.byte	0x04, 0x0a
        /*000e*/ 	.short	(.L_1836 - .L_1835)
	.align		4
.L_1835:
        /*0010*/ 	.word	index@(.nv.constant0._ZN10layer_norm31ln_parallel_residual_fwd_kernelINS_13Kernel_traitsIfffffjLj256ELj1ELj4ELj1ELj16ENS_18Kernel_traits_baseILj256EfffffjLj128EEEEELb0ELb1ELb0EEEvNS_9FwdParamsE)
        /*0014*/ 	.short	0x0160
        /*0016*/ 	.short	0x00e8


	//----- nvinfo : EIATTR_CBANK_PARAM_SIZE
	.align		4
.L_1836:
        /*0018*/ 	.byte	0x03, 0x19
        /*001a*/ 	.short	0x00e8


	//----- nvinfo : EIATTR_KPARAM_INFO
	.align		4
        /*001c*/ 	.byte	0x04, 0x17
        /*001e*/ 	.short	(.L_1838 - .L_1837)
.L_1837:
        /*0020*/ 	.word	0x00000000
        /*0024*/ 	.short	0x0000
        /*0026*/ 	.short	0x0000
        /*0028*/ 	.byte	0x00, 0xf0, 0xa1, 0x03


	//----- nvinfo : EIATTR_MAXREG_COUNT
	.align		4
.L_1838:
        /*002c*/ 	.byte	0x03, 0x1b
        /*002e*/ 	.short	0x00ff


	//----- nvinfo : EIATTR_MERCURY_ISA_VERSION
	.align		4
        /*0030*/ 	.byte	0x03, 0x5f
        /*0032*/ 	.short	0x0000


	//----- nvinfo : EIATTR_COOP_GROUP_MASK_REGIDS
	.align		4
        /*0034*/ 	.byte	0x04, 0x29
        /*0036*/ 	.short	(.L_1840 - .L_1839)


	//   ....[0]....
.L_1839:
        /*0038*/ 	.word	0xffffffff


	//   ....[1]....
        /*003c*/ 	.word	0xffffffff


	//   ....[2]....
        /*0040*/ 	.word	0xffffffff


	//   ....[3]....
        /*0044*/ 	.word	0xffffffff


	//   ....[4]....
        /*0048*/ 	.word	0xffffffff


	//   ....[5]....
        /*004c*/ 	.word	0xffffffff


	//   ....[6]....
        /*0050*/ 	.word	0xffffffff


	//   ....[7]....
        /*0054*/ 	.word	0xffffffff


	//   ....[8]....
        /*0058*/ 	.word	0xffffffff


	//   ....[9]....
        /*005c*/ 	.word	0xffffffff


	//   ....[10]....
        /*0060*/ 	.word	0xffffffff


	//   ....[11]....
        /*0064*/ 	.word	0xffffffff


	//   ....[12]....
        /*0068*/ 	.word	0xffffffff


	//   ....[13]....
        /*006c*/ 	.word	0xffffffff


	//   ....[14]....
        /*0070*/ 	.word	0xffffffff


	//   ....[15]....
        /*0074*/ 	.word	0xffffffff


	//   ....[16]....
        /*0078*/ 	.word	0xffffffff


	//   ....[17]....
        /*007c*/ 	.word	0xffffffff


	//   ....[18]....
        /*0080*/ 	.word	0xffffffff


	//   ....[19]....
        /*0084*/ 	.word	0xffffffff


	//----- nvinfo : EIATTR_COOP_GROUP_INSTR_OFFSETS
	.align		4
.L_1840:
        /*0088*/ 	.byte	0x04, 0x28
        /*008a*/ 	.short	(.L_1842 - .L_1841)


	//   ....[0]....
.L_1841:
        /*008c*/ 	.word	0x00000ea0


	//   ....[1]....
        /*0090*/ 	.word	0x00000ed0


	//   ....[2]....
        /*0094*/ 	.word	0x00000ef0


	//   ....[3]....
        /*0098*/ 	.word	0x00000f10


	//   ....[4]....
        /*009c*/ 	.word	0x00000f30


	//   ....[5]....
        /*00a0*/ 	.word	0x00001070


	//   ....[6]....
        /*00a4*/ 	.word	0x00001090


	//   ....[7]....
        /*00a8*/ 	.word	0x000010b0


	//   ....[8]....
        /*00ac*/ 	.word	0x000010d0


	//   ....[9]....
        /*00b0*/ 	.word	0x000010f0


	//   ....[10]....
        /*00b4*/ 	.word	0x000014e0


	//   ....[11]....
        /*00b8*/ 	.word	0x00001540


	//   ....[12]....
        /*00bc*/ 	.word	0x000015a0


	//   ....[13]....
        /*00c0*/ 	.word	0x00001600


	//   ....[14]....
        /*00c4*/ 	.word	0x00001660


	//   ....[15]....
        /*00c8*/ 	.word	0x000017e0


	//   ....[16]....
        /*00cc*/ 	.word	0x00001840


	//   ....[17]....
        /*00d0*/ 	.word	0x000018a0


	//   ....[18]....
        /*00d4*/ 	.word	0x00001900


	//   ....[19]....
        /*00d8*/ 	.word	0x00001970


	//----- nvinfo : EIATTR_EXIT_INSTR_OFFSETS
	.align		4
.L_1842:
        /*00dc*/ 	.byte	0x04, 0x1c
        /*00de*/ 	.short	(.L_1844 - .L_1843)


	//   ....[0]....
.L_1843:
        /*00e0*/ 	.word	0x000002a0


	//   ....[1]....
        /*00e4*/ 	.word	0x00001490


	//----- nvinfo : EIATTR_MAX_THREADS
	.align		4
.L_1844:
        /*00e8*/ 	.byte	0x04, 0x05
        /*00ea*/ 	.short	(.L_1846 - .L_1845)
.L_1845:
        /*00ec*/ 	.word	0x00000080
        /*00f0*/ 	.word	0x00000001
        /*00f4*/ 	.word	0x00000001


	//----- nvinfo : EIATTR_CRS_STACK_SIZE
	.align		4
.L_1846:
        /*00f8*/ 	.byte	0x04, 0x1e
        /*00fa*/ 	.short	(.L_1848 - .L_1847)
.L_1847:
        /*00fc*/ 	.word	0x00000000
.L_1848:


//--------------------- .nv.info._ZN10layer_norm31ln_parallel_residual_fwd_kernelINS_13Kernel_traitsIfffffjLj256ELj1ELj4ELj1ELj16ENS_18Kernel_traits_baseILj256EfffffjLj128EEEEELb0ELb1ELb1EEEvNS_9FwdParamsE --------------------------
	.section	.nv.info._ZN10layer_norm31ln_parallel_residual_fwd_kernelINS_13Kernel_traitsIfffffjLj256ELj1ELj4ELj1ELj16ENS_18Kernel_traits_baseILj256EfffffjLj128EEEEELb0ELb1ELb1EEEvNS_9FwdParamsE,"",@"SHT_CUDA_INFO"
	.sectionflags	@""
	.align	4


	//----- nvinfo : EIATTR_CUDA_API_VERSION
	.align		4
        /*0000*/ 	.byte	0x04, 0x37
        /*0002*/ 	.short	(.L_1850 - .L_1849)
.L_1849:
        /*0004*/ 	.word	0x00000082


	//----- nvinfo : EIATTR_SW2861232_WAR
	.align		4
.L_1850:
        /*0008*/ 	.byte	0x01, 0x35
	.zero		2


	//----- nvinfo : EIATTR_PARAM_CBANK
	.align		4
        /*000c*/ 	.byte	0x04, 0x0a
        /*000e*/ 	.short	(.L_1852 - .L_1851)
	.align		4
.L_1851:
        /*0010*/ 	.word	index@(.nv.constant0._ZN10layer_norm31ln_parallel_residual_fwd_kernelINS_13Kernel_traitsIfffffjLj256ELj1ELj4ELj1ELj16ENS_18Kernel_traits_baseILj256EfffffjLj128EEEEELb0ELb1ELb1EEEvNS_9FwdParamsE)
        /*0014*/ 	.short	0x0160
        /*0016*/ 	.short	0x00e8


	//----- nvinfo : EIATTR_CBANK_PARAM_SIZE
	.align		4
.L_1852:
        /*0018*/ 	.byte	0x03, 0x19
        /*001a*/ 	.short	0x00e8


	//----- nvinfo : EIATTR_KPARAM_INFO
	.align		4
        /*001c*/ 	.byte	0x04, 0x17
        /*001e*/ 	.short	(.L_1854 - .L_1853)
.L_1853:
        /*0020*/ 	.word	0x00000000
        /*0024*/ 	.short	0x0000
        /*0026*/ 	.short	0x0000
        /*0028*/ 	.byte	0x00, 0xf0, 0xa1, 0x03


	//----- nvinfo : EIATTR_MAXREG_COUNT
	.align		4
.L_1854:
        /*002c*/ 	.byte	0x03, 0x1b
        /*002e*/ 	.short	0x00ff


	//----- nvinfo : EIATTR_MERCURY_ISA_VERSION
	.align		4
        /*0030*/ 	.byte	0x03, 0x5f
        /*0032*/ 	.short	0x0000


	//----- nvinfo : EIATTR_COOP_GROUP_MASK_REGIDS
	.align		4
        /*0034*/ 	.byte	0x04, 0x29
        /*0036*/ 	.short	(.L_1856 - .L_1855)


	//   ....[0]....
.L_1855:
        /*0038*/ 	.word	0xffffffff


	//   ....[1]....
        /*003c*/ 	.word	0xffffffff


	//   ....[2]....
        /*0040*/ 	.word	0xffffffff


	//   ....[3]....
        /*0044*/ 	.word	0xffffffff


	//   ....[4]....
        /*0048*/ 	.word	0xffffffff


	//   ....[5]....
        /*004c*/ 	.word	0xffffffff


	//   ....[6]....
        /*0050*/ 	.word	0xffffffff


	//   ....[7]....
        /*0054*/ 	.word	0xffffffff


	//   ....[8]....
        /*0058*/ 	.word	0xffffffff


	//   ....[9]....
        /*005c*/ 	.word	0xffffffff


	//   ....[10]....
        /*0060*/ 	.word	0xffffffff


	//   ....[11]....
        /*0064*/ 	.word	0xffffffff


	//   ....[12]....
        /*0068*/ 	.word	0xffffffff


	//   ....[13]....
        /*006c*/ 	.word	0xffffffff


	//   ....[14]....
        /*0070*/ 	.word	0xffffffff


	//   ....[15]....
        /*0074*/ 	.word	0xffffffff


	//   ....[16]....
        /*0078*/ 	.word	0xffffffff


	//   ....[17]....
        /*007c*/ 	.word	0xffffffff


	//   ....[18]....
        /*0080*/ 	.word	0xffffffff


	//   ....[19]....
        /*0084*/ 	.word	0xffffffff


	//----- nvinfo : EIATTR_COOP_GROUP_INSTR_OFFSETS
	.align		4
.L_1856:
        /*0088*/ 	.byte	0x04, 0x28
        /*008a*/ 	.short	(.L_1858 - .L_1857)


	//   ....[0]....
.L_1857:
        /*008c*/ 	.word	0x00000a20


	//   ....[1]....
        /*0090*/ 	.word	0x00000a50


	//   ....[2]....
        /*0094*/ 	.word	0x00000a70


	//   ....[3]....
        /*0098*/ 	.word	0x00000a90


	//   ....[4]....
        /*009c*/ 	.word	0x00000ab0


	//   ....[5]....
        /*00a0*/ 	.word	0x00000be0


	//   ....[6]....
        /*00a4*/ 	.word	0x00000c00


	//   ....[7]....
        /*00a8*/ 	.word	0x00000c20


	//   ....[8]....
        /*00ac*/ 	.word	0x00000c40


	//   ....[9]....
        /*00b0*/ 	.word	0x00000c60


	//   ....[10]....
        /*00b4*/ 	.word	0x00000fc0


	//   ....[11]....
        /*00b8*/ 	.word	0x00001030


	//   ....[12]....
        /*00bc*/ 	.word	0x00001090


	//   ....[13]....
        /*00c0*/ 	.word	0x000010f0


	//   ....[14]....
        /*00c4*/ 	.word	0x00001150


	//   ....[15]....
        /*00c8*/ 	.word	0x000012c0


	//   ....[16]....
        /*00cc*/ 	.word	0x00001320


	//   ....[17]....
        /*00d0*/ 	.word	0x00001380


	//   ....[18]....
        /*00d4*/ 	.word	0x000013e0


	//   ....[19]....
        /*00d8*/ 	.word	0x00001440


	//----- nvinfo : EIATTR_EXIT_INSTR_OFFSETS
	.align		4
.L_1858:
        /*00dc*/ 	.byte	0x04, 0x1c
        /*00de*/ 	.short	(.L_1860 - .L_1859)


	//   ....[0]....
.L_1859:
        /*00e0*/ 	.word	0x00000150


	//   ....[1]....
        /*00e4*/ 	.word	0x00000f70


	//----- nvinfo : EIATTR_MAX_THREADS
	.align		4
.L_1860:
        /*00e8*/ 	.byte	0x04, 0x05
        /*00ea*/ 	.short	(.L_1862 - .L_1861)
.L_1861:
        /*00ec*/ 	.word	0x00000080
        /*00f0*/ 	.word	0x00000001
        /*00f4*/ 	.word	0x00000001


	//----- nvinfo : EIATTR_CRS_STACK_SIZE
	.align		4
.L_1862:
        /*00f8*/ 	.byte	0x04, 0x1e
        /*00fa*/ 	.short	(.L_1864 - .L_1863)
.L_1863:
        /*00fc*/ 	.word	0x00000000
.L_1864:


//--------------------- .nv.info._ZN10layer_norm31ln_parallel_residual_fwd_kernelINS_13Kernel_traitsIfffffjLj256ELj1ELj4ELj1ELj16ENS_18Kernel_traits_baseILj256EfffffjLj128EEEEELb1ELb0ELb0EEEvNS_9FwdParamsE --------------------------
	.section	.nv.info._ZN10layer_norm31ln_parallel_residual_fwd_kernelINS_13Kernel_traitsIfffffjLj256ELj1ELj4ELj1ELj16ENS_18Kernel_traits_baseILj256EfffffjLj128EEEEELb1ELb0ELb0EEEvNS_9FwdParamsE,"",@"SHT_CUDA_INFO"
	.sectionflags	@""
	.align	4


	//----- nvinfo : EIATTR_CUDA_API_VERSION
	.align		4
        /*0000*/ 	.byte	0x04, 0x37
        /*0002*/ 	.short	(.L_1866 - .L_1865)
.L_1865:
        /*0004*/ 	.word	0x00000082


	//----- nvinfo : EIATTR_SW2861232_WAR
	.align		4
.L_1866:
        /*0008*/ 	.byte	0x01, 0x35
	.zero		2


	//----- nvinfo : EIATTR_PARAM_CBANK
	.align		4
        /*000c*/ 	.byte	0x04, 0x0a
        /*000e*/ 	.short	(.L_1868 - .L_1867)
	.align		4
.L_1867:
        /*0010*/ 	.word	index@(.nv.constant0._ZN10layer_norm31ln_parallel_residual_fwd_kernelINS_13Kernel_traitsIfffffjLj256ELj1ELj4ELj1ELj16ENS_18Kernel_traits_baseILj256EfffffjLj128EEEEELb1ELb0ELb0EEEvNS_9FwdParamsE)
        /*0014*/ 	.short	0x0160
        /*0016*/ 	.short	0x00e8


	//----- nvinfo : EIATTR_CBANK_PARAM_SIZE
	.align		4
.L_1868:
        /*0018*/ 	.byte	0x03, 0x19
        /*001a*/ 	.short	0x00e8


	//----- nvinfo : EIATTR_KPARAM_INFO
	.align		4
        /*001c*/ 	.byte	0x04, 0x17
        /*001e*/ 	.short	(.L_1870 - .L_1869)
.L_1869:
        /*0020*/ 	.word	0x00000000
        /*0024*/ 	.short	0x0000
        /*0026*/ 	.short	0x0000
        /*0028*/ 	.byte	0x00, 0xf0, 0xa1, 0x03


	//----- nvinfo : EIATTR_MAXREG_COUNT
	.align		4
.L_1870:
        /*002c*/ 	.byte	0x03, 0x1b
        /*002e*/ 	.short	0x00ff


	//----- nvinfo : EIATTR_MERCURY_ISA_VERSION
	.align		4
        /*0030*/ 	.byte	0x03, 0x5f
        /*0032*/ 	.short	0x0000


	//----- nvinfo : EIATTR_COOP_GROUP_MASK_REGIDS
	.align		4
        /*0034*/ 	.byte	0x04, 0x29
        /*0036*/ 	.short	(.L_1872 - .L_1871)


	//   ....[0]....
.L_1871:
        /*0038*/ 	.word	0xffffffff


	//   ....[1]....
        /*003c*/ 	.word	0xffffffff


	//   ....[2]....
        /*0040*/ 	.word	0xffffffff


	//   ....[3]....
        /*0044*/ 	.word	0xffffffff


	//   ....[4]....
        /*0048*/ 	.word	0xffffffff


	//   ....[5]....
        /*004c*/ 	.word	0xffffffff


	//   ....[6]....
        /*0050*/ 	.word	0xffffffff


	//   ....[7]....
        /*0054*/ 	.word	0xffffffff


	//   ....[8]....
        /*0058*/ 	.word	0xffffffff


	//   ....[9]....
        /*005c*/ 	.word	0xffffffff


	//   ....[10]....
        /*0060*/ 	.word	0xffffffff


	//   ....[11]....
        /*0064*/ 	.word	0xffffffff


	//   ....[12]....
        /*0068*/ 	.word	0xffffffff


	//   ....[13]....
        /*006c*/ 	.word	0xffffffff


	//   ....[14]....
        /*0070*/ 	.word	0xffffffff


	//   ....[15]....
        /*0074*/ 	.word	0xffffffff


	//   ....[16]....
        /*0078*/ 	.word	0xffffffff


	//   ....[17]....
        /*007c*/ 	.word	0xffffffff


	//   ....[18]....
        /*0080*/ 	.word	0xffffffff


	//   ....[19]....
        /*0084*/ 	.word	0xffffffff


	//----- nvinfo : EIATTR_COOP_GROUP_INSTR_OFFSETS
	.align		4
.L_1872:
        /*0088*/ 	.byte	0x04, 0x28
        /*008a*/ 	.short	(.L_1874 - .L_1873)


	//   ....[0]....
.L_1873:
        /*008c*/ 	.word	0x00006550


	//   ....[1]....
        /*0090*/ 	.word	0x00006580


	//   ....[2]....
        /*0094*/ 	.word	0x000065b0


	//   ....[3]....
        /*0098*/ 	.word	0x000065d0


	//   ....[4]....
        /*009c*/ 	.word	0x000065f0


	//   ....[5]....
        /*00a0*/ 	.word	0x00006730


	//   ....[6]....
        /*00a4*/ 	.word	0x00006750


	//   ....[7]....
        /*00a8*/ 	.word	0x00006770


	//   ....[8]....
        /*00ac*/ 	.word	0x00006790


	//   ....[9]....
        /*00b0*/ 	.word	0x000067b0


	//   ....[10]....
        /*00b4*/ 	.word	0x00006c90


	//   ....[11]....
        /*00b8*/ 	.word	0x00006d00


	//   ....[12]....
        /*00bc*/ 	.word	0x00006d60


	//   ....[13]....
        /*00c0*/ 	.word	0x00006dc0


	//   ....[14]....
        /*00c4*/ 	.word	0x00006e20


	//   ....[15]....
        /*00c8*/ 	.word	0x00006fc0


	//   ....[16]....
        /*00cc*/ 	.word	0x00007020


	//   ....[17]....
        /*00d0*/ 	.word	0x00007080


	//   ....[18]....
        /*00d4*/ 	.word	0x000070e0


	//   ....[19]....
        /*00d8*/ 	.word	0x00007150


	//----- nvinfo : EIATTR_EXIT_INSTR_OFFSETS
	.align		4
.L_1874:
        /*00dc*/ 	.byte	0x04, 0x1c
        /*00de*/ 	.short	(.L_1876 - .L_1875)


	//   ....[0]....
.L_1875:
        /*00e0*/ 	.word	0x00000670


	//   ....[1]....
        /*00e4*/ 	.word	0x00006c40


	//----- nvinfo : EIATTR_MAX_THREADS
	.align		4
.L_1876:
        /*00e8*/ 	.byte	0x04, 0x05
        /*00ea*/ 	.short	(.L_1878 - .L_1877)
.L_1877:
        /*00ec*/ 	.word	0x00000080
        /*00f0*/ 	.word	0x00000001
        /*00f4*/ 	.word	0x00000001


	//----- nvinfo : EIATTR_CRS_STACK_SIZE
	.align		4
.L_1878:
        /*00f8*/ 	.byte	0x04, 0x1e
        /*00fa*/ 	.short	(.L_1880 - .L_1879)
.L_1879:
        /*00fc*/ 	.word	0x00000000
.L_1880:


//--------------------- .nv.info._ZN10layer_norm31ln_parallel_residual_fwd_kernelINS_13Kernel_traitsIfffffjLj256ELj1ELj4ELj1ELj16ENS_18Kernel_traits_baseILj256EfffffjLj128EEEEELb1ELb0ELb1EEEvNS_9FwdParamsE --------------------------
	.section	.nv.info._ZN10layer_norm31ln_parallel_residual_fwd_kernelINS_13Kernel_traitsIfffffjLj256ELj1ELj4ELj1ELj16ENS_18Kernel_traits_baseILj256EfffffjLj128EEEEELb1ELb0ELb1EEEvNS_9FwdParamsE,"",@"SHT_CUDA_INFO"
	.sectionflags	@""
	.align	4


	//----- nvinfo : EIATTR_CUDA_API_VERSION
	.align		4
        /*0000*/ 	.byte	0x04, 0x37
        /*0002*/ 	.short	(.L_1882 - .L_1881)
.L_1881:
        /*0004*/ 	.word	0x00000082


	//----- nvinfo : EIATTR_SW2861232_WAR
	.align		4
.L_1882:
        /*0008*/ 	.byte	0x01, 0x35
	.zero		2


	//----- nvinfo : EIATTR_PARAM_CBANK
	.align		4
        /*000c*/ 	.byte	0x04, 0x0a
        /*000e*/ 	.short	(.L_1884 - .L_1883)
	.align		4
.L_1883:
        /*0010*/ 	.word	index@(.nv.constant0._ZN10layer_norm31ln_parallel_residual_fwd_kernelINS_13Kernel_traitsIfffffjLj256ELj1ELj4ELj1ELj16ENS_18Kernel_traits_baseILj256EfffffjLj128EEEEELb1ELb0ELb1EEEvNS_9FwdParamsE)
        /*0014*/ 	.short	0x0160
        /*0016*/ 	.short	0x00e8


	//----- nvinfo : EIATTR_CBANK_PARAM_SIZE
	.align		4
.L_1884:
        /*0018*/ 	.byte	0x03, 0x19
        /*001a*/ 	.short	0x00e8


	//----- nvinfo : EIATTR_KPARAM_INFO
	.align		4
        /*001c*/ 	.byte	0x04, 0x17
        /*001e*/ 	.short	(.L_1886 - .L_1885)
.L_1885:
        /*0020*/ 	.word	0x00000000
        /*0024*/ 	.short	0x0000
        /*0026*/ 	.short	0x0000
        /*0028*/ 	.byte	0x00, 0xf0, 0xa1, 0x03


	//----- nvinfo : EIATTR_MAXREG_COUNT
	.align		4
.L_1886:
        /*002c*/ 	.byte	0x03, 0x1b
        /*002e*/ 	.short	0x00ff


	//----- nvinfo : EIATTR_MERCURY_ISA_VERSION
	.align		4
        /*0030*/ 	.byte	0x03, 0x5f
        /*0032*/ 	.short	0x0000


	//----- nvinfo : EIATTR_COOP_GROUP_MASK_REGIDS
	.align		4
        /*0034*/ 	.byte	0x04, 0x29
        /*0036*/ 	.short	(.L_1888 - .L_1887)


	//   ....[0]....
.L_1887:
        /*0038*/ 	.word	0xffffffff


	//   ....[1]....
        /*003c*/ 	.word	0xffffffff


	//   ....[2]....
        /*0040*/ 	.word	0xffffffff


	//   ....[3]....
        /*0044*/ 	.word	0xffffffff


	//   ....[4]....
        /*0048*/ 	.word	0xffffffff


	//   ....[5]....
        /*004c*/ 	.word	0xffffffff


	//   ....[6]....
        /*0050*/ 	.word	0xffffffff


	//   ....[7]....
        /*0054*/ 	.word	0xffffffff


	//   ....[8]....
        /*0058*/ 	.word	0xffffffff


	//   ....[9]....
        /*005c*/ 	.word	0xffffffff


	//   ....[10]....
        /*0060*/ 	.word	0xffffffff


	//   ....[11]....
        /*0064*/ 	.word	0xffffffff


	//   ....[12]....
        /*0068*/ 	.word	0xffffffff


	//   ....[13]....
        /*006c*/ 	.word	0xffffffff


	//   ....[14]....
        /*0070*/ 	.word	0xffffffff


	//   ....[15]....
        /*0074*/ 	.word	0xffffffff


	//   ....[16]....
        /*0078*/ 	.word	0xffffffff


	//   ....[17]....
        /*007c*/ 	.word	0xffffffff


	//   ....[18]....
        /*0080*/ 	.word	0xffffffff


	//   ....[19]....
        /*0084*/ 	.word	0xffffffff


	//----- nvinfo : EIATTR_COOP_GROUP_INSTR_OFFSETS
	.align		4
.L_1888:
        /*0088*/ 	.byte	0x04, 0x28
        /*008a*/ 	.short	(.L_1890 - .L_1889)


	//   ....[0]....
.L_1889:
        /*008c*/ 	.word	0x00006330


	//   ....[1]....
        /*0090*/ 	.word	0x00006360


	//   ....[2]....
        /*0094*/ 	.word	0x00006380


	//   ....[3]....
        /*0098*/ 	.word	0x000063a0


	//   ....[4]....
        /*009c*/ 	.word	0x000063c0


	//   ....[5]....
        /*00a0*/ 	.word	0x000064f0


	//   ....[6]....
        /*00a4*/ 	.word	0x00006510


	//   ....[7]....
        /*00a8*/ 	.word	0x00006530


	//   ....[8]....
        /*00ac*/ 	.word	0x00006550


	//   ....[9]....
        /*00b0*/ 	.word	0x00006570


	//   ....[10]....
        /*00b4*/ 	.word	0x00006a00


	//   ....[11]....
        /*00b8*/ 	.word	0x00006a60


	//   ....[12]....
        /*00bc*/ 	.word	0x00006ac0


	//   ....[13]....
        /*00c0*/ 	.word	0x00006b20


	//   ....[14]....
        /*00c4*/ 	.word	0x00006b80


	//   ....[15]....
        /*00c8*/ 	.word	0x00006cf0


	//   ....[16]....
        /*00cc*/ 	.word	0x00006d50


	//   ....[17]....
        /*00d0*/ 	.word	0x00006db0


	//   ....[18]....
        /*00d4*/ 	.word	0x00006e10


	//   ....[19]....
        /*00d8*/ 	.word	0x00006e70


	//----- nvinfo : EIATTR_EXIT_INSTR_OFFSETS
	.align		4
.L_1890:
        /*00dc*/ 	.byte	0x04, 0x1c
        /*00de*/ 	.short	(.L_1892 - .L_1891)


	//   ....[0]....
.L_1891:
        /*00e0*/ 	.word	0x00000300


	//   ....[1]....
        /*00e4*/ 	.word	0x000069b0


	//----- nvinfo : EIATTR_MAX_THREADS
	.align		4
.L_1892:
        /*00e8*/ 	.byte	0x04, 0x05
        /*00ea*/ 	.short	(.L_1894 - .L_1893)
.L_1893:
        /*00ec*/ 	.word	0x00000080
        /*00f0*/ 	.word	0x00000001
        /*00f4*/ 	.word	0x00000001


	//----- nvinfo : EIATTR_CRS_STACK_SIZE
	.align		4
.L_1894:
        /*00f8*/ 	.byte	0x04, 0x1e
        /*00fa*/ 	.short	(.L_1896 - .L_1895)
.L_1895:
        /*00fc*/ 	.word	0x00000000
.L_1896:


//--------------------- .nv.info._ZN10layer_norm31ln_parallel_residual_fwd_kernelINS_13Kernel_traitsIfffffjLj256ELj1ELj4ELj1ELj16ENS_18Kernel_traits_baseILj256EfffffjLj128EEEEELb1ELb1ELb0EEEvNS_9FwdParamsE --------------------------
	.section	.nv.info._ZN10layer_norm31ln_parallel_residual_fwd_kernelINS_13Kernel_traitsIfffffjLj256ELj1ELj4ELj1ELj16ENS_18Kernel_traits_baseILj256EfffffjLj128EEEEELb1ELb1ELb0EEEvNS_9FwdParamsE,"",@"SHT_CUDA_INFO"
	.sectionflags	@""
	.align	4


	//----- nvinfo : EIATTR_CUDA_API_VERSION
	.align		4
        /*0000*/ 	.byte	0x04, 0x37
        /*0002*/ 	.short	(.L_1898 - .L_1897)
.L_1897:
        /*0004*/ 	.word	0x00000082


	//----- nvinfo : EIATTR_SW2861232_WAR
	.align		4
.L_1898:
        /*0008*/ 	.byte	0x01, 0x35
	.zero		2


	//----- nvinfo : EIATTR_PARAM_CBANK
	.align		4
        /*000c*/ 	.byte	0x04, 0x0a
        /*000e*/ 	.short	(.L_1900 - .L_1899)
	.align		4
.L_1899:
        /*0010*/ 	.word	index@(.nv.constant0._ZN10layer_norm31ln_parallel_residual_fwd_kernelINS_13Kernel_traitsIfffffjLj256ELj1ELj4ELj1ELj16ENS_18Kernel_traits_baseILj256EfffffjLj128EEEEELb1ELb1ELb0EEEvNS_9FwdParamsE)
        /*0014*/ 	.short	0x0160
        /*0016*/ 	.short	0x00e8


	//----- nvinfo : EIATTR_CBANK_PARAM_SIZE
	.align		4
.L_1900:
        /*0018*/ 	.byte	0x03, 0x19
        /*001a*/ 	.short	0x00e8


	//----- nvinfo : EIATTR_KPARAM_INFO
	.align		4
        /*001c*/ 	.byte	0x04, 0x17
        /*001e*/ 	.short	(.L_1902 - .L_1901)
.L_1901:
        /*0020*/ 	.word	0x00000000
        /*0024*/ 	.short	0x0000
        /*0026*/ 	.short	0x0000
        /*0028*/ 	.byte	0x00, 0xf0, 0xa1, 0x03


	//----- nvinfo : EIATTR_MAXREG_COUNT
	.align		4
.L_1902:
        /*002c*/ 	.byte	0x03, 0x1b
        /*002e*/ 	.short	0x00ff


	//----- nvinfo : EIATTR_MERCURY_ISA_VERSION
	.align		4
        /*0030*/ 	.byte	0x03, 0x5f
        /*0032*/ 	.short	0x0000


	//----- nvinfo : EIATTR_COOP_GROUP_MASK_REGIDS
	.align		4
        /*0034*/ 	.byte	0x04, 0x29
        /*0036*/ 	.short	(.L_1904 - .L_1903)


	//   ....[0]....
.L_1903:
        /*0038*/ 	.word	0xffffffff


	//   ....[1]....
        /*003c*/ 	.word	0xffffffff


	//   ....[2]....
        /*0040*/ 	.word	0xffffffff


	//   ....[3]....
        /*0044*/ 	.word	0xffffffff


	//   ....[4]....
        /*0048*/ 	.word	0xffffffff


	//   ....[5]....
        /*004c*/ 	.word	0xffffffff


	//   ....[6]....
        /*0050*/ 	.word	0xffffffff


	//   ....[7]....
        /*0054*/ 	.word	0xffffffff


	//   ....[8]....
        /*0058*/ 	.word	0xffffffff


	//   ....[9]....
        /*005c*/ 	.word	0xffffffff


	//   ....[10]....
        /*0060*/ 	.word	0xffffffff


	//   ....[11]....
        /*0064*/ 	.word	0xffffffff


	//   ....[12]....
        /*0068*/ 	.word	0xffffffff


	//   ....[13]....
        /*006c*/ 	.word	0xffffffff


	//   ....[14]....
        /*0070*/ 	.word	0xffffffff


	//   ....[15]....
        /*0074*/ 	.word	0xffffffff


	//   ....[16]....
        /*0078*/ 	.word	0xffffffff


	//   ....[17]....
        /*007c*/ 	.word	0xffffffff


	//   ....[18]....
        /*0080*/ 	.word	0xffffffff


	//   ....[19]....
        /*0084*/ 	.word	0xffffffff


	//----- nvinfo : EIATTR_COOP_GROUP_INSTR_OFFSETS
	.align		4
.L_1904:
        /*0088*/ 	.byte	0x04, 0x28
        /*008a*/ 	.short	(.L_1906 - .L_1905)


	//   ....[0]....
.L_1905:
        /*008c*/ 	.word	0x00006480


	//   ....[1]....
        /*0090*/ 	.word	0x000064b0


	//   ....[2]....
        /*0094*/ 	.word	0x000064e0


	//   ....[3]....
        /*0098*/ 	.word	0x00006500


	//   ....[4]....
        /*009c*/ 	.word	0x00006520


	//   ....[5]....
        /*00a0*/ 	.word	0x00006660


	//   ....[6]....
        /*00a4*/ 	.word	0x00006680


	//   ....[7]....
        /*00a8*/ 	.word	0x000066a0


	//   ....[8]....
        /*00ac*/ 	.word	0x000066c0


	//   ....[9]....
        /*00b0*/ 	.word	0x000066e0


	//   ....[10]....
        /*00b4*/ 	.word	0x00006b10


	//   ....[11]....
        /*00b8*/ 	.word	0x00006b80


	//   ....[12]....
        /*00bc*/ 	.word	0x00006be0


	//   ....[13]....
        /*00c0*/ 	.word	0x00006c40


	//   ....[14]....
        /*00c4*/ 	.word	0x00006ca0


	//   ....[15]....
        /*00c8*/ 	.word	0x00006e30


	//   ....[16]....
        /*00cc*/ 	.word	0x00006e90


	//   ....[17]....
        /*00d0*/ 	.word	0x00006ef0


	//   ....[18]....
        /*00d4*/ 	.word	0x00006f50


	//   ....[19]....
        /*00d8*/ 	.word	0x00006fb0


	//----- nvinfo : EIATTR_EXIT_INSTR_OFFSETS
	.align		4
.L_1906:
        /*00dc*/ 	.byte	0x04, 0x1c
        /*00de*/ 	.short	(.L_1908 - .L_1907)


	//   ....[0]....
.L_1907:
        /*00e0*/ 	.word	0x000004d0


	//   ....[1]....
        /*00e4*/ 	.word	0x00006ab0


	//----- nvinfo : EIATTR_MAX_THREADS
	.align		4
.L_1908:
        /*00e8*/ 	.byte	0x04, 0x05
        /*00ea*/ 	.short	(.L_1910 - .L_1909)
.L_1909:
        /*00ec*/ 	.word	0x00000080
        /*00f0*/ 	.word	0x00000001
        /*00f4*/ 	.word	0x00000001


	//----- nvinfo : EIATTR_CRS_STACK_SIZE
	.align		4
.L_1910:
        /*00f8*/ 	.byte	0x04, 0x1e
        /*00fa*/ 	.short	(.L_1912 - .L_1911)
.L_1911:
        /*00fc*/ 	.word	0x00000000
.L_1912:


//--------------------- .nv.info._ZN10layer_norm31ln_parallel_residual_fwd_kernelINS_13Kernel_traitsIfffffjLj256ELj1ELj4ELj1ELj16ENS_18Kernel_traits_baseILj256EfffffjLj128EEEEELb1ELb1ELb1EEEvNS_9FwdParamsE --------------------------
	.section	.nv.info._ZN10layer_norm31ln_parallel_residual_fwd_kernelINS_13Kernel_traitsIfffffjLj256ELj1ELj4ELj1ELj16ENS_18Kernel_traits_baseILj256EfffffjLj128EEEEELb1ELb1ELb1EEEvNS_9FwdParamsE,"",@"SHT_CUDA_INFO"
	.sectionflags	@""
	.align	4


	//----- nvinfo : EIATTR_CUDA_API_VERSION
	.align		4
        /*0000*/ 	.byte	0x04, 0x37
        /*0002*/ 	.short	(.L_1914 - .L_1913)
.L_1913:
        /*0004*/ 	.word	0x00000082


	//----- nvinfo : EIATTR_SW2861232_WAR
	.align		4
.L_1914:
        /*0008*/ 	.byte	0x01, 0x35
	.zero		2


	//----- nvinfo : EIATTR_PARAM_CBANK
	.align		4
        /*000c*/ 	.byte	0x04, 0x0a
        /*000e*/ 	.short	(.L_1916 - .L_1915)
	.align		4
.L_1915:
        /*0010*/ 	.word	index@(.nv.constant0._ZN10layer_norm31ln_parallel_residual_fwd_kernelINS_13Kernel_traitsIfffffjLj256ELj1ELj4ELj1ELj16ENS_18Kernel_traits_baseILj256EfffffjLj128EEEEELb1ELb1ELb1EEEvNS_9FwdParamsE)
        /*0014*/ 	.short	0x0160
        /*0016*/ 	.short	0x00e8


	//----- nvinfo : EIATTR_CBANK_PARAM_SIZE
	.align		4
.L_1916:
        /*0018*/ 	.byte	0x03, 0x19
        /*001a*/ 	.short	0x00e8


	//----- nvinfo : EIATTR_KPARAM_INFO
	.align		4
        /*001c*/ 	.byte	0x04, 0x17
        /*001e*/ 	.short	(.L_1918 - .L_1917)
.L_1917:
        /*0020*/ 	.word	0x00000000
        /*0024*/ 	.short	0x0000
        /*0026*/ 	.short	0x0000
        /*0028*/ 	.byte	0x00, 0xf0, 0xa1, 0x03


	//----- nvinfo : EIATTR_MAXREG_COUNT
	.align		4
.L_1918:
        /*002c*/ 	.byte	0x03, 0x1b
        /*002e*/ 	.short	0x00ff


	//----- nvinfo : EIATTR_MERCURY_ISA_VERSION
	.align		4
        /*0030*/ 	.byte	0x03, 0x5f
        /*0032*/ 	.short	0x0000


	//----- nvinfo : EIATTR_COOP_GROUP_MASK_REGIDS
	.align		4
        /*0034*/ 	.byte	0x04, 0x29
        /*0036*/ 	.short	(.L_1920 - .L_1919)


	//   ....[0]....
.L_1919:
        /*0038*/ 	.word	0xffffffff


	//   ....[1]....
        /*003c*/ 	.word	0xffffffff


	//   ....[2]....
        /*0040*/ 	.word	0xffffffff


	//   ....[3]....
        /*0044*/ 	.word	0xffffffff


	//   ....[4]....
        /*0048*/ 	.word	0xffffffff


	//   ....[5]....
        /*004c*/ 	.word	0xffffffff


	//   ....[6]....
        /*0050*/ 	.word	0xffffffff


	//   ....[7]....
        /*0054*/ 	.word	0xffffffff


	//   ....[8]....
        /*0058*/ 	.word	0xffffffff


	//   ....[9]....
        /*005c*/ 	.word	0xffffffff


	//   ....[10]....
        /*0060*/ 	.word	0xffffffff


	//   ....[11]....
        /*0064*/ 	.word	0xffffffff


	//   ....[12]....
        /*0068*/ 	.word	0xffffffff


	//   ....[13]....
        /*006c*/ 	.word	0xffffffff


	//   ....[14]....
        /*0070*/ 	.word	0xffffffff


	//   ....[15]....
        /*0074*/ 	.word	0xffffffff


	//   ....[16]....
        /*0078*/ 	.word	0xffffffff


	//   ....[17]....
        /*007c*/ 	.word	0xffffffff


	//   ....[18]....
        /*0080*/ 	.word	0xffffffff


	//   ....[19]....
        /*0084*/ 	.word	0xffffffff


	//----- nvinfo : EIATTR_COOP_GROUP_INSTR_OFFSETS
	.align		4
.L_1920:
        /*0088*/ 	.byte	0x04, 0x28
        /*008a*/ 	.short	(.L_1922 - .L_1921)


	//   ....[0]....
.L_1921:
        /*008c*/ 	.word	0x00006240


	//   ....[1]....
        /*0090*/ 	.word	0x00006270


	//   ....[2]....
        /*0094*/ 	.word	0x00006290


	//   ....[3]....
        /*0098*/ 	.word	0x000062b0


	//   ....[4]....
        /*009c*/ 	.word	0x000062d0


	//   ....[5]....
        /*00a0*/ 	.word	0x00006400


	//   ....[6]....
        /*00a4*/ 	.word	0x00006420


	//   ....[7]....
        /*00a8*/ 	.word	0x00006440


	//   ....[8]....
        /*00ac*/ 	.word	0x00006460


	//   ....[9]....
        /*00b0*/ 	.word	0x00006480


	//   ....[10]....
        /*00b4*/ 	.word	0x000067f0


	//   ....[11]....
        /*00b8*/ 	.word	0x00006860


	//   ....[12]....
        /*00bc*/ 	.word	0x000068c0


	//   ....[13]....
        /*00c0*/ 	.word	0x00006920


	//   ....[14]....
        /*00c4*/ 	.word	0x00006980


	//   ....[15]....
        /*00c8*/ 	.word	0x00006af0


	//   ....[16]....
        /*00cc*/ 	.word	0x00006b50


	//   ....[17]....
        /*00d0*/ 	.word	0x00006bb0


	//   ....[18]....
        /*00d4*/ 	.word	0x00006c10


	//   ....[19]....
        /*00d8*/ 	.word	0x00006c70


	//----- nvinfo : EIATTR_EXIT_INSTR_OFFSETS
	.align		4
.L_1922:
        /*00dc*/ 	.byte	0x04, 0x1c
        /*00de*/ 	.short	(.L_1924 - .L_1923)


	//   ....[0]....
.L_1923:
        /*00e0*/ 	.word	0x00000200


	//   ....[1]....
        /*00e4*/ 	.word	0x000067a0


	//----- nvinfo : EIATTR_MAX_THREADS
	.align		4
.L_1924:
        /*00e8*/ 	.byte	0x04, 0x05
        /*00ea*/ 	.short	(.L_1926 - .L_1925)
.L_1925:
        /*00ec*/ 	.word	0x00000080
        /*00f0*/ 	.word	0x00000001
        /*00f4*/ 	.word	0x00000001


	//----- nvinfo : EIATTR_CRS_STACK_SIZE
	.align		4
.L_1926:
        /*00f8*/ 	.byte	0x04, 0x1e
        /*00fa*/ 	.short	(.L_1928 - .L_1927)
.L_1927:
        /*00fc*/ 	.word	0x00000000
.L_1928:


//--------------------- .nv.callgraph             --------------------------
	.section	.nv.callgraph,"",@"SHT_CUDA_CALLGRAPH"
	.align	4
	.sectionentsize	8
	.align		4
        /*0000*/ 	.word	0x00000000
	.align		4
        /*0004*/ 	.word	0xffffffff
	.align		4
        /*0008*/ 	.word	0x00000000
	.align		4
        /*000c*/ 	.word	0xfffffffe
	.align		4
        /*0010*/ 	.word	0x00000000
	.align		4
        /*0014*/ 	.word	0xfffffffd
	.align		4
        /*0018*/ 	.word	0x00000000
	.align		4
        /*001c*/ 	.word	0xfffffffc


//--------------------- .nv.rel.action            --------------------------
	.section	.nv.rel.action,"",@"SHT_CUDA_RELOCINFO"
	.align	8
	.sectionentsize	8
        /*0000*/ 	.byte	0x73, 0x00, 0x00, 0x00, 0x00, 0x00, 0x00, 0x00, 0x00, 0x00, 0x00, 0x11, 0x25, 0x00, 0x05, 0x36


//--------------------- .nv.constant4             --------------------------
	.section	.nv.constant4,"a",@progbits
	.align	8
	.align		8
.nv.constant4:
        /*0000*/ 	.dword	precalc_xorwow_matrix
	.align		8
        /*0008*/ 	.dword	precalc_xorwow_offset_matrix
	.align		8
        /*0010*/ 	.dword	mrg32k3aM1
	.align		8
        /*0018*/ 	.dword	mrg32k3aM2
	.align		8
        /*0020*/ 	.dword	mrg32k3aM1SubSeq
	.align		8
        /*0028*/ 	.dword	mrg32k3aM2SubSeq
	.align		8
        /*0030*/ 	.dword	mrg32k3aM1Seq
	.align		8
        /*0038*/ 	.dword	mrg32k3aM2Seq


//--------------------- .nv.constant3             --------------------------
	.section	.nv.constant3,"a",@progbits
	.align	8
.nv.constant3:
	.type		__cr_lgamma_table,@object
	.size		__cr_lgamma_table,(.L_8 - __cr_lgamma_table)
__cr_lgamma_table:
        /*0000*/ 	.byte	0x00, 0x00, 0x00, 0x00, 0x00, 0x00, 0x00, 0x00, 0x00, 0x00, 0x00, 0x00, 0x00, 0x00, 0x00, 0x00
        /*0010*/ 	.byte	0xef, 0x39, 0xfa, 0xfe, 0x42, 0x2e, 0xe6, 0x3f, 0x02, 0x20, 0x2a, 0xfa, 0x0b, 0xab, 0xfc, 0x3f
        /*0020*/ 	.byte	0xf9, 0x2c, 0x92, 0x7c, 0xa7, 0x6c, 0x09, 0x40, 0xc9, 0x79, 0x44, 0x3c, 0x64, 0x26, 0x13, 0x40
        /*0030*/ 	.byte	0xca, 0x01, 0xcf, 0x3a, 0x27, 0x51, 0x1a, 0x40, 0x30, 0xcc, 0x2d, 0xf3, 0xe1, 0x0c, 0x21, 0x40
        /*0040*/ 	.byte	0x0d, 0xb7, 0xfc, 0x82, 0x8e, 0x35, 0x25, 0x40
.L_8:


//--------------------- .nv.constant0._ZN10layer_norm31ln_parallel_residual_fwd_kernelINS_13Kernel_traitsI13__nv_bfloat16S2_S2_S2_fjLj256ELj1ELj4ELj1ELj16ENS_18Kernel_traits_baseILj256ES2_S2_S2_S2_fjLj128EEEEELb0ELb0ELb0EEEvNS_9FwdParamsE --------------------------
	.section	.nv.constant0._ZN10layer_norm31ln_parallel_residual_fwd_kernelINS_13Kernel_traitsI13__nv_bfloat16S2_S2_S2_fjLj256ELj1ELj4ELj1ELj16ENS_18Kernel_traits_baseILj256ES2_S2_S2_S2_fjLj128EEEEELb0ELb0ELb0EEEvNS_9FwdParamsE,"a",@progbits
	.sectionflags	@""
	.align	4
.nv.constant0._ZN10layer_norm31ln_parallel_residual_fwd_kernelINS_13Kernel_traitsI13__nv_bfloat16S2_S2_S2_fjLj256ELj1ELj4ELj1ELj16ENS_18Kernel_traits_baseILj256ES2_S2_S2_S2_fjLj128EEEEELb0ELb0ELb0EEEvNS_9FwdParamsE:
	.zero		584


//--------------------- .nv.constant0._ZN10layer_norm31ln_parallel_residual_fwd_kernelINS_13Kernel_traitsI13__nv_bfloat16S2_S2_S2_fjLj256ELj1ELj4ELj1ELj16ENS_18Kernel_traits_baseILj256ES2_S2_S2_S2_fjLj128EEEEELb0ELb0ELb1EEEvNS_9FwdParamsE --------------------------
	.section	.nv.constant0._ZN10layer_norm31ln_parallel_residual_fwd_kernelINS_13Kernel_traitsI13__nv_bfloat16S2_S2_S2_fjLj256ELj1ELj4ELj1ELj16ENS_18Kernel_traits_baseILj256ES2_S2_S2_S2_fjLj128EEEEELb0ELb0ELb1EEEvNS_9FwdParamsE,"a",@progbits
	.sectionflags	@""
	.align	4
.nv.constant0._ZN10layer_norm31ln_parallel_residual_fwd_kernelINS_13Kernel_traitsI13__nv_bfloat16S2_S2_S2_fjLj256ELj1ELj4ELj1ELj16ENS_18Kernel_traits_baseILj256ES2_S2_S2_S2_fjLj128EEEEELb0ELb0ELb1EEEvNS_9FwdParamsE:
	.zero		584


//--------------------- .nv.constant0._ZN10layer_norm31ln_parallel_residual_fwd_kernelINS_13Kernel_traitsI13__nv_bfloat16S2_S2_S2_fjLj256ELj1ELj4ELj1ELj16ENS_18Kernel_traits_baseILj256ES2_S2_S2_S2_fjLj128EEEEELb0ELb1ELb0EEEvNS_9FwdParamsE --------------------------
	.section	.nv.constant0._ZN10layer_norm31ln_parallel_residual_fwd_kernelINS_13Kernel_traitsI13__nv_bfloat16S2_S2_S2_fjLj256ELj1ELj4ELj1ELj16ENS_18Kernel_traits_baseILj256ES2_S2_S2_S2_fjLj128EEEEELb0ELb1ELb0EEEvNS_9FwdParamsE,"a",@progbits
	.sectionflags	@""
	.align	4
.nv.constant0._ZN10layer_norm31ln_parallel_residual_fwd_kernelINS_13Kernel_traitsI13__nv_bfloat16S2_S2_S2_fjLj256ELj1ELj4ELj1ELj16ENS_18Kernel_traits_baseILj256ES2_S2_S2_S2_fjLj128EEEEELb0ELb1ELb0EEEvNS_9FwdParamsE:
	.zero		584


//--------------------- .nv.constant0._ZN10layer_norm31ln_parallel_residual_fwd_kernelINS_13Kernel_traitsI13__nv_bfloat16S2_S2_S2_fjLj256ELj1ELj4ELj1ELj16ENS_18Kernel_traits_baseILj256ES2_S2_S2_S2_fjLj128EEEEELb0ELb1ELb1EEEvNS_9FwdParamsE --------------------------
	.section	.nv.constant0._ZN10layer_norm31ln_parallel_residual_fwd_kernelINS_13Kernel_traitsI13__nv_bfloat16S2_S2_S2_fjLj256ELj1ELj4ELj1ELj16ENS_18Kernel_traits_baseILj256ES2_S2_S2_S2_fjLj128EEEEELb0ELb1ELb1EEEvNS_9FwdParamsE,"a",@progbits
	.sectionflags	@""
	.align	4
.nv.constant0._ZN10layer_norm31ln_parallel_residual_fwd_kernelINS_13Kernel_traitsI13__nv_bfloat16S2_S2_S2_fjLj256ELj1ELj4ELj1ELj16ENS_18Kernel_traits_baseILj256ES2_S2_S2_S2_fjLj128EEEEELb0ELb1ELb1EEEvNS_9FwdParamsE:
	.zero		584


//--------------------- .nv.constant0._ZN10layer_norm31ln_parallel_residual_fwd_kernelINS_13Kernel_traitsI13__nv_bfloat16S2_S2_S2_fjLj256ELj1ELj4ELj1ELj16ENS_18Kernel_traits_baseILj256ES2_S2_S2_S2_fjLj128EEEEELb1ELb0ELb0EEEvNS_9FwdParamsE --------------------------
	.section	.nv.constant0._ZN10layer_norm31ln_parallel_residual_fwd_kernelINS_13Kernel_traitsI13__nv_bfloat16S2_S2_S2_fjLj256ELj1ELj4ELj1ELj16ENS_18Kernel_traits_baseILj256ES2_S2_S2_S2_fjLj128EEEEELb1ELb0ELb0EEEvNS_9FwdParamsE,"a",@progbits
	.sectionflags	@""
	.align	4
.nv.constant0._ZN10layer_norm31ln_parallel_residual_fwd_kernelINS_13Kernel_traitsI13__nv_bfloat16S2_S2_S2_fjLj256ELj1ELj4ELj1ELj16ENS_18Kernel_traits_baseILj256ES2_S2_S2_S2_fjLj128EEEEELb1ELb0ELb0EEEvNS_9FwdParamsE:
	.zero		584


//--------------------- .nv.constant0._ZN10layer_norm31ln_parallel_residual_fwd_kernelINS_13Kernel_traitsI13__nv_bfloat16S2_S2_S2_fjLj256ELj1ELj4ELj1ELj16ENS_18Kernel_traits_baseILj256ES2_S2_S2_S2_fjLj128EEEEELb1ELb0ELb1EEEvNS_9FwdParamsE --------------------------
	.section	.nv.constant0._ZN10layer_norm31ln_parallel_residual_fwd_kernelINS_13Kernel_traitsI13__nv_bfloat16S2_S2_S2_fjLj256ELj1ELj4ELj1ELj16ENS_18Kernel_traits_baseILj256ES2_S2_S2_S2_fjLj128EEEEELb1ELb0ELb1EEEvNS_9FwdParamsE,"a",@progbits
	.sectionflags	@""
	.align	4
.nv.constant0._ZN10layer_norm31ln_parallel_residual_fwd_kernelINS_13Kernel_traitsI13__nv_bfloat16S2_S2_S2_fjLj256ELj1ELj4ELj1ELj16ENS_18Kernel_traits_baseILj256ES2_S2_S2_S2_fjLj128EEEEELb1ELb0ELb1EEEvNS_9FwdParamsE:
	.zero		584


//--------------------- .nv.constant0._ZN10layer_norm31ln_parallel_residual_fwd_kernelINS_13Kernel_traitsI13__nv_bfloat16S2_S2_S2_fjLj256ELj1ELj4ELj1ELj16ENS_18Kernel_traits_baseILj256ES2_S2_S2_S2_fjLj128EEEEELb1ELb1ELb0EEEvNS_9FwdParamsE --------------------------
	.section	.nv.constant0._ZN10layer_norm31ln_parallel_residual_fwd_kernelINS_13Kernel_traitsI13__nv_bfloat16S2_S2_S2_fjLj256ELj1ELj4ELj1ELj16ENS_18Kernel_traits_baseILj256ES2_S2_S2_S2_fjLj128EEEEELb1ELb1ELb0EEEvNS_9FwdParamsE,"a",@progbits
	.sectionflags	@""
	.align	4
.nv.constant0._ZN10layer_norm31ln_parallel_residual_fwd_kernelINS_13Kernel_traitsI13__nv_bfloat16S2_S2_S2_fjLj256ELj1ELj4ELj1ELj16ENS_18Kernel_traits_baseILj256ES2_S2_S2_S2_fjLj128EEEEELb1ELb1ELb0EEEvNS_9FwdParamsE:
	.zero		584


//--------------------- .nv.constant0._ZN10layer_norm31ln_parallel_residual_fwd_kernelINS_13Kernel_traitsI13__nv_bfloat16S2_S2_S2_fjLj256ELj1ELj4ELj1ELj16ENS_18Kernel_traits_baseILj256ES2_S2_S2_S2_fjLj128EEEEELb1ELb1ELb1EEEvNS_9FwdParamsE --------------------------
	.section	.nv.constant0._ZN10layer_norm31ln_parallel_residual_fwd_kernelINS_13Kernel_traitsI13__nv_bfloat16S2_S2_S2_fjLj256ELj1ELj4ELj1ELj16ENS_18Kernel_traits_baseILj256ES2_S2_S2_S2_fjLj128EEEEELb1ELb1ELb1EEEvNS_9FwdParamsE,"a",@progbits
	.sectionflags	@""
	.align	4
.nv.constant0._ZN10layer_norm31ln_parallel_residual_fwd_kernelINS_13Kernel_traitsI13__nv_bfloat16S2_S2_S2_fjLj256ELj1ELj4ELj1ELj16ENS_18Kernel_traits_baseILj256ES2_S2_S2_S2_fjLj128EEEEELb1ELb1ELb1EEEvNS_9FwdParamsE:
	.zero		584


//--------------------- .nv.constant0._ZN10layer_norm31ln_parallel_residual_fwd_kernelINS_13Kernel_traitsI6__halfS2_S2_S2_fjLj256ELj1ELj4ELj1ELj16ENS_18Kernel_traits_baseILj256ES2_S2_S2_S2_fjLj128EEEEELb0ELb0ELb0EEEvNS_9FwdParamsE --------------------------
	.section	.nv.constant0._ZN10layer_norm31ln_parallel_residual_fwd_kernelINS_13Kernel_traitsI6__halfS2_S2_S2_fjLj256ELj1ELj4ELj1ELj16ENS_18Kernel_traits_baseILj256ES2_S2_S2_S2_fjLj128EEEEELb0ELb0ELb0EEEvNS_9FwdParamsE,"a",@progbits
	.sectionflags	@""
	.align	4
.nv.constant0._ZN10layer_norm31ln_parallel_residual_fwd_kernelINS_13Kernel_traitsI6__halfS2_S2_S2_fjLj256ELj1ELj4ELj1ELj16ENS_18Kernel_traits_baseILj256ES2_S2_S2_S2_fjLj128EEEEELb0ELb0ELb0EEEvNS_9FwdParamsE:
	.zero		584


//--------------------- .nv.constant0._ZN10layer_norm31ln_parallel_residual_fwd_kernelINS_13Kernel_traitsI6__halfS2_S2_S2_fjLj256ELj1ELj4ELj1ELj16ENS_18Kernel_traits_baseILj256ES2_S2_S2_S2_fjLj128EEEEELb0ELb0ELb1EEEvNS_9FwdParamsE --------------------------
	.section	.nv.constant0._ZN10layer_norm31ln_parallel_residual_fwd_kernelINS_13Kernel_traitsI6__halfS2_S2_S2_fjLj256ELj1ELj4ELj1ELj16ENS_18Kernel_traits_baseILj256ES2_S2_S2_S2_fjLj128EEEEELb0ELb0ELb1EEEvNS_9FwdParamsE,"a",@progbits
	.sectionflags	@""
	.align	4
.nv.constant0._ZN10layer_norm31ln_parallel_residual_fwd_kernelINS_13Kernel_traitsI6__halfS2_S2_S2_fjLj256ELj1ELj4ELj1ELj16ENS_18Kernel_traits_baseILj256ES2_S2_S2_S2_fjLj128EEEEELb0ELb0ELb1EEEvNS_9FwdParamsE:
	.zero		584


//--------------------- .nv.constant0._ZN10layer_norm31ln_parallel_residual_fwd_kernelINS_13Kernel_traitsI6__halfS2_S2_S2_fjLj256ELj1ELj4ELj1ELj16ENS_18Kernel_traits_baseILj256ES2_S2_S2_S2_fjLj128EEEEELb0ELb1ELb0EEEvNS_9FwdParamsE --------------------------
	.section	.nv.constant0._ZN10layer_norm31ln_parallel_residual_fwd_kernelINS_13Kernel_traitsI6__halfS2_S2_S2_fjLj256ELj1ELj4ELj1ELj16ENS_18Kernel_traits_baseILj256ES2_S2_S2_S2_fjLj128EEEEELb0ELb1ELb0EEEvNS_9FwdParamsE,"a",@progbits
	.sectionflags	@""
	.align	4
.nv.constant0._ZN10layer_norm31ln_parallel_residual_fwd_kernelINS_13Kernel_traitsI6__halfS2_S2_S2_fjLj256ELj1ELj4ELj1ELj16ENS_18Kernel_traits_baseILj256ES2_S2_S2_S2_fjLj128EEEEELb0ELb1ELb0EEEvNS_9FwdParamsE:
	.zero		584


//--------------------- .nv.constant0._ZN10layer_norm31ln_parallel_residual_fwd_kernelINS_13Kernel_traitsI6__halfS2_S2_S2_fjLj256ELj1ELj4ELj1ELj16ENS_18Kernel_traits_baseILj256ES2_S2_S2_S2_fjLj128EEEEELb0ELb1ELb1EEEvNS_9FwdParamsE --------------------------
	.section	.nv.constant0._ZN10layer_norm31ln_parallel_residual_fwd_kernelINS_13Kernel_traitsI6__halfS2_S2_S2_fjLj256ELj1ELj4ELj1ELj16ENS_18Kernel_traits_baseILj256ES2_S2_S2_S2_fjLj128EEEEELb0ELb1ELb1EEEvNS_9FwdParamsE,"a",@progbits
	.sectionflags	@""
	.align	4
.nv.constant0._ZN10layer_norm31ln_parallel_residual_fwd_kernelINS_13Kernel_traitsI6__halfS2_S2_S2_fjLj256ELj1ELj4ELj1ELj16ENS_18Kernel_traits_baseILj256ES2_S2_S2_S2_fjLj128EEEEELb0ELb1ELb1EEEvNS_9FwdParamsE:
	.zero		584


//--------------------- .nv.constant0._ZN10layer_norm31ln_parallel_residual_fwd_kernelINS_13Kernel_traitsI6__halfS2_S2_S2_fjLj256ELj1ELj4ELj1ELj16ENS_18Kernel_traits_baseILj256ES2_S2_S2_S2_fjLj128EEEEELb1ELb0ELb0EEEvNS_9FwdParamsE --------------------------
	.section	.nv.constant0._ZN10layer_norm31ln_parallel_residual_fwd_kernelINS_13Kernel_traitsI6__halfS2_S2_S2_fjLj256ELj1ELj4ELj1ELj16ENS_18Kernel_traits_baseILj256ES2_S2_S2_S2_fjLj128EEEEELb1ELb0ELb0EEEvNS_9FwdParamsE,"a",@progbits
	.sectionflags	@""
	.align	4
.nv.constant0._ZN10layer_norm31ln_parallel_residual_fwd_kernelINS_13Kernel_traitsI6__halfS2_S2_S2_fjLj256ELj1ELj4ELj1ELj16ENS_18Kernel_traits_baseILj256ES2_S2_S2_S2_fjLj128EEEEELb1ELb0ELb0EEEvNS_9FwdParamsE:
	.zero		584


//--------------------- .nv.constant0._ZN10layer_norm31ln_parallel_residual_fwd_kernelINS_13Kernel_traitsI6__halfS2_S2_S2_fjLj256ELj1ELj4ELj1ELj16ENS_18Kernel_traits_baseILj256ES2_S2_S2_S2_fjLj128EEEEELb1ELb0ELb1EEEvNS_9FwdParamsE --------------------------
	.section	.nv.constant0._ZN10layer_norm31ln_parallel_residual_fwd_kernelINS_13Kernel_traitsI6__halfS2_S2_S2_fjLj256ELj1ELj4ELj1ELj16ENS_18Kernel_traits_baseILj256ES2_S2_S2_S2_fjLj128EEEEELb1ELb0ELb1EEEvNS_9FwdParamsE,"a",@progbits
	.sectionflags	@""
	.align	4
.nv.constant0._ZN10layer_norm31ln_parallel_residual_fwd_kernelINS_13Kernel_traitsI6__halfS2_S2_S2_fjLj256ELj1ELj4ELj1ELj16ENS_18Kernel_traits_baseILj256ES2_S2_S2_S2_fjLj128EEEEELb1ELb0ELb1EEEvNS_9FwdParamsE:
	.zero		584


//--------------------- .nv.constant0._ZN10layer_norm31ln_parallel_residual_fwd_kernelINS_13Kernel_traitsI6__halfS2_S2_S2_fjLj256ELj1ELj4ELj1ELj16ENS_18Kernel_traits_baseILj256ES2_S2_S2_S2_fjLj128EEEEELb1ELb1ELb0EEEvNS_9FwdParamsE --------------------------
	.section	.nv.constant0._ZN10layer_norm31ln_parallel_residual_fwd_kernelINS_13Kernel_traitsI6__halfS2_S2_S2_fjLj256ELj1ELj4ELj1ELj16ENS_18Kernel_traits_baseILj256ES2_S2_S2_S2_fjLj128EEEEELb1ELb1ELb0EEEvNS_9FwdParamsE,"a",@progbits
	.sectionflags	@""
	.align	4
.nv.constant0._ZN10layer_norm31ln_parallel_residual_fwd_kernelINS_13Kernel_traitsI6__halfS2_S2_S2_fjLj256ELj1ELj4ELj1ELj16ENS_18Kernel_traits_baseILj256ES2_S2_S2_S2_fjLj128EEEEELb1ELb1ELb0EEEvNS_9FwdParamsE:
	.zero		584


//--------------------- .nv.constant0._ZN10layer_norm31ln_parallel_residual_fwd_kernelINS_13Kernel_traitsI6__halfS2_S2_S2_fjLj256ELj1ELj4ELj1ELj16ENS_18Kernel_traits_baseILj256ES2_S2_S2_S2_fjLj128EEEEELb1ELb1ELb1EEEvNS_9FwdParamsE --------------------------
	.section	.nv.constant0._ZN10layer_norm31ln_parallel_residual_fwd_kernelINS_13Kernel_traitsI6__halfS2_S2_S2_fjLj256ELj1ELj4ELj1ELj16ENS_18Kernel_traits_baseILj256ES2_S2_S2_S2_fjLj128EEEEELb1ELb1ELb1EEEvNS_9FwdParamsE,"a",@progbits
	.sectionflags	@""
	.align	4
.nv.constant0._ZN10layer_norm31ln_parallel_residual_fwd_kernelINS_13Kernel_traitsI6__halfS2_S2_S2_fjLj256ELj1ELj4ELj1ELj16ENS_18Kernel_traits_baseILj256ES2_S2_S2_S2_fjLj128EEEEELb1ELb1ELb1EEEvNS_9FwdParamsE:
	.zero		584


//--------------------- .nv.constant0._ZN10layer_norm31ln_parallel_residual_fwd_kernelINS_13Kernel_traitsIf13__nv_bfloat16S2_S2_fjLj256ELj1ELj4ELj1ELj16ENS_18Kernel_traits_baseILj256EfS2_S2_S2_fjLj128EEEEELb0ELb0ELb0EEEvNS_9FwdParamsE --------------------------
	.section	.nv.constant0._ZN10layer_norm31ln_parallel_residual_fwd_kernelINS_13Kernel_traitsIf13__nv_bfloat16S2_S2_fjLj256ELj1ELj4ELj1ELj16ENS_18Kernel_traits_baseILj256EfS2_S2_S2_fjLj128EEEEELb0ELb0ELb0EEEvNS_9FwdParamsE,"a",@progbits
	.sectionflags	@""
	.align	4
.nv.constant0._ZN10layer_norm31ln_parallel_residual_fwd_kernelINS_13Kernel_traitsIf13__nv_bfloat16S2_S2_fjLj256ELj1ELj4ELj1ELj16ENS_18Kernel_traits_baseILj256EfS2_S2_S2_fjLj128EEEEELb0ELb0ELb0EEEvNS_9FwdParamsE:
	.zero		584


//--------------------- .nv.constant0._ZN10layer_norm31ln_parallel_residual_fwd_kernelINS_13Kernel_traitsIf13__nv_bfloat16S2_S2_fjLj256ELj1ELj4ELj1ELj16ENS_18Kernel_traits_baseILj256EfS2_S2_S2_fjLj128EEEEELb0ELb0ELb1EEEvNS_9FwdParamsE --------------------------
	.section	.nv.constant0._ZN10layer_norm31ln_parallel_residual_fwd_kernelINS_13Kernel_traitsIf13__nv_bfloat16S2_S2_fjLj256ELj1ELj4ELj1ELj16ENS_18Kernel_traits_baseILj256EfS2_S2_S2_fjLj128EEEEELb0ELb0ELb1EEEvNS_9FwdParamsE,"a",@progbits
	.sectionflags	@""
	.align	4
.nv.constant0._ZN10layer_norm31ln_parallel_residual_fwd_kernelINS_13Kernel_traitsIf13__nv_bfloat16S2_S2_fjLj256ELj1ELj4ELj1ELj16ENS_18Kernel_traits_baseILj256EfS2_S2_S2_fjLj128EEEEELb0ELb0ELb1EEEvNS_9FwdParamsE:
	.zero		584


//--------------------- .nv.constant0._ZN10layer_norm31ln_parallel_residual_fwd_kernelINS_13Kernel_traitsIf13__nv_bfloat16S2_S2_fjLj256ELj1ELj4ELj1ELj16ENS_18Kernel_traits_baseILj256EfS2_S2_S2_fjLj128EEEEELb0ELb1ELb0EEEvNS_9FwdParamsE --------------------------
	.section	.nv.constant0._ZN10layer_norm31ln_parallel_residual_fwd_kernelINS_13Kernel_traitsIf13__nv_bfloat16S2_S2_fjLj256ELj1ELj4ELj1ELj16ENS_18Kernel_traits_baseILj256EfS2_S2_S2_fjLj128EEEEELb0ELb1ELb0EEEvNS_9FwdParamsE,"a",@progbits
	.sectionflags	@""
	.align	4
.nv.constant0._ZN10layer_norm31ln_parallel_residual_fwd_kernelINS_13Kernel_traitsIf13__nv_bfloat16S2_S2_fjLj256ELj1ELj4ELj1ELj16ENS_18Kernel_traits_baseILj256EfS2_S2_S2_fjLj128EEEEELb0ELb1ELb0EEEvNS_9FwdParamsE:
	.zero		584


//--------------------- .nv.constant0._ZN10layer_norm31ln_parallel_residual_fwd_kernelINS_13Kernel_traitsIf13__nv_bfloat16S2_S2_fjLj256ELj1ELj4ELj1ELj16ENS_18Kernel_traits_baseILj256EfS2_S2_S2_fjLj128EEEEELb0ELb1ELb1EEEvNS_9FwdParamsE --------------------------
	.section	.nv.constant0._ZN10layer_norm31ln_parallel_residual_fwd_kernelINS_13Kernel_traitsIf13__nv_bfloat16S2_S2_fjLj256ELj1ELj4ELj1ELj16ENS_18Kernel_traits_baseILj256EfS2_S2_S2_fjLj128EEEEELb0ELb1ELb1EEEvNS_9FwdParamsE,"a",@progbits
	.sectionflags	@""
	.align	4
.nv.constant0._ZN10layer_norm31ln_parallel_residual_fwd_kernelINS_13Kernel_traitsIf13__nv_bfloat16S2_S2_fjLj256ELj1ELj4ELj1ELj16ENS_18Kernel_traits_baseILj256EfS2_S2_S2_fjLj128EEEEELb0ELb1ELb1EEEvNS_9FwdParamsE:
	.zero		584


//--------------------- .nv.constant0._ZN10layer_norm31ln_parallel_residual_fwd_kernelINS_13Kernel_traitsIf13__nv_bfloat16S2_S2_fjLj256ELj1ELj4ELj1ELj16ENS_18Kernel_traits_baseILj256EfS2_S2_S2_fjLj128EEEEELb1ELb0ELb0EEEvNS_9FwdParamsE --------------------------
	.section	.nv.constant0._ZN10layer_norm31ln_parallel_residual_fwd_kernelINS_13Kernel_traitsIf13__nv_bfloat16S2_S2_fjLj256ELj1ELj4ELj1ELj16ENS_18Kernel_traits_baseILj256EfS2_S2_S2_fjLj128EEEEELb1ELb0ELb0EEEvNS_9FwdParamsE,"a",@progbits
	.sectionflags	@""
	.align	4
.nv.constant0._ZN10layer_norm31ln_parallel_residual_fwd_kernelINS_13Kernel_traitsIf13__nv_bfloat16S2_S2_fjLj256ELj1ELj4ELj1ELj16ENS_18Kernel_traits_baseILj256EfS2_S2_S2_fjLj128EEEEELb1ELb0ELb0EEEvNS_9FwdParamsE:
	.zero		584


//--------------------- .nv.constant0._ZN10layer_norm31ln_parallel_residual_fwd_kernelINS_13Kernel_traitsIf13__nv_bfloat16S2_S2_fjLj256ELj1ELj4ELj1ELj16ENS_18Kernel_traits_baseILj256EfS2_S2_S2_fjLj128EEEEELb1ELb0ELb1EEEvNS_9FwdParamsE --------------------------
	.section	.nv.constant0._ZN10layer_norm31ln_parallel_residual_fwd_kernelINS_13Kernel_traitsIf13__nv_bfloat16S2_S2_fjLj256ELj1ELj4ELj1ELj16ENS_18Kernel_traits_baseILj256EfS2_S2_S2_fjLj128EEEEELb1ELb0ELb1EEEvNS_9FwdParamsE,"a",@progbits
	.sectionflags	@""
	.align	4
.nv.constant0._ZN10layer_norm31ln_parallel_residual_fwd_kernelINS_13Kernel_traitsIf13__nv_bfloat16S2_S2_fjLj256ELj1ELj4ELj1ELj16ENS_18Kernel_traits_baseILj256EfS2_S2_S2_fjLj128EEEEELb1ELb0ELb1EEEvNS_9FwdParamsE:
	.zero		584


//--------------------- .nv.constant0._ZN10layer_norm31ln_parallel_residual_fwd_kernelINS_13Kernel_traitsIf13__nv_bfloat16S2_S2_fjLj256ELj1ELj4ELj1ELj16ENS_18Kernel_traits_baseILj256EfS2_S2_S2_fjLj128EEEEELb1ELb1ELb0EEEvNS_9FwdParamsE --------------------------
	.section	.nv.constant0._ZN10layer_norm31ln_parallel_residual_fwd_kernelINS_13Kernel_traitsIf13__nv_bfloat16S2_S2_fjLj256ELj1ELj4ELj1ELj16ENS_18Kernel_traits_baseILj256EfS2_S2_S2_fjLj128EEEEELb1ELb1ELb0EEEvNS_9FwdParamsE,"a",@progbits
	.sectionflags	@""
	.align	4
.nv.constant0._ZN10layer_norm31ln_parallel_residual_fwd_kernelINS_13Kernel_traitsIf13__nv_bfloat16S2_S2_fjLj256ELj1ELj4ELj1ELj16ENS_18Kernel_traits_baseILj256EfS2_S2_S2_fjLj128EEEEELb1ELb1ELb0EEEvNS_9FwdParamsE:
	.zero		584


//--------------------- .nv.constant0._ZN10layer_norm31ln_parallel_residual_fwd_kernelINS_13Kernel_traitsIf13__nv_bfloat16S2_S2_fjLj256ELj1ELj4ELj1ELj16ENS_18Kernel_traits_baseILj256EfS2_S2_S2_fjLj128EEEEELb1ELb1ELb1EEEvNS_9FwdParamsE --------------------------
	.section	.nv.constant0._ZN10layer_norm31ln_parallel_residual_fwd_kernelINS_13Kernel_traitsIf13__nv_bfloat16S2_S2_fjLj256ELj1ELj4ELj1ELj16ENS_18Kernel_traits_baseILj256EfS2_S2_S2_fjLj128EEEEELb1ELb1ELb1EEEvNS_9FwdParamsE,"a",@progbits
	.sectionflags	@""
	.align	4
.nv.constant0._ZN10layer_norm31ln_parallel_residual_fwd_kernelINS_13Kernel_traitsIf13__nv_bfloat16S2_S2_fjLj256ELj1ELj4ELj1ELj16ENS_18Kernel_traits_baseILj256EfS2_S2_S2_fjLj128EEEEELb1ELb1ELb1EEEvNS_9FwdParamsE:
	.zero		584


//--------------------- .nv.constant0._ZN10layer_norm31ln_parallel_residual_fwd_kernelINS_13Kernel_traitsI13__nv_bfloat16S2_fS2_fjLj256ELj1ELj4ELj1ELj16ENS_18Kernel_traits_baseILj256ES2_S2_fS2_fjLj128EEEEELb0ELb0ELb0EEEvNS_9FwdParamsE --------------------------
	.section	.nv.constant0._ZN10layer_norm31ln_parallel_residual_fwd_kernelINS_13Kernel_traitsI13__nv_bfloat16S2_fS2_fjLj256ELj1ELj4ELj1ELj16ENS_18Kernel_traits_baseILj256ES2_S2_fS2_fjLj128EEEEELb0ELb0ELb0EEEvNS_9FwdParamsE,"a",@progbits
	.sectionflags	@""
	.align	4
.nv.constant0._ZN10layer_norm31ln_parallel_residual_fwd_kernelINS_13Kernel_traitsI13__nv_bfloat16S2_fS2_fjLj256ELj1ELj4ELj1ELj16ENS_18Kernel_traits_baseILj256ES2_S2_fS2_fjLj128EEEEELb0ELb0ELb0EEEvNS_9FwdParamsE:
	.zero		584


//--------------------- .nv.constant0._ZN10layer_norm31ln_parallel_residual_fwd_kernelINS_13Kernel_traitsI13__nv_bfloat16S2_fS2_fjLj256ELj1ELj4ELj1ELj16ENS_18Kernel_traits_baseILj256ES2_S2_fS2_fjLj128EEEEELb0ELb0ELb1EEEvNS_9FwdParamsE --------------------------
	.section	.nv.constant0._ZN10layer_norm31ln_parallel_residual_fwd_kernelINS_13Kernel_traitsI13__nv_bfloat16S2_fS2_fjLj256ELj1ELj4ELj1ELj16ENS_18Kernel_traits_baseILj256ES2_S2_fS2_fjLj128EEEEELb0ELb0ELb1EEEvNS_9FwdParamsE,"a",@progbits
	.sectionflags	@""
	.align	4
.nv.constant0._ZN10layer_norm31ln_parallel_residual_fwd_kernelINS_13Kernel_traitsI13__nv_bfloat16S2_fS2_fjLj256ELj1ELj4ELj1ELj16ENS_18Kernel_traits_baseILj256ES2_S2_fS2_fjLj128EEEEELb0ELb0ELb1EEEvNS_9FwdParamsE:
	.zero		584


//--------------------- .nv.constant0._ZN10layer_norm31ln_parallel_residual_fwd_kernelINS_13Kernel_traitsI13__nv_bfloat16S2_fS2_fjLj256ELj1ELj4ELj1ELj16ENS_18Kernel_traits_baseILj256ES2_S2_fS2_fjLj128EEEEELb0ELb1ELb0EEEvNS_9FwdParamsE --------------------------
	.section	.nv.constant0._ZN10layer_norm31ln_parallel_residual_fwd_kernelINS_13Kernel_traitsI13__nv_bfloat16S2_fS2_fjLj256ELj1ELj4ELj1ELj16ENS_18Kernel_traits_baseILj256ES2_S2_fS2_fjLj128EEEEELb0ELb1ELb0EEEvNS_9FwdParamsE,"a",@progbits
	.sectionflags	@""
	.align	4
.nv.constant0._ZN10layer_norm31ln_parallel_residual_fwd_kernelINS_13Kernel_traitsI13__nv_bfloat16S2_fS2_fjLj256ELj1ELj4ELj1ELj16ENS_18Kernel_traits_baseILj256ES2_S2_fS2_fjLj128EEEEELb0ELb1ELb0EEEvNS_9FwdParamsE:
	.zero		584


//--------------------- .nv.constant0._ZN10layer_norm31ln_parallel_residual_fwd_kernelINS_13Kernel_traitsI13__nv_bfloat16S2_fS2_fjLj256ELj1ELj4ELj1ELj16ENS_18Kernel_traits_baseILj256ES2_S2_fS2_fjLj128EEEEELb0ELb1ELb1EEEvNS_9FwdParamsE --------------------------
	.section	.nv.constant0._ZN10layer_norm31ln_parallel_residual_fwd_kernelINS_13Kernel_traitsI13__nv_bfloat16S2_fS2_fjLj256ELj1ELj4ELj1ELj16ENS_18Kernel_traits_baseILj256ES2_S2_fS2_fjLj128EEEEELb0ELb1ELb1EEEvNS_9FwdParamsE,"a",@progbits
	.sectionflags	@""
	.align	4
.nv.constant0._ZN10layer_norm31ln_parallel_residual_fwd_kernelINS_13Kernel_traitsI13__nv_bfloat16S2_fS2_fjLj256ELj1ELj4ELj1ELj16ENS_18Kernel_traits_baseILj256ES2_S2_fS2_fjLj128EEEEELb0ELb1ELb1EEEvNS_9FwdParamsE:
	.zero		584


//--------------------- .nv.constant0._ZN10layer_norm31ln_parallel_residual_fwd_kernelINS_13Kernel_traitsI13__nv_bfloat16S2_fS2_fjLj256ELj1ELj4ELj1ELj16ENS_18Kernel_traits_baseILj256ES2_S2_fS2_fjLj128EEEEELb1ELb0ELb0EEEvNS_9FwdParamsE --------------------------
	.section	.nv.constant0._ZN10layer_norm31ln_parallel_residual_fwd_kernelINS_13Kernel_traitsI13__nv_bfloat16S2_fS2_fjLj256ELj1ELj4ELj1ELj16ENS_18Kernel_traits_baseILj256ES2_S2_fS2_fjLj128EEEEELb1ELb0ELb0EEEvNS_9FwdParamsE,"a",@progbits
	.sectionflags	@""
	.align	4
.nv.constant0._ZN10layer_norm31ln_parallel_residual_fwd_kernelINS_13Kernel_traitsI13__nv_bfloat16S2_fS2_fjLj256ELj1ELj4ELj1ELj16ENS_18Kernel_traits_baseILj256ES2_S2_fS2_fjLj128EEEEELb1ELb0ELb0EEEvNS_9FwdParamsE:
	.zero		584


//--------------------- .nv.constant0._ZN10layer_norm31ln_parallel_residual_fwd_kernelINS_13Kernel_traitsI13__nv_bfloat16S2_fS2_fjLj256ELj1ELj4ELj1ELj16ENS_18Kernel_traits_baseILj256ES2_S2_fS2_fjLj128EEEEELb1ELb0ELb1EEEvNS_9FwdParamsE --------------------------
	.section	.nv.constant0._ZN10layer_norm31ln_parallel_residual_fwd_kernelINS_13Kernel_traitsI13__nv_bfloat16S2_fS2_fjLj256ELj1ELj4ELj1ELj16ENS_18Kernel_traits_baseILj256ES2_S2_fS2_fjLj128EEEEELb1ELb0ELb1EEEvNS_9FwdParamsE,"a",@progbits
	.sectionflags	@""
	.align	4
.nv.constant0._ZN10layer_norm31ln_parallel_residual_fwd_kernelINS_13Kernel_traitsI13__nv_bfloat16S2_fS2_fjLj256ELj1ELj4ELj1ELj16ENS_18Kernel_traits_baseILj256ES2_S2_fS2_fjLj128EEEEELb1ELb0ELb1EEEvNS_9FwdParamsE:
	.zero		584


//--------------------- .nv.constant0._ZN10layer_norm31ln_parallel_residual_fwd_kernelINS_13Kernel_traitsI13__nv_bfloat16S2_fS2_fjLj256ELj1ELj4ELj1ELj16ENS_18Kernel_traits_baseILj256ES2_S2_fS2_fjLj128EEEEELb1ELb1ELb0EEEvNS_9FwdParamsE --------------------------
	.section	.nv.constant0._ZN10layer_norm31ln_parallel_residual_fwd_kernelINS_13Kernel_traitsI13__nv_bfloat16S2_fS2_fjLj256ELj1ELj4ELj1ELj16ENS_18Kernel_traits_baseILj256ES2_S2_fS2_fjLj128EEEEELb1ELb1ELb0EEEvNS_9FwdParamsE,"a",@progbits
	.sectionflags	@""
	.align	4
.nv.constant0._ZN10layer_norm31ln_parallel_residual_fwd_kernelINS_13Kernel_traitsI13__nv_bfloat16S2_fS2_fjLj256ELj1ELj4ELj1ELj16ENS_18Kernel_traits_baseILj256ES2_S2_fS2_fjLj128EEEEELb1ELb1ELb0EEEvNS_9FwdParamsE:
	.zero		584


//--------------------- .nv.constant0._ZN10layer_norm31ln_parallel_residual_fwd_kernelINS_13Kernel_traitsI13__nv_bfloat16S2_fS2_fjLj256ELj1ELj4ELj1ELj16ENS_18Kernel_traits_baseILj256ES2_S2_fS2_fjLj128EEEEELb1ELb1ELb1EEEvNS_9FwdParamsE --------------------------
	.section	.nv.constant0._ZN10layer_norm31ln_parallel_residual_fwd_kernelINS_13Kernel_traitsI13__nv_bfloat16S2_fS2_fjLj256ELj1ELj4ELj1ELj16ENS_18Kernel_traits_baseILj256ES2_S2_fS2_fjLj128EEEEELb1ELb1ELb1EEEvNS_9FwdParamsE,"a",@progbits
	.sectionflags	@""
	.align	4
.nv.constant0._ZN10layer_norm31ln_parallel_residual_fwd_kernelINS_13Kernel_traitsI13__nv_bfloat16S2_fS2_fjLj256ELj1ELj4ELj1ELj16ENS_18Kernel_traits_baseILj256ES2_S2_fS2_fjLj128EEEEELb1ELb1ELb1EEEvNS_9FwdParamsE:
	.zero		584


//--------------------- .nv.constant0._ZN10layer_norm31ln_parallel_residual_fwd_kernelINS_13Kernel_traitsIf13__nv_bfloat16fS2_fjLj256ELj1ELj4ELj1ELj16ENS_18Kernel_traits_baseILj256EfS2_fS2_fjLj128EEEEELb0ELb0ELb0EEEvNS_9FwdParamsE --------------------------
	.section	.nv.constant0._ZN10layer_norm31ln_parallel_residual_fwd_kernelINS_13Kernel_traitsIf13__nv_bfloat16fS2_fjLj256ELj1ELj4ELj1ELj16ENS_18Kernel_traits_baseILj256EfS2_fS2_fjLj128EEEEELb0ELb0ELb0EEEvNS_9FwdParamsE,"a",@progbits
	.sectionflags	@""
	.align	4
.nv.constant0._ZN10layer_norm31ln_parallel_residual_fwd_kernelINS_13Kernel_traitsIf13__nv_bfloat16fS2_fjLj256ELj1ELj4ELj1ELj16ENS_18Kernel_traits_baseILj256EfS2_fS2_fjLj128EEEEELb0ELb0ELb0EEEvNS_9FwdParamsE:
	.zero		584


//--------------------- .nv.constant0._ZN10layer_norm31ln_parallel_residual_fwd_kernelINS_13Kernel_traitsIf13__nv_bfloat16fS2_fjLj256ELj1ELj4ELj1ELj16ENS_18Kernel_traits_baseILj256EfS2_fS2_fjLj128EEEEELb0ELb0ELb1EEEvNS_9FwdParamsE --------------------------
	.section	.nv.constant0._ZN10layer_norm31ln_parallel_residual_fwd_kernelINS_13Kernel_traitsIf13__nv_bfloat16fS2_fjLj256ELj1ELj4ELj1ELj16ENS_18Kernel_traits_baseILj256EfS2_fS2_fjLj128EEEEELb0ELb0ELb1EEEvNS_9FwdParamsE,"a",@progbits
	.sectionflags	@""
	.align	4
.nv.constant0._ZN10layer_norm31ln_parallel_residual_fwd_kernelINS_13Kernel_traitsIf13__nv_bfloat16fS2_fjLj256ELj1ELj4ELj1ELj16ENS_18Kernel_traits_baseILj256EfS2_fS2_fjLj128EEEEELb0ELb0ELb1EEEvNS_9FwdParamsE:
	.zero		584


//--------------------- .nv.constant0._ZN10layer_norm31ln_parallel_residual_fwd_kernelINS_13Kernel_traitsIf13__nv_bfloat16fS2_fjLj256ELj1ELj4ELj1ELj16ENS_18Kernel_traits_baseILj256EfS2_fS2_fjLj128EEEEELb0ELb1ELb0EEEvNS_9FwdParamsE --------------------------
	.section	.nv.constant0._ZN10layer_norm31ln_parallel_residual_fwd_kernelINS_13Kernel_traitsIf13__nv_bfloat16fS2_fjLj256ELj1ELj4ELj1ELj16ENS_18Kernel_traits_baseILj256EfS2_fS2_fjLj128EEEEELb0ELb1ELb0EEEvNS_9FwdParamsE,"a",@progbits
	.sectionflags	@""
	.align	4
.nv.constant0._ZN10layer_norm31ln_parallel_residual_fwd_kernelINS_13Kernel_traitsIf13__nv_bfloat16fS2_fjLj256ELj1ELj4ELj1ELj16ENS_18Kernel_traits_baseILj256EfS2_fS2_fjLj128EEEEELb0ELb1ELb0EEEvNS_9FwdParamsE:
	.zero		584


//--------------------- .nv.constant0._ZN10layer_norm31ln_parallel_residual_fwd_kernelINS_13Kernel_traitsIf13__nv_bfloat16fS2_fjLj256ELj1ELj4ELj1ELj16ENS_18Kernel_traits_baseILj256EfS2_fS2_fjLj128EEEEELb0ELb1ELb1EEEvNS_9FwdParamsE --------------------------
	.section	.nv.constant0._ZN10layer_norm31ln_parallel_residual_fwd_kernelINS_13Kernel_traitsIf13__nv_bfloat16fS2_fjLj256ELj1ELj4ELj1ELj16ENS_18Kernel_traits_baseILj256EfS2_fS2_fjLj128EEEEELb0ELb1ELb1EEEvNS_9FwdParamsE,"a",@progbits
	.sectionflags	@""
	.align	4
.nv.constant0._ZN10layer_norm31ln_parallel_residual_fwd_kernelINS_13Kernel_traitsIf13__nv_bfloat16fS2_fjLj256ELj1ELj4ELj1ELj16ENS_18Kernel_traits_baseILj256EfS2_fS2_fjLj128EEEEELb0ELb1ELb1EEEvNS_9FwdParamsE:
	.zero		584


//--------------------- .nv.constant0._ZN10layer_norm31ln_parallel_residual_fwd_kernelINS_13Kernel_traitsIf13__nv_bfloat16fS2_fjLj256ELj1ELj4ELj1ELj16ENS_18Kernel_traits_baseILj256EfS2_fS2_fjLj128EEEEELb1ELb0ELb0EEEvNS_9FwdParamsE --------------------------
	.section	.nv.constant0._ZN10layer_norm31ln_parallel_residual_fwd_kernelINS_13Kernel_traitsIf13__nv_bfloat16fS2_fjLj256ELj1ELj4ELj1ELj16ENS_18Kernel_traits_baseILj256EfS2_fS2_fjLj128EEEEELb1ELb0ELb0EEEvNS_9FwdParamsE,"a",@progbits
	.sectionflags	@""
	.align	4
.nv.constant0._ZN10layer_norm31ln_parallel_residual_fwd_kernelINS_13Kernel_traitsIf13__nv_bfloat16fS2_fjLj256ELj1ELj4ELj1ELj16ENS_18Kernel_traits_baseILj256EfS2_fS2_fjLj128EEEEELb1ELb0ELb0EEEvNS_9FwdParamsE:
	.zero		584


//--------------------- .nv.constant0._ZN10layer_norm31ln_parallel_residual_fwd_kernelINS_13Kernel_traitsIf13__nv_bfloat16fS2_fjLj256ELj1ELj4ELj1ELj16ENS_18Kernel_traits_baseILj256EfS2_fS2_fjLj128EEEEELb1ELb0ELb1EEEvNS_9FwdParamsE --------------------------
	.section	.nv.constant0._ZN10layer_norm31ln_parallel_residual_fwd_kernelINS_13Kernel_traitsIf13__nv_bfloat16fS2_fjLj256ELj1ELj4ELj1ELj16ENS_18Kernel_traits_baseILj256EfS2_fS2_fjLj128EEEEELb1ELb0ELb1EEEvNS_9FwdParamsE,"a",@progbits
	.sectionflags	@""
	.align	4
.nv.constant0._ZN10layer_norm31ln_parallel_residual_fwd_kernelINS_13Kernel_traitsIf13__nv_bfloat16fS2_fjLj256ELj1ELj4ELj1ELj16ENS_18Kernel_traits_baseILj256EfS2_fS2_fjLj128EEEEELb1ELb0ELb1EEEvNS_9FwdParamsE:
	.zero		584


//--------------------- .nv.constant0._ZN10layer_norm31ln_parallel_residual_fwd_kernelINS_13Kernel_traitsIf13__nv_bfloat16fS2_fjLj256ELj1ELj4ELj1ELj16ENS_18Kernel_traits_baseILj256EfS2_fS2_fjLj128EEEEELb1ELb1ELb0EEEvNS_9FwdParamsE --------------------------
	.section	.nv.constant0._ZN10layer_norm31ln_parallel_residual_fwd_kernelINS_13Kernel_traitsIf13__nv_bfloat16fS2_fjLj256ELj1ELj4ELj1ELj16ENS_18Kernel_traits_baseILj256EfS2_fS2_fjLj128EEEEELb1ELb1ELb0EEEvNS_9FwdParamsE,"a",@progbits
	.sectionflags	@""
	.align	4
.nv.constant0._ZN10layer_norm31ln_parallel_residual_fwd_kernelINS_13Kernel_traitsIf13__nv_bfloat16fS2_fjLj256ELj1ELj4ELj1ELj16ENS_18Kernel_traits_baseILj256EfS2_fS2_fjLj128EEEEELb1ELb1ELb0EEEvNS_9FwdParamsE:
	.zero		584


//--------------------- .nv.constant0._ZN10layer_norm31ln_parallel_residual_fwd_kernelINS_13Kernel_traitsIf13__nv_bfloat16fS2_fjLj256ELj1ELj4ELj1ELj16ENS_18Kernel_traits_baseILj256EfS2_fS2_fjLj128EEEEELb1ELb1ELb1EEEvNS_9FwdParamsE --------------------------
	.section	.nv.constant0._ZN10layer_norm31ln_parallel_residual_fwd_kernelINS_13Kernel_traitsIf13__nv_bfloat16fS2_fjLj256ELj1ELj4ELj1ELj16ENS_18Kernel_traits_baseILj256EfS2_fS2_fjLj128EEEEELb1ELb1ELb1EEEvNS_9FwdParamsE,"a",@progbits
	.sectionflags	@""
	.align	4
.nv.constant0._ZN10layer_norm31ln_parallel_residual_fwd_kernelINS_13Kernel_traitsIf13__nv_bfloat16fS2_fjLj256ELj1ELj4ELj1ELj16ENS_18Kernel_traits_baseILj256EfS2_fS2_fjLj128EEEEELb1ELb1ELb1EEEvNS_9FwdParamsE:
	.zero		584


//--------------------- .nv.constant0._ZN10layer_norm31ln_parallel_residual_fwd_kernelINS_13Kernel_traitsIf6__halfS2_S2_fjLj256ELj1ELj4ELj1ELj16ENS_18Kernel_traits_baseILj256EfS2_S2_S2_fjLj128EEEEELb0ELb0ELb0EEEvNS_9FwdParamsE --------------------------
	.section	.nv.constant0._ZN10layer_norm31ln_parallel_residual_fwd_kernelINS_13Kernel_traitsIf6__halfS2_S2_fjLj256ELj1ELj4ELj1ELj16ENS_18Kernel_traits_baseILj256EfS2_S2_S2_fjLj128EEEEELb0ELb0ELb0EEEvNS_9FwdParamsE,"a",@progbits
	.sectionflags	@""
	.align	4
.nv.constant0._ZN10layer_norm31ln_parallel_residual_fwd_kernelINS_13Kernel_traitsIf6__halfS2_S2_fjLj256ELj1ELj4ELj1ELj16ENS_18Kernel_traits_baseILj256EfS2_S2_S2_fjLj128EEEEELb0ELb0ELb0EEEvNS_9FwdParamsE:
	.zero		584


//--------------------- .nv.constant0._ZN10layer_norm31ln_parallel_residual_fwd_kernelINS_13Kernel_traitsIf6__halfS2_S2_fjLj256ELj1ELj4ELj1ELj16ENS_18Kernel_traits_baseILj256EfS2_S2_S2_fjLj128EEEEELb0ELb0ELb1EEEvNS_9FwdParamsE --------------------------
	.section	.nv.constant0._ZN10layer_norm31ln_parallel_residual_fwd_kernelINS_13Kernel_traitsIf6__halfS2_S2_fjLj256ELj1ELj4ELj1ELj16ENS_18Kernel_traits_baseILj256EfS2_S2_S2_fjLj128EEEEELb0ELb0ELb1EEEvNS_9FwdParamsE,"a",@progbits
	.sectionflags	@""
	.align	4
.nv.constant0._ZN10layer_norm31ln_parallel_residual_fwd_kernelINS_13Kernel_traitsIf6__halfS2_S2_fjLj256ELj1ELj4ELj1ELj16ENS_18Kernel_traits_baseILj256EfS2_S2_S2_fjLj128EEEEELb0ELb0ELb1EEEvNS_9FwdParamsE:
	.zero		584


//--------------------- .nv.constant0._ZN10layer_norm31ln_parallel_residual_fwd_kernelINS_13Kernel_traitsIf6__halfS2_S2_fjLj256ELj1ELj4ELj1ELj16ENS_18Kernel_traits_baseILj256EfS2_S2_S2_fjLj128EEEEELb0ELb1ELb0EEEvNS_9FwdParamsE --------------------------
	.section	.nv.constant0._ZN10layer_norm31ln_parallel_residual_fwd_kernelINS_13Kernel_traitsIf6__halfS2_S2_fjLj256ELj1ELj4ELj1ELj16ENS_18Kernel_traits_baseILj256EfS2_S2_S2_fjLj128EEEEELb0ELb1ELb0EEEvNS_9FwdParamsE,"a",@progbits
	.sectionflags	@""
	.align	4
.nv.constant0._ZN10layer_norm31ln_parallel_residual_fwd_kernelINS_13Kernel_traitsIf6__halfS2_S2_fjLj256ELj1ELj4ELj1ELj16ENS_18Kernel_traits_baseILj256EfS2_S2_S2_fjLj128EEEEELb0ELb1ELb0EEEvNS_9FwdParamsE:
	.zero		584


//--------------------- .nv.constant0._ZN10layer_norm31ln_parallel_residual_fwd_kernelINS_13Kernel_traitsIf6__halfS2_S2_fjLj256ELj1ELj4ELj1ELj16ENS_18Kernel_traits_baseILj256EfS2_S2_S2_fjLj128EEEEELb0ELb1ELb1EEEvNS_9FwdParamsE --------------------------
	.section	.nv.constant0._ZN10layer_norm31ln_parallel_residual_fwd_kernelINS_13Kernel_traitsIf6__halfS2_S2_fjLj256ELj1ELj4ELj1ELj16ENS_18Kernel_traits_baseILj256EfS2_S2_S2_fjLj128EEEEELb0ELb1ELb1EEEvNS_9FwdParamsE,"a",@progbits
	.sectionflags	@""
	.align	4
.nv.constant0._ZN10layer_norm31ln_parallel_residual_fwd_kernelINS_13Kernel_traitsIf6__halfS2_S2_fjLj256ELj1ELj4ELj1ELj16ENS_18Kernel_traits_baseILj256EfS2_S2_S2_fjLj128EEEEELb0ELb1ELb1EEEvNS_9FwdParamsE:
	.zero		584


//--------------------- .nv.constant0._ZN10layer_norm31ln_parallel_residual_fwd_kernelINS_13Kernel_traitsIf6__halfS2_S2_fjLj256ELj1ELj4ELj1ELj16ENS_18Kernel_traits_baseILj256EfS2_S2_S2_fjLj128EEEEELb1ELb0ELb0EEEvNS_9FwdParamsE --------------------------
	.section	.nv.constant0._ZN10layer_norm31ln_parallel_residual_fwd_kernelINS_13Kernel_traitsIf6__halfS2_S2_fjLj256ELj1ELj4ELj1ELj16ENS_18Kernel_traits_baseILj256EfS2_S2_S2_fjLj128EEEEELb1ELb0ELb0EEEvNS_9FwdParamsE,"a",@progbits
	.sectionflags	@""
	.align	4
.nv.constant0._ZN10layer_norm31ln_parallel_residual_fwd_kernelINS_13Kernel_traitsIf6__halfS2_S2_fjLj256ELj1ELj4ELj1ELj16ENS_18Kernel_traits_baseILj256EfS2_S2_S2_fjLj128EEEEELb1ELb0ELb0EEEvNS_9FwdParamsE:
	.zero		584


//--------------------- .nv.constant0._ZN10layer_norm31ln_parallel_residual_fwd_kernelINS_13Kernel_traitsIf6__halfS2_S2_fjLj256ELj1ELj4ELj1ELj16ENS_18Kernel_traits_baseILj256EfS2_S2_S2_fjLj128EEEEELb1ELb0ELb1EEEvNS_9FwdParamsE --------------------------
	.section	.nv.constant0._ZN10layer_norm31ln_parallel_residual_fwd_kernelINS_13Kernel_traitsIf6__halfS2_S2_fjLj256ELj1ELj4ELj1ELj16ENS_18Kernel_traits_baseILj256EfS2_S2_S2_fjLj128EEEEELb1ELb0ELb1EEEvNS_9FwdParamsE,"a",@progbits
	.sectionflags	@""
	.align	4
.nv.constant0._ZN10layer_norm31ln_parallel_residual_fwd_kernelINS_13Kernel_traitsIf6__halfS2_S2_fjLj256ELj1ELj4ELj1ELj16ENS_18Kernel_traits_baseILj256EfS2_S2_S2_fjLj128EEEEELb1ELb0ELb1EEEvNS_9FwdParamsE:
	.zero		584


//--------------------- .nv.constant0._ZN10layer_norm31ln_parallel_residual_fwd_kernelINS_13Kernel_traitsIf6__halfS2_S2_fjLj256ELj1ELj4ELj1ELj16ENS_18Kernel_traits_baseILj256EfS2_S2_S2_fjLj128EEEEELb1ELb1ELb0EEEvNS_9FwdParamsE --------------------------
	.section	.nv.constant0._ZN10layer_norm31ln_parallel_residual_fwd_kernelINS_13Kernel_traitsIf6__halfS2_S2_fjLj256ELj1ELj4ELj1ELj16ENS_18Kernel_traits_baseILj256EfS2_S2_S2_fjLj128EEEEELb1ELb1ELb0EEEvNS_9FwdParamsE,"a",@progbits
	.sectionflags	@""
	.align	4
.nv.constant0._ZN10layer_norm31ln_parallel_residual_fwd_kernelINS_13Kernel_traitsIf6__halfS2_S2_fjLj256ELj1ELj4ELj1ELj16ENS_18Kernel_traits_baseILj256EfS2_S2_S2_fjLj128EEEEELb1ELb1ELb0EEEvNS_9FwdParamsE:
	.zero		584


//--------------------- .nv.constant0._ZN10layer_norm31ln_parallel_residual_fwd_kernelINS_13Kernel_traitsIf6__halfS2_S2_fjLj256ELj1ELj4ELj1ELj16ENS_18Kernel_traits_baseILj256EfS2_S2_S2_fjLj128EEEEELb1ELb1ELb1EEEvNS_9FwdParamsE --------------------------
	.section	.nv.constant0._ZN10layer_norm31ln_parallel_residual_fwd_kernelINS_13Kernel_traitsIf6__halfS2_S2_fjLj256ELj1ELj4ELj1ELj16ENS_18Kernel_traits_baseILj256EfS2_S2_S2_fjLj128EEEEELb1ELb1ELb1EEEvNS_9FwdParamsE,"a",@progbits
	.sectionflags	@""
	.align	4
.nv.constant0._ZN10layer_norm31ln_parallel_residual_fwd_kernelINS_13Kernel_traitsIf6__halfS2_S2_fjLj256ELj1ELj4ELj1ELj16ENS_18Kernel_traits_baseILj256EfS2_S2_S2_fjLj128EEEEELb1ELb1ELb1EEEvNS_9FwdParamsE:
	.zero		584


//--------------------- .nv.constant0._ZN10layer_norm31ln_parallel_residual_fwd_kernelINS_13Kernel_traitsI6__halfS2_fS2_fjLj256ELj1ELj4ELj1ELj16ENS_18Kernel_traits_baseILj256ES2_S2_fS2_fjLj128EEEEELb0ELb0ELb0EEEvNS_9FwdParamsE --------------------------
	.section	.nv.constant0._ZN10layer_norm31ln_parallel_residual_fwd_kernelINS_13Kernel_traitsI6__halfS2_fS2_fjLj256ELj1ELj4ELj1ELj16ENS_18Kernel_traits_baseILj256ES2_S2_fS2_fjLj128EEEEELb0ELb0ELb0EEEvNS_9FwdParamsE,"a",@progbits
	.sectionflags	@""
	.align	4
.nv.constant0._ZN10layer_norm31ln_parallel_residual_fwd_kernelINS_13Kernel_traitsI6__halfS2_fS2_fjLj256ELj1ELj4ELj1ELj16ENS_18Kernel_traits_baseILj256ES2_S2_fS2_fjLj128EEEEELb0ELb0ELb0EEEvNS_9FwdParamsE:
	.zero		584


//--------------------- .nv.constant0._ZN10layer_norm31ln_parallel_residual_fwd_kernelINS_13Kernel_traitsI6__halfS2_fS2_fjLj256ELj1ELj4ELj1ELj16ENS_18Kernel_traits_baseILj256ES2_S2_fS2_fjLj128EEEEELb0ELb0ELb1EEEvNS_9FwdParamsE --------------------------
	.section	.nv.constant0._ZN10layer_norm31ln_parallel_residual_fwd_kernelINS_13Kernel_traitsI6__halfS2_fS2_fjLj256ELj1ELj4ELj1ELj16ENS_18Kernel_traits_baseILj256ES2_S2_fS2_fjLj128EEEEELb0ELb0ELb1EEEvNS_9FwdParamsE,"a",@progbits
	.sectionflags	@""
	.align	4
.nv.constant0._ZN10layer_norm31ln_parallel_residual_fwd_kernelINS_13Kernel_traitsI6__halfS2_fS2_fjLj256ELj1ELj4ELj1ELj16ENS_18Kernel_traits_baseILj256ES2_S2_fS2_fjLj128EEEEELb0ELb0ELb1EEEvNS_9FwdParamsE:
	.zero		584


//--------------------- .nv.constant0._ZN10layer_norm31ln_parallel_residual_fwd_kernelINS_13Kernel_traitsI6__halfS2_fS2_fjLj256ELj1ELj4ELj1ELj16ENS_18Kernel_traits_baseILj256ES2_S2_fS2_fjLj128EEEEELb0ELb1ELb0EEEvNS_9FwdParamsE --------------------------
	.section	.nv.constant0._ZN10layer_norm31ln_parallel_residual_fwd_kernelINS_13Kernel_traitsI6__halfS2_fS2_fjLj256ELj1ELj4ELj1ELj16ENS_18Kernel_traits_baseILj256ES2_S2_fS2_fjLj128EEEEELb0ELb1ELb0EEEvNS_9FwdParamsE,"a",@progbits
	.sectionflags	@""
	.align	4
.nv.constant0._ZN10layer_norm31ln_parallel_residual_fwd_kernelINS_13Kernel_traitsI6__halfS2_fS2_fjLj256ELj1ELj4ELj1ELj16ENS_18Kernel_traits_baseILj256ES2_S2_fS2_fjLj128EEEEELb0ELb1ELb0EEEvNS_9FwdParamsE:
	.zero		584


//--------------------- .nv.constant0._ZN10layer_norm31ln_parallel_residual_fwd_kernelINS_13Kernel_traitsI6__halfS2_fS2_fjLj256ELj1ELj4ELj1ELj16ENS_18Kernel_traits_baseILj256ES2_S2_fS2_fjLj128EEEEELb0ELb1ELb1EEEvNS_9FwdParamsE --------------------------
	.section	.nv.constant0._ZN10layer_norm31ln_parallel_residual_fwd_kernelINS_13Kernel_traitsI6__halfS2_fS2_fjLj256ELj1ELj4ELj1ELj16ENS_18Kernel_traits_baseILj256ES2_S2_fS2_fjLj128EEEEELb0ELb1ELb1EEEvNS_9FwdParamsE,"a",@progbits
	.sectionflags	@""
	.align	4
.nv.constant0._ZN10layer_norm31ln_parallel_residual_fwd_kernelINS_13Kernel_traitsI6__halfS2_fS2_fjLj256ELj1ELj4ELj1ELj16ENS_18Kernel_traits_baseILj256ES2_S2_fS2_fjLj128EEEEELb0ELb1ELb1EEEvNS_9FwdParamsE:
	.zero		584


//--------------------- .nv.constant0._ZN10layer_norm31ln_parallel_residual_fwd_kernelINS_13Kernel_traitsI6__halfS2_fS2_fjLj256ELj1ELj4ELj1ELj16ENS_18Kernel_traits_baseILj256ES2_S2_fS2_fjLj128EEEEELb1ELb0ELb0EEEvNS_9FwdParamsE --------------------------
	.section	.nv.constant0._ZN10layer_norm31ln_parallel_residual_fwd_kernelINS_13Kernel_traitsI6__halfS2_fS2_fjLj256ELj1ELj4ELj1ELj16ENS_18Kernel_traits_baseILj256ES2_S2_fS2_fjLj128EEEEELb1ELb0ELb0EEEvNS_9FwdParamsE,"a",@progbits
	.sectionflags	@""
	.align	4
.nv.constant0._ZN10layer_norm31ln_parallel_residual_fwd_kernelINS_13Kernel_traitsI6__halfS2_fS2_fjLj256ELj1ELj4ELj1ELj16ENS_18Kernel_traits_baseILj256ES2_S2_fS2_fjLj128EEEEELb1ELb0ELb0EEEvNS_9FwdParamsE:
	.zero		584


//--------------------- .nv.constant0._ZN10layer_norm31ln_parallel_residual_fwd_kernelINS_13Kernel_traitsI6__halfS2_fS2_fjLj256ELj1ELj4ELj1ELj16ENS_18Kernel_traits_baseILj256ES2_S2_fS2_fjLj128EEEEELb1ELb0ELb1EEEvNS_9FwdParamsE --------------------------
	.section	.nv.constant0._ZN10layer_norm31ln_parallel_residual_fwd_kernelINS_13Kernel_traitsI6__halfS2_fS2_fjLj256ELj1ELj4ELj1ELj16ENS_18Kernel_traits_baseILj256ES2_S2_fS2_fjLj128EEEEELb1ELb0ELb1EEEvNS_9FwdParamsE,"a",@progbits
	.sectionflags	@""
	.align	4
.nv.constant0._ZN10layer_norm31ln_parallel_residual_fwd_kernelINS_13Kernel_traitsI6__halfS2_fS2_fjLj256ELj1ELj4ELj1ELj16ENS_18Kernel_traits_baseILj256ES2_S2_fS2_fjLj128EEEEELb1ELb0ELb1EEEvNS_9FwdParamsE:
	.zero		584


//--------------------- .nv.constant0._ZN10layer_norm31ln_parallel_residual_fwd_kernelINS_13Kernel_traitsI6__halfS2_fS2_fjLj256ELj1ELj4ELj1ELj16ENS_18Kernel_traits_baseILj256ES2_S2_fS2_fjLj128EEEEELb1ELb1ELb0EEEvNS_9FwdParamsE --------------------------
	.section	.nv.constant0._ZN10layer_norm31ln_parallel_residual_fwd_kernelINS_13Kernel_traitsI6__halfS2_fS2_fjLj256ELj1ELj4ELj1ELj16ENS_18Kernel_traits_baseILj256ES2_S2_fS2_fjLj128EEEEELb1ELb1ELb0EEEvNS_9FwdParamsE,"a",@progbits
	.sectionflags	@""
	.align	4
.nv.constant0._ZN10layer_norm31ln_parallel_residual_fwd_kernelINS_13Kernel_traitsI6__halfS2_fS2_fjLj256ELj1ELj4ELj1ELj16ENS_18Kernel_traits_baseILj256ES2_S2_fS2_fjLj128EEEEELb1ELb1ELb0EEEvNS_9FwdParamsE:
	.zero		584


//--------------------- .nv.constant0._ZN10layer_norm31ln_parallel_residual_fwd_kernelINS_13Kernel_traitsI6__halfS2_fS2_fjLj256ELj1ELj4ELj1ELj16ENS_18Kernel_traits_baseILj256ES2_S2_fS2_fjLj128EEEEELb1ELb1ELb1EEEvNS_9FwdParamsE --------------------------
	.section	.nv.constant0._ZN10layer_norm31ln_parallel_residual_fwd_kernelINS_13Kernel_traitsI6__halfS2_fS2_fjLj256ELj1ELj4ELj1ELj16ENS_18Kernel_traits_baseILj256ES2_S2_fS2_fjLj128EEEEELb1ELb1ELb1EEEvNS_9FwdParamsE,"a",@progbits
	.sectionflags	@""
	.align	4
.nv.constant0._ZN10layer_norm31ln_parallel_residual_fwd_kernelINS_13Kernel_traitsI6__halfS2_fS2_fjLj256ELj1ELj4ELj1ELj16ENS_18Kernel_traits_baseILj256ES2_S2_fS2_fjLj128EEEEELb1ELb1ELb1EEEvNS_9FwdParamsE:
	.zero		584


//--------------------- .nv.constant0._ZN10layer_norm31ln_parallel_residual_fwd_kernelINS_13Kernel_traitsIf6__halffS2_fjLj256ELj1ELj4ELj1ELj16ENS_18Kernel_traits_baseILj256EfS2_fS2_fjLj128EEEEELb0ELb0ELb0EEEvNS_9FwdParamsE --------------------------
	.section	.nv.constant0._ZN10layer_norm31ln_parallel_residual_fwd_kernelINS_13Kernel_traitsIf6__halffS2_fjLj256ELj1ELj4ELj1ELj16ENS_18Kernel_traits_baseILj256EfS2_fS2_fjLj128EEEEELb0ELb0ELb0EEEvNS_9FwdParamsE,"a",@progbits
	.sectionflags	@""
	.align	4
.nv.constant0._ZN10layer_norm31ln_parallel_residual_fwd_kernelINS_13Kernel_traitsIf6__halffS2_fjLj256ELj1ELj4ELj1ELj16ENS_18Kernel_traits_baseILj256EfS2_fS2_fjLj128EEEEELb0ELb0ELb0EEEvNS_9FwdParamsE:
	.zero		584


//--------------------- .nv.constant0._ZN10layer_norm31ln_parallel_residual_fwd_kernelINS_13Kernel_traitsIf6__halffS2_fjLj256ELj1ELj4ELj1ELj16ENS_18Kernel_traits_baseILj256EfS2_fS2_fjLj128EEEEELb0ELb0ELb1EEEvNS_9FwdParamsE --------------------------
	.section	.nv.constant0._ZN10layer_norm31ln_parallel_residual_fwd_kernelINS_13Kernel_traitsIf6__halffS2_fjLj256ELj1ELj4ELj1ELj16ENS_18Kernel_traits_baseILj256EfS2_fS2_fjLj128EEEEELb0ELb0ELb1EEEvNS_9FwdParamsE,"a",@progbits
	.sectionflags	@""
	.align	4
.nv.constant0._ZN10layer_norm31ln_parallel_residual_fwd_kernelINS_13Kernel_traitsIf6__halffS2_fjLj256ELj1ELj4ELj1ELj16ENS_18Kernel_traits_baseILj256EfS2_fS2_fjLj128EEEEELb0ELb0ELb1EEEvNS_9FwdParamsE:
	.zero		584


//--------------------- .nv.constant0._ZN10layer_norm31ln_parallel_residual_fwd_kernelINS_13Kernel_traitsIf6__halffS2_fjLj256ELj1ELj4ELj1ELj16ENS_18Kernel_traits_baseILj256EfS2_fS2_fjLj128EEEEELb0ELb1ELb0EEEvNS_9FwdParamsE --------------------------
	.section	.nv.constant0._ZN10layer_norm31ln_parallel_residual_fwd_kernelINS_13Kernel_traitsIf6__halffS2_fjLj256ELj1ELj4ELj1ELj16ENS_18Kernel_traits_baseILj256EfS2_fS2_fjLj128EEEEELb0ELb1ELb0EEEvNS_9FwdParamsE,"a",@progbits
	.sectionflags	@""
	.align	4
.nv.constant0._ZN10layer_norm31ln_parallel_residual_fwd_kernelINS_13Kernel_traitsIf6__halffS2_fjLj256ELj1ELj4ELj1ELj16ENS_18Kernel_traits_baseILj256EfS2_fS2_fjLj128EEEEELb0ELb1ELb0EEEvNS_9FwdParamsE:
	.zero		584


//--------------------- .nv.constant0._ZN10layer_norm31ln_parallel_residual_fwd_kernelINS_13Kernel_traitsIf6__halffS2_fjLj256ELj1ELj4ELj1ELj16ENS_18Kernel_traits_baseILj256EfS2_fS2_fjLj128EEEEELb0ELb1ELb1EEEvNS_9FwdParamsE --------------------------
	.section	.nv.constant0._ZN10layer_norm31ln_parallel_residual_fwd_kernelINS_13Kernel_traitsIf6__halffS2_fjLj256ELj1ELj4ELj1ELj16ENS_18Kernel_traits_baseILj256EfS2_fS2_fjLj128EEEEELb0ELb1ELb1EEEvNS_9FwdParamsE,"a",@progbits
	.sectionflags	@""
	.align	4
.nv.constant0._ZN10layer_norm31ln_parallel_residual_fwd_kernelINS_13Kernel_traitsIf6__halffS2_fjLj256ELj1ELj4ELj1ELj16ENS_18Kernel_traits_baseILj256EfS2_fS2_fjLj128EEEEELb0ELb1ELb1EEEvNS_9FwdParamsE:
	.zero		584


//--------------------- .nv.constant0._ZN10layer_norm31ln_parallel_residual_fwd_kernelINS_13Kernel_traitsIf6__halffS2_fjLj256ELj1ELj4ELj1ELj16ENS_18Kernel_traits_baseILj256EfS2_fS2_fjLj128EEEEELb1ELb0ELb0EEEvNS_9FwdParamsE --------------------------
	.section	.nv.constant0._ZN10layer_norm31ln_parallel_residual_fwd_kernelINS_13Kernel_traitsIf6__halffS2_fjLj256ELj1ELj4ELj1ELj16ENS_18Kernel_traits_baseILj256EfS2_fS2_fjLj128EEEEELb1ELb0ELb0EEEvNS_9FwdParamsE,"a",@progbits
	.sectionflags	@""
	.align	4
.nv.constant0._ZN10layer_norm31ln_parallel_residual_fwd_kernelINS_13Kernel_traitsIf6__halffS2_fjLj256ELj1ELj4ELj1ELj16ENS_18Kernel_traits_baseILj256EfS2_fS2_fjLj128EEEEELb1ELb0ELb0EEEvNS_9FwdParamsE:
	.zero		584


//--------------------- .nv.constant0._ZN10layer_norm31ln_parallel_residual_fwd_kernelINS_13Kernel_traitsIf6__halffS2_fjLj256ELj1ELj4ELj1ELj16ENS_18Kernel_traits_baseILj256EfS2_fS2_fjLj128EEEEELb1ELb0ELb1EEEvNS_9FwdParamsE --------------------------
	.section	.nv.constant0._ZN10layer_norm31ln_parallel_residual_fwd_kernelINS_13Kernel_traitsIf6__halffS2_fjLj256ELj1ELj4ELj1ELj16ENS_18Kernel_traits_baseILj256EfS2_fS2_fjLj128EEEEELb1ELb0ELb1EEEvNS_9FwdParamsE,"a",@progbits
	.sectionflags	@""
	.align	4
.nv.constant0._ZN10layer_norm31ln_parallel_residual_fwd_kernelINS_13Kernel_traitsIf6__halffS2_fjLj256ELj1ELj4ELj1ELj16ENS_18Kernel_traits_baseILj256EfS2_fS2_fjLj128EEEEELb1ELb0ELb1EEEvNS_9FwdParamsE:
	.zero		584


//--------------------- .nv.constant0._ZN10layer_norm31ln_parallel_residual_fwd_kernelINS_13Kernel_traitsIf6__halffS2_fjLj256ELj1ELj4ELj1ELj16ENS_18Kernel_traits_baseILj256EfS2_fS2_fjLj128EEEEELb1ELb1ELb0EEEvNS_9FwdParamsE --------------------------
	.section	.nv.constant0._ZN10layer_norm31ln_parallel_residual_fwd_kernelINS_13Kernel_traitsIf6__halffS2_fjLj256ELj1ELj4ELj1ELj16ENS_18Kernel_traits_baseILj256EfS2_fS2_fjLj128EEEEELb1ELb1ELb0EEEvNS_9FwdParamsE,"a",@progbits
	.sectionflags	@""
	.align	4
.nv.constant0._ZN10layer_norm31ln_parallel_residual_fwd_kernelINS_13Kernel_traitsIf6__halffS2_fjLj256ELj1ELj4ELj1ELj16ENS_18Kernel_traits_baseILj256EfS2_fS2_fjLj128EEEEELb1ELb1ELb0EEEvNS_9FwdParamsE:
	.zero		584


//--------------------- .nv.constant0._ZN10layer_norm31ln_parallel_residual_fwd_kernelINS_13Kernel_traitsIf6__halffS2_fjLj256ELj1ELj4ELj1ELj16ENS_18Kernel_traits_baseILj256EfS2_fS2_fjLj128EEEEELb1ELb1ELb1EEEvNS_9FwdParamsE --------------------------
	.section	.nv.constant0._ZN10layer_norm31ln_parallel_residual_fwd_kernelINS_13Kernel_traitsIf6__halffS2_fjLj256ELj1ELj4ELj1ELj16ENS_18Kernel_traits_baseILj256EfS2_fS2_fjLj128EEEEELb1ELb1ELb1EEEvNS_9FwdParamsE,"a",@progbits
	.sectionflags	@""
	.align	4
.nv.constant0._ZN10layer_norm31ln_parallel_residual_fwd_kernelINS_13Kernel_traitsIf6__halffS2_fjLj256ELj1ELj4ELj1ELj16ENS_18Kernel_traits_baseILj256EfS2_fS2_fjLj128EEEEELb1ELb1ELb1EEEvNS_9FwdParamsE:
	.zero		584


//--------------------- .nv.constant0._ZN10layer_norm31ln_parallel_residual_fwd_kernelINS_13Kernel_traitsI6__halfffffjLj256ELj1ELj4ELj1ELj16ENS_18Kernel_traits_baseILj256ES2_ffffjLj128EEEEELb0ELb0ELb0EEEvNS_9FwdParamsE --------------------------
	.section	.nv.constant0._ZN10layer_norm31ln_parallel_residual_fwd_kernelINS_13Kernel_traitsI6__halfffffjLj256ELj1ELj4ELj1ELj16ENS_18Kernel_traits_baseILj256ES2_ffffjLj128EEEEELb0ELb0ELb0EEEvNS_9FwdParamsE,"a",@progbits
	.sectionflags	@""
	.align	4
.nv.constant0._ZN10layer_norm31ln_parallel_residual_fwd_kernelINS_13Kernel_traitsI6__halfffffjLj256ELj1ELj4ELj1ELj16ENS_18Kernel_traits_baseILj256ES2_ffffjLj128EEEEELb0ELb0ELb0EEEvNS_9FwdParamsE:
	.zero		584


//--------------------- .nv.constant0._ZN10layer_norm31ln_parallel_residual_fwd_kernelINS_13Kernel_traitsI6__halfffffjLj256ELj1ELj4ELj1ELj16ENS_18Kernel_traits_baseILj256ES2_ffffjLj128EEEEELb0ELb0ELb1EEEvNS_9FwdParamsE --------------------------
	.section	.nv.constant0._ZN10layer_norm31ln_parallel_residual_fwd_kernelINS_13Kernel_traitsI6__halfffffjLj256ELj1ELj4ELj1ELj16ENS_18Kernel_traits_baseILj256ES2_ffffjLj128EEEEELb0ELb0ELb1EEEvNS_9FwdParamsE,"a",@progbits
	.sectionflags	@""
	.align	4
.nv.constant0._ZN10layer_norm31ln_parallel_residual_fwd_kernelINS_13Kernel_traitsI6__halfffffjLj256ELj1ELj4ELj1ELj16ENS_18Kernel_traits_baseILj256ES2_ffffjLj128EEEEELb0ELb0ELb1EEEvNS_9FwdParamsE:
	.zero		584


//--------------------- .nv.constant0._ZN10layer_norm31ln_parallel_residual_fwd_kernelINS_13Kernel_traitsI6__halfffffjLj256ELj1ELj4ELj1ELj16ENS_18Kernel_traits_baseILj256ES2_ffffjLj128EEEEELb0ELb1ELb0EEEvNS_9FwdParamsE --------------------------
	.section	.nv.constant0._ZN10layer_norm31ln_parallel_residual_fwd_kernelINS_13Kernel_traitsI6__halfffffjLj256ELj1ELj4ELj1ELj16ENS_18Kernel_traits_baseILj256ES2_ffffjLj128EEEEELb0ELb1ELb0EEEvNS_9FwdParamsE,"a",@progbits
	.sectionflags	@""
	.align	4
.nv.constant0._ZN10layer_norm31ln_parallel_residual_fwd_kernelINS_13Kernel_traitsI6__halfffffjLj256ELj1ELj4ELj1ELj16ENS_18Kernel_traits_baseILj256ES2_ffffjLj128EEEEELb0ELb1ELb0EEEvNS_9FwdParamsE:
	.zero		584


//--------------------- .nv.constant0._ZN10layer_norm31ln_parallel_residual_fwd_kernelINS_13Kernel_traitsI6__halfffffjLj256ELj1ELj4ELj1ELj16ENS_18Kernel_traits_baseILj256ES2_ffffjLj128EEEEELb0ELb1ELb1EEEvNS_9FwdParamsE --------------------------
	.section	.nv.constant0._ZN10layer_norm31ln_parallel_residual_fwd_kernelINS_13Kernel_traitsI6__halfffffjLj256ELj1ELj4ELj1ELj16ENS_18Kernel_traits_baseILj256ES2_ffffjLj128EEEEELb0ELb1ELb1EEEvNS_9FwdParamsE,"a",@progbits
	.sectionflags	@""
	.align	4
.nv.constant0._ZN10layer_norm31ln_parallel_residual_fwd_kernelINS_13Kernel_traitsI6__halfffffjLj256ELj1ELj4ELj1ELj16ENS_18Kernel_traits_baseILj256ES2_ffffjLj128EEEEELb0ELb1ELb1EEEvNS_9FwdParamsE:
	.zero		584


//--------------------- .nv.constant0._ZN10layer_norm31ln_parallel_residual_fwd_kernelINS_13Kernel_traitsI6__halfffffjLj256ELj1ELj4ELj1ELj16ENS_18Kernel_traits_baseILj256ES2_ffffjLj128EEEEELb1ELb0ELb0EEEvNS_9FwdParamsE --------------------------
	.section	.nv.constant0._ZN10layer_norm31ln_parallel_residual_fwd_kernelINS_13Kernel_traitsI6__halfffffjLj256ELj1ELj4ELj1ELj16ENS_18Kernel_traits_baseILj256ES2_ffffjLj128EEEEELb1ELb0ELb0EEEvNS_9FwdParamsE,"a",@progbits
	.sectionflags	@""
	.align	4
.nv.constant0._ZN10layer_norm31ln_parallel_residual_fwd_kernelINS_13Kernel_traitsI6__halfffffjLj256ELj1ELj4ELj1ELj16ENS_18Kernel_traits_baseILj256ES2_ffffjLj128EEEEELb1ELb0ELb0EEEvNS_9FwdParamsE:
	.zero		584


//--------------------- .nv.constant0._ZN10layer_norm31ln_parallel_residual_fwd_kernelINS_13Kernel_traitsI6__halfffffjLj256ELj1ELj4ELj1ELj16ENS_18Kernel_traits_baseILj256ES2_ffffjLj128EEEEELb1ELb0ELb1EEEvNS_9FwdParamsE --------------------------
	.section	.nv.constant0._ZN10layer_norm31ln_parallel_residual_fwd_kernelINS_13Kernel_traitsI6__halfffffjLj256ELj1ELj4ELj1ELj16ENS_18Kernel_traits_baseILj256ES2_ffffjLj128EEEEELb1ELb0ELb1EEEvNS_9FwdParamsE,"a",@progbits
	.sectionflags	@""
	.align	4
.nv.constant0._ZN10layer_norm31ln_parallel_residual_fwd_kernelINS_13Kernel_traitsI6__halfffffjLj256ELj1ELj4ELj1ELj16ENS_18Kernel_traits_baseILj256ES2_ffffjLj128EEEEELb1ELb0ELb1EEEvNS_9FwdParamsE:
	.zero		584


//--------------------- .nv.constant0._ZN10layer_norm31ln_parallel_residual_fwd_kernelINS_13Kernel_traitsI6__halfffffjLj256ELj1ELj4ELj1ELj16ENS_18Kernel_traits_baseILj256ES2_ffffjLj128EEEEELb1ELb1ELb0EEEvNS_9FwdParamsE --------------------------
	.section	.nv.constant0._ZN10layer_norm31ln_parallel_residual_fwd_kernelINS_13Kernel_traitsI6__halfffffjLj256ELj1ELj4ELj1ELj16ENS_18Kernel_traits_baseILj256ES2_ffffjLj128EEEEELb1ELb1ELb0EEEvNS_9FwdParamsE,"a",@progbits
	.sectionflags	@""
	.align	4
.nv.constant0._ZN10layer_norm31ln_parallel_residual_fwd_kernelINS_13Kernel_traitsI6__halfffffjLj256ELj1ELj4ELj1ELj16ENS_18Kernel_traits_baseILj256ES2_ffffjLj128EEEEELb1ELb1ELb0EEEvNS_9FwdParamsE:
	.zero		584


//--------------------- .nv.constant0._ZN10layer_norm31ln_parallel_residual_fwd_kernelINS_13Kernel_traitsI6__halfffffjLj256ELj1ELj4ELj1ELj16ENS_18Kernel_traits_baseILj256ES2_ffffjLj128EEEEELb1ELb1ELb1EEEvNS_9FwdParamsE --------------------------
	.section	.nv.constant0._ZN10layer_norm31ln_parallel_residual_fwd_kernelINS_13Kernel_traitsI6__halfffffjLj256ELj1ELj4ELj1ELj16ENS_18Kernel_traits_baseILj256ES2_ffffjLj128EEEEELb1ELb1ELb1EEEvNS_9FwdParamsE,"a",@progbits
	.sectionflags	@""
	.align	4
.nv.constant0._ZN10layer_norm31ln_parallel_residual_fwd_kernelINS_13Kernel_traitsI6__halfffffjLj256ELj1ELj4ELj1ELj16ENS_18Kernel_traits_baseILj256ES2_ffffjLj128EEEEELb1ELb1ELb1EEEvNS_9FwdParamsE:
	.zero		584


//--------------------- .nv.constant0._ZN10layer_norm31ln_parallel_residual_fwd_kernelINS_13Kernel_traitsIfffffjLj256ELj1ELj4ELj1ELj16ENS_18Kernel_traits_baseILj256EfffffjLj128EEEEELb0ELb0ELb0EEEvNS_9FwdParamsE --------------------------
	.section	.nv.constant0._ZN10layer_norm31ln_parallel_residual_fwd_kernelINS_13Kernel_traitsIfffffjLj256ELj1ELj4ELj1ELj16ENS_18Kernel_traits_baseILj256EfffffjLj128EEEEELb0ELb0ELb0EEEvNS_9FwdParamsE,"a",@progbits
	.sectionflags	@""
	.align	4
.nv.constant0._ZN10layer_norm31ln_parallel_residual_fwd_kernelINS_13Kernel_traitsIfffffjLj256ELj1ELj4ELj1ELj16ENS_18Kernel_traits_baseILj256EfffffjLj128EEEEELb0ELb0ELb0EEEvNS_9FwdParamsE:
	.zero		584


//--------------------- .nv.constant0._ZN10layer_norm31ln_parallel_residual_fwd_kernelINS_13Kernel_traitsIfffffjLj256ELj1ELj4ELj1ELj16ENS_18Kernel_traits_baseILj256EfffffjLj128EEEEELb0ELb0ELb1EEEvNS_9FwdParamsE --------------------------
	.section	.nv.constant0._ZN10layer_norm31ln_parallel_residual_fwd_kernelINS_13Kernel_traitsIfffffjLj256ELj1ELj4ELj1ELj16ENS_18Kernel_traits_baseILj256EfffffjLj128EEEEELb0ELb0ELb1EEEvNS_9FwdParamsE,"a",@progbits
	.sectionflags	@""
	.align	4
.nv.constant0._ZN10layer_norm31ln_parallel_residual_fwd_kernelINS_13Kernel_traitsIfffffjLj256ELj1ELj4ELj1ELj16ENS_18Kernel_traits_baseILj256EfffffjLj128EEEEELb0ELb0ELb1EEEvNS_9FwdParamsE:
	.zero		584


//--------------------- .nv.constant0._ZN10layer_norm31ln_parallel_residual_fwd_kernelINS_13Kernel_traitsIfffffjLj256ELj1ELj4ELj1ELj16ENS_18Kernel_traits_baseILj256EfffffjLj128EEEEELb0ELb1ELb0EEEvNS_9FwdParamsE --------------------------
	.section	.nv.constant0._ZN10layer_norm31ln_parallel_residual_fwd_kernelINS_13Kernel_traitsIfffffjLj256ELj1ELj4ELj1ELj16ENS_18Kernel_traits_baseILj256EfffffjLj128EEEEELb0ELb1ELb0EEEvNS_9FwdParamsE,"a",@progbits
	.sectionflags	@""
	.align	4
.nv.constant0._ZN10layer_norm31ln_parallel_residual_fwd_kernelINS_13Kernel_traitsIfffffjLj256ELj1ELj4ELj1ELj16ENS_18Kernel_traits_baseILj256EfffffjLj128EEEEELb0ELb1ELb0EEEvNS_9FwdParamsE:
	.zero		584


//--------------------- .nv.constant0._ZN10layer_norm31ln_parallel_residual_fwd_kernelINS_13Kernel_traitsIfffffjLj256ELj1ELj4ELj1ELj16ENS_18Kernel_traits_baseILj256EfffffjLj128EEEEELb0ELb1ELb1EEEvNS_9FwdParamsE --------------------------
	.section	.nv.constant0._ZN10layer_norm31ln_parallel_residual_fwd_kernelINS_13Kernel_traitsIfffffjLj256ELj1ELj4ELj1ELj16ENS_18Kernel_traits_baseILj256EfffffjLj128EEEEELb0ELb1ELb1EEEvNS_9FwdParamsE,"a",@progbits
	.sectionflags	@""
	.align	4
.nv.constant0._ZN10layer_norm31ln_parallel_residual_fwd_kernelINS_13Kernel_traitsIfffffjLj256ELj1ELj4ELj1ELj16ENS_18Kernel_traits_baseILj256EfffffjLj128EEEEELb0ELb1ELb1EEEvNS_9FwdParamsE:
	.zero		584


//--------------------- .nv.constant0._ZN10layer_norm31ln_parallel_residual_fwd_kernelINS_13Kernel_traitsIfffffjLj256ELj1ELj4ELj1ELj16ENS_18Kernel_traits_baseILj256EfffffjLj128EEEEELb1ELb0ELb0EEEvNS_9FwdParamsE --------------------------
	.section	.nv.constant0._ZN10layer_norm31ln_parallel_residual_fwd_kernelINS_13Kernel_traitsIfffffjLj256ELj1ELj4ELj1ELj16ENS_18Kernel_traits_baseILj256EfffffjLj128EEEEELb1ELb0ELb0EEEvNS_9FwdParamsE,"a",@progbits
	.sectionflags	@""
	.align	4
.nv.constant0._ZN10layer_norm31ln_parallel_residual_fwd_kernelINS_13Kernel_traitsIfffffjLj256ELj1ELj4ELj1ELj16ENS_18Kernel_traits_baseILj256EfffffjLj128EEEEELb1ELb0ELb0EEEvNS_9FwdParamsE:
	.zero		584


//--------------------- .nv.constant0._ZN10layer_norm31ln_parallel_residual_fwd_kernelINS_13Kernel_traitsIfffffjLj256ELj1ELj4ELj1ELj16ENS_18Kernel_traits_baseILj256EfffffjLj128EEEEELb1ELb0ELb1EEEvNS_9FwdParamsE --------------------------
	.section	.nv.constant0._ZN10layer_norm31ln_parallel_residual_fwd_kernelINS_13Kernel_traitsIfffffjLj256ELj1ELj4ELj1ELj16ENS_18Kernel_traits_baseILj256EfffffjLj128EEEEELb1ELb0ELb1EEEvNS_9FwdParamsE,"a",@progbits
	.sectionflags	@""
	.align	4
.nv.constant0._ZN10layer_norm31ln_parallel_residual_fwd_kernelINS_13Kernel_traitsIfffffjLj256ELj1ELj4ELj1ELj16ENS_18Kernel_traits_baseILj256EfffffjLj128EEEEELb1ELb0ELb1EEEvNS_9FwdParamsE:
	.zero		584


//--------------------- .nv.constant0._ZN10layer_norm31ln_parallel_residual_fwd_kernelINS_13Kernel_traitsIfffffjLj256ELj1ELj4ELj1ELj16ENS_18Kernel_traits_baseILj256EfffffjLj128EEEEELb1ELb1ELb0EEEvNS_9FwdParamsE --------------------------
	.section	.nv.constant0._ZN10layer_norm31ln_parallel_residual_fwd_kernelINS_13Kernel_traitsIfffffjLj256ELj1ELj4ELj1ELj16ENS_18Kernel_traits_baseILj256EfffffjLj128EEEEELb1ELb1ELb0EEEvNS_9FwdParamsE,"a",@progbits
	.sectionflags	@""
	.align	4
.nv.constant0._ZN10layer_norm31ln_parallel_residual_fwd_kernelINS_13Kernel_traitsIfffffjLj256ELj1ELj4ELj1ELj16ENS_18Kernel_traits_baseILj256EfffffjLj128EEEEELb1ELb1ELb0EEEvNS_9FwdParamsE:
	.zero		584


//--------------------- .nv.constant0._ZN10layer_norm31ln_parallel_residual_fwd_kernelINS_13Kernel_traitsIfffffjLj256ELj1ELj4ELj1ELj16ENS_18Kernel_traits_baseILj256EfffffjLj128EEEEELb1ELb1ELb1EEEvNS_9FwdParamsE --------------------------
	.section	.nv.constant0._ZN10layer_norm31ln_parallel_residual_fwd_kernelINS_13Kernel_traitsIfffffjLj256ELj1ELj4ELj1ELj16ENS_18Kernel_traits_baseILj256EfffffjLj128EEEEELb1ELb1ELb1EEEvNS_9FwdParamsE,"a",@progbits
	.sectionflags	@""
	.align	4
.nv.constant0._ZN10layer_norm31ln_parallel_residual_fwd_kernelINS_13Kernel_traitsIfffffjLj256ELj1ELj4ELj1ELj16ENS_18Kernel_traits_baseILj256EfffffjLj128EEEEELb1ELb1ELb1EEEvNS_9FwdParamsE:
	.zero		584


//--------------------- .text._ZN10layer_norm31ln_parallel_residual_fwd_kernelINS_13Kernel_traitsI13__nv_bfloat16S2_S2_S2_fjLj256ELj1ELj4ELj1ELj16ENS_18Kernel_traits_baseILj256ES2_S2_S2_S2_fjLj128EEEEELb0ELb0ELb0EEEvNS_9FwdParamsE --------------------------
	.section	.text._ZN10layer_norm31ln_parallel_residual_fwd_kernelINS_13Kernel_traitsI13__nv_bfloat16S2_S2_S2_fjLj256ELj1ELj4ELj1ELj16ENS_18Kernel_traits_baseILj256ES2_S2_S2_S2_fjLj128EEEEELb0ELb0ELb0EEEvNS_9FwdParamsE,"ax",@progbits
	.sectioninfo	@"SHI_REGISTERS=72"
	.align	128
        .global         _ZN10layer_norm31ln_parallel_residual_fwd_kernelINS_13Kernel_traitsI13__nv_bfloat16S2_S2_S2_fjLj256ELj1ELj4ELj1ELj16ENS_18Kernel_traits_baseILj256ES2_S2_S2_S2_fjLj128EEEEELb0ELb0ELb0EEEvNS_9FwdParamsE
        .type           _ZN10layer_norm31ln_parallel_residual_fwd_kernelINS_13Kernel_traitsI13__nv_bfloat16S2_S2_S2_fjLj256ELj1ELj4ELj1ELj16ENS_18Kernel_traits_baseILj256ES2_S2_S2_S2_fjLj128EEEEELb0ELb0ELb0EEEvNS_9FwdParamsE,@function
        .size           _ZN10layer_norm31ln_parallel_residual_fwd_kernelINS_13Kernel_traitsI13__nv_bfloat16S2_S2_S2_fjLj256ELj1ELj4ELj1ELj16ENS_18Kernel_traits_baseILj256ES2_S2_S2_S2_fjLj128EEEEELb0ELb0ELb0EEEvNS_9FwdParamsE,(.L_x_7056 - _ZN10layer_norm31ln_parallel_residual_fwd_kernelINS_13Kernel_traitsI13__nv_bfloat16S2_S2_S2_fjLj256ELj1ELj4ELj1ELj16ENS_18Kernel_traits_baseILj256ES2_S2_S2_S2_fjLj128EEEEELb0ELb0ELb0EEEvNS_9FwdParamsE)
        .other          _ZN10layer_norm31ln_parallel_residual_fwd_kernelINS_13Kernel_traitsI13__nv_bfloat16S2_S2_S2_fjLj256ELj1ELj4ELj1ELj16ENS_18Kernel_traits_baseILj256ES2_S2_S2_S2_fjLj128EEEEELb0ELb0ELb0EEEvNS_9FwdParamsE,@"STO_CUDA_ENTRY STV_DEFAULT"
_ZN10layer_norm31ln_parallel_residual_fwd_kernelINS_13Kernel_traitsI13__nv_bfloat16S2_S2_S2_fjLj256ELj1ELj4ELj1ELj16ENS_18Kernel_traits_baseILj256ES2_S2_S2_S2_fjLj128EEEEELb0ELb0ELb0EEEvNS_9FwdParamsE:
.text._ZN10layer_norm31ln_parallel_residual_fwd_kernelINS_13Kernel_traitsI13__nv_bfloat16S2_S2_S2_fjLj256ELj1ELj4ELj1ELj16ENS_18Kernel_traits_baseILj256ES2_S2_S2_S2_fjLj128EEEEELb0ELb0ELb0EEEvNS_9FwdParamsE:
[----:B------:R-:W-:Y:S02]  /*0000*/  IMAD.MOV.U32 R1, RZ, RZ, c[0x0][0x28] ;  /* 0x00000a00ff017624 */ /* 0x000fe400078e00ff */
[----:B------:R-:W0:Y:S01]  /*0010*/  S2R R4, SR_TID.X ;  /* 0x0000000000047919 */ /* 0x000e220000002100 */
[----:B------:R-:W-:Y:S01]  /*0020*/  IMAD.MOV.U32 R0, RZ, RZ, c[0x0][0x168] ;  /* 0x00005a00ff007624 */ /* 0x000fe200078e00ff */
[----:B------:R-:W-:Y:S01]  /*0030*/  ULDC.64 UR4, c[0x0][0x118] ;  /* 0x0000460000047ab9 */ /* 0x000fe20000000a00 */
[----:B------:R-:W-:Y:S01]  /*0040*/  BSSY B0, `(.L_x_0) ;  /* 0x0000021000007945 */ /* 0x000fe20003800000 */
[----:B------:R-:W1:Y:S02]  /*0050*/  S2R R5, SR_CTAID.X ;  /* 0x0000000000057919 */ /* 0x000e640000002500 */
[----:B------:R-:W-:-:S04]  /*0060*/  SHF.R.S32.HI R0, RZ, 0x1f, R0 ;  /* 0x0000001fff007819 */ /* 0x000fc80000011400 */
[----:B------:R-:W-:Y:S02]  /*0070*/  LEA.HI R2, R0, c[0x0][0x168], RZ, 0x3 ;  /* 0x00005a0000027a11 */ /* 0x000fe400078f18ff */
[----:B0-----:R-:W-:Y:S02]  /*0080*/  LOP3.LUT R3, R4, 0x1f, RZ, 0xc, !PT ;  /* 0x0000001f04037812 */ /* 0x001fe400078e0cff */
[----:B------:R-:W-:Y:S02]  /*0090*/  SHF.R.U32.HI R0, RZ, 0x5, R4 ;  /* 0x00000005ff007819 */ /* 0x000fe40000011604 */
[----:B------:R-:W-:Y:S02]  /*00a0*/  LEA.HI.SX32 R2, R2, R3, 0x1d ;  /* 0x0000000302027211 */ /* 0x000fe400078feaff */
[----:B------:R-:W-:Y:S01]  /*00b0*/  LOP3.LUT R6, R4, 0x1f, RZ, 0xc0, !PT ;  /* 0x0000001f04067812 */ /* 0x000fe200078ec0ff */
[----:B-1----:R-:W-:Y:S01]  /*00c0*/  IMAD R0, R5, 0x4, R0 ;  /* 0x0000000405007824 */ /* 0x002fe200078e0200 */
[----:B------:R-:W-:-:S04]  /*00d0*/  LOP3.LUT P3, RZ, R2, 0xffffffe0, RZ, 0xc0, !PT ;  /* 0xffffffe002ff7812 */ /* 0x000fc8000786c0ff */
[----:B------:R-:W-:-:S09]  /*00e0*/  ISETP.GE.AND P2, PT, R0, c[0x0][0x164], PT ;  /* 0x0000590000007a0c */ /* 0x000fd20003f46270 */
[----:B------:R-:W-:Y:S05]  /*00f0*/  @!P3 BRA `(.L_x_1) ;  /* 0x000001500000b947 */ /* 0x000fea0003800000 */
[----:B------:R-:W-:Y:S01]  /*0100*/  ISETP.NE.U32.AND P0, PT, RZ, c[0x0][0x218], PT ;  /* 0x00008600ff007a0c */ /* 0x000fe20003f05070 */
[----:B------:R-:W-:Y:S01]  /*0110*/  IMAD.SHL.U32 R12, R6, 0x10, RZ ;  /* 0x00000010060c7824 */ /* 0x000fe200078e00ff */
[----:B------:R-:W-:Y:S02]  /*0120*/  ISETP.NE.U32.AND P1, PT, RZ, c[0x0][0x220], PT ;  /* 0x00008800ff007a0c */ /* 0x000fe40003f25070 */
[----:B------:R-:W-:Y:S02]  /*0130*/  ISETP.NE.AND.EX P0, PT, RZ, c[0x0][0x21c], PT, P0 ;  /* 0x00008700ff007a0c */ /* 0x000fe40003f05300 */
[----:B------:R-:W-:Y:S01]  /*0140*/  ISETP.NE.AND.EX P1, PT, RZ, c[0x0][0x224], PT, P1 ;  /* 0x00008900ff007a0c */ /* 0x000fe20003f25310 */
[----:B------:R-:W-:-:S10]  /*0150*/  IMAD.MOV.U32 R2, RZ, RZ, 0x10 ;  /* 0x00000010ff027424 */ /* 0x000fd400078e00ff */
[----:B------:R-:W-:Y:S02]  /*0160*/  @P0 LEA R4, P4, R6, c[0x0][0x218], 0x4 ;  /* 0x0000860006040a11 */ /* 0x000fe400078820ff */
[----:B------:R-:W-:-:S03]  /*0170*/  @P1 IADD3 R18, P5, R12, c[0x0][0x220], RZ ;  /* 0x000088000c121a10 */ /* 0x000fc60007fbe0ff */
[----:B------:R-:W-:Y:S01]  /*0180*/  @P0 IMAD.X R5, RZ, RZ, c[0x0][0x21c], P4 ;  /* 0x00008700ff050624 */ /* 0x000fe200020e06ff */
[----:B------:R-:W-:Y:S02]  /*0190*/  IADD3 R12, P4, R12, c[0x0][0x1b8], RZ ;  /* 0x00006e000c0c7a10 */ /* 0x000fe40007f9e0ff */
[----:B------:R-:W-:Y:S01]  /*01a0*/  @P1 IADD3.X R19, RZ, c[0x0][0x224], RZ, P5, !PT ;  /* 0x00008900ff131a10 */ /* 0x000fe20002ffe4ff */
[----:B------:R-:W-:Y:S01]  /*01b0*/  IMAD.WIDE.U32 R2, R6, R2, c[0x0][0x1b0] ;  /* 0x00006c0006027625 */ /* 0x000fe200078e0002 */
[----:B------:R0:W5:Y:S03]  /*01c0*/  @P0 LDG.E.128 R8, [R4.64] ;  /* 0x0000000404080981 */ /* 0x000166000c1e1d00 */
[----:B------:R-:W-:Y:S01]  /*01d0*/  IMAD.X R13, RZ, RZ, c[0x0][0x1bc], P4 ;  /* 0x00006f00ff0d7624 */ /* 0x000fe200020e06ff */
[----:B------:R-:W5:Y:S04]  /*01e0*/  @P1 LDG.E.128 R16, [R18.64] ;  /* 0x0000000412101981 */ /* 0x000f68000c1e1d00 */
[----:B------:R0:W5:Y:S04]  /*01f0*/  LDG.E.128 R20, [R2.64] ;  /* 0x0000000402147981 */ /* 0x000168000c1e1d00 */
[----:B------:R-:W5:Y:S01]  /*0200*/  LDG.E.128 R12, [R12.64] ;  /* 0x000000040c0c7981 */ /* 0x000f62000c1e1d00 */
[----:B------:R-:W-:Y:S01]  /*0210*/  @!P0 CS2R R8, SRZ ;  /* 0x0000000000088805 */ /* 0x000fe2000001ff00 */
[----:B------:R-:W-:Y:S01]  /*0220*/  @!P0 CS2R R10, SRZ ;  /* 0x00000000000a8805 */ /* 0x000fe2000001ff00 */
[----:B------:R-:W-:Y:S01]  /*0230*/  @!P1 CS2R R16, SRZ ;  /* 0x0000000000109805 */ /* 0x000fe2000001ff00 */
[----:B------:R-:W-:-:S02]  /*0240*/  @!P1 CS2R R18, SRZ ;  /* 0x0000000000129805 */ /* 0x000fc4000001ff00 */
.L_x_1:
[----:B0-----:R-:W-:Y:S05]  /*0250*/  BSYNC B0 ;  /* 0x0000000000007941 */ /* 0x001fea0003800000 */
.L_x_0:
[----:B------:R-:W-:Y:S05]  /*0260*/  @P2 EXIT ;  /* 0x000000000000294d */ /* 0x000fea0003800000 */
[--C-:B-----5:R-:W-:Y:S01]  /*0270*/  PRMT R4, RZ, 0x5410, R8.reuse ;  /* 0x00005410ff047816 */ /* 0x120fe20000000008 */
[----:B------:R-:W-:Y:S01]  /*0280*/  ULDC.U8 UR6, c[0x0][0x1f0] ;  /* 0x00007c0000067ab9 */ /* 0x000fe20000000000 */
[----:B------:R-:W-:-:S02]  /*0290*/  PRMT R5, RZ, 0x7610, R8 ;  /* 0x00007610ff057816 */ /* 0x000fc40000000008 */
[--C-:B------:R-:W-:Y:S02]  /*02a0*/  PRMT R6, RZ, 0x5410, R9.reuse ;  /* 0x00005410ff067816 */ /* 0x100fe40000000009 */
[----:B------:R-:W-:Y:S02]  /*02b0*/  PRMT R7, RZ, 0x7610, R9 ;  /* 0x00007610ff077816 */ /* 0x000fe40000000009 */
[--C-:B------:R-:W-:Y:S02]  /*02c0*/  PRMT R8, RZ, 0x5410, R10.reuse ;  /* 0x00005410ff087816 */ /* 0x100fe4000000000a */
[----:B------:R-:W-:Y:S02]  /*02d0*/  PRMT R9, RZ, 0x7610, R10 ;  /* 0x00007610ff097816 */ /* 0x000fe4000000000a */
[----:B------:R-:W-:Y:S02]  /*02e0*/  PRMT R10, RZ, 0x5410, R11 ;  /* 0x00005410ff0a7816 */ /* 0x000fe4000000000b */
[----:B------:R-:W-:-:S02]  /*02f0*/  PRMT R65, RZ, 0x5410, R20 ;  /* 0x00005410ff417816 */ /* 0x000fc40000000014 */
[----:B------:R-:W-:Y:S02]  /*0300*/  PRMT R64, RZ, 0x7610, R20 ;  /* 0x00007610ff407816 */ /* 0x000fe40000000014 */
[--C-:B------:R-:W-:Y:S02]  /*0310*/  PRMT R63, RZ, 0x5410, R21.reuse ;  /* 0x00005410ff3f7816 */ /* 0x100fe40000000015 */
[----:B------:R-:W-:Y:S02]  /*0320*/  PRMT R61, RZ, 0x7610, R21 ;  /* 0x00007610ff3d7816 */ /* 0x000fe40000000015 */
[--C-:B------:R-:W-:Y:S02]  /*0330*/  PRMT R60, RZ, 0x5410, R22.reuse ;  /* 0x00005410ff3c7816 */ /* 0x100fe40000000016 */
[----:B------:R-:W-:Y:S02]  /*0340*/  PRMT R59, RZ, 0x7610, R22 ;  /* 0x00007610ff3b7816 */ /* 0x000fe40000000016 */
[----:B------:R-:W-:-:S02]  /*0350*/  PRMT R2, RZ, 0x5410, R23 ;  /* 0x00005410ff027816 */ /* 0x000fc40000000017 */
[----:B------:R-:W-:Y:S02]  /*0360*/  PRMT R3, RZ, 0x7610, R23 ;  /* 0x00007610ff037816 */ /* 0x000fe40000000017 */
[----:B------:R-:W-:Y:S02]  /*0370*/  PRMT R11, RZ, 0x7610, R11 ;  /* 0x00007610ff0b7816 */ /* 0x000fe4000000000b */
[--C-:B------:R-:W-:Y:S02]  /*0380*/  PRMT R62, RZ, 0x5410, R12.reuse ;  /* 0x00005410ff3e7816 */ /* 0x100fe4000000000c */
[----:B------:R-:W-:Y:S02]  /*0390*/  PRMT R32, RZ, 0x7610, R12 ;  /* 0x00007610ff207816 */ /* 0x000fe4000000000c */
[--C-:B------:R-:W-:Y:S02]  /*03a0*/  PRMT R33, RZ, 0x5410, R13.reuse ;  /* 0x00005410ff217816 */ /* 0x100fe4000000000d */
[----:B------:R-:W-:-:S02]  /*03b0*/  PRMT R34, RZ, 0x7610, R13 ;  /* 0x00007610ff227816 */ /* 0x000fc4000000000d */
[--C-:B------:R-:W-:Y:S02]  /*03c0*/  PRMT R35, RZ, 0x5410, R14.reuse ;  /* 0x00005410ff237816 */ /* 0x100fe4000000000e */
        /* <DEDUP_REMOVED lines=11> */
.L_x_41:
[----:B------:R-:W0:Y:S01]  /*0480*/  S2R R44, SR_TID.X ;  /* 0x00000000002c7919 */ /* 0x000e220000002100 */
[----:B------:R-:W-:Y:S01]  /*0490*/  IMAD R24, R0, c[0x0][0x168], RZ ;  /* 0x00005a0000187a24 */ /* 0x000fe200078e02ff */
[----:B------:R-:W-:Y:S04]  /*04a0*/  BSSY B0, `(.L_x_2) ;  /* 0x00000bc000007945 */ /* 0x000fe80003800000 */
[----:B------:R-:W-:-:S04]  /*04b0*/  SHF.R.S32.HI R25, RZ, 0x1f, R24 ;  /* 0x0000001fff197819 */ /* 0x000fc80000011418 */
[----:B------:R-:W-:Y:S02]  /*04c0*/  LEA.HI R25, R25, R24, RZ, 0x3 ;  /* 0x0000001819197211 */ /* 0x000fe400078f18ff */
[----:B0-----:R-:W-:-:S04]  /*04d0*/  LOP3.LUT R44, R44, 0x1f, RZ, 0xc0, !PT ;  /* 0x0000001f2c2c7812 */ /* 0x001fc800078ec0ff */
[----:B------:R-:W-:Y:S01]  /*04e0*/  LEA.HI.SX32 R46, R25, R44, 0x1d ;  /* 0x0000002c192e7211 */ /* 0x000fe200078feaff */
[----:B------:R-:W-:Y:S05]  /*04f0*/  @!P3 BRA `(.L_x_3) ;  /* 0x00000b600000b947 */ /* 0x000fea0003800000 */
[----:B------:R-:W-:Y:S01]  /*0500*/  ISETP.NE.U32.AND P0, PT, RZ, c[0x0][0x180], PT ;  /* 0x00006000ff007a0c */ /* 0x000fe20003f05070 */
[----:B------:R-:W-:Y:S01]  /*0510*/  IMAD.MOV.U32 R25, RZ, RZ, 0x10 ;  /* 0x00000010ff197424 */ /* 0x000fe200078e00ff */
[----:B------:R-:W-:Y:S02]  /*0520*/  ISETP.NE.U32.AND P1, PT, RZ, c[0x0][0x178], PT ;  /* 0x00005e00ff007a0c */ /* 0x000fe40003f25070 */
[----:B------:R-:W-:Y:S01]  /*0530*/  ISETP.NE.AND.EX P0, PT, RZ, c[0x0][0x184], PT, P0 ;  /* 0x00006100ff007a0c */ /* 0x000fe20003f05300 */
[----:B------:R-:W-:Y:S01]  /*0540*/  IMAD.WIDE.U32 R24, R46, R25, c[0x0][0x170] ;  /* 0x00005c002e187625 */ /* 0x000fe200078e0019 */
[----:B------:R-:W-:-:S05]  /*0550*/  ISETP.NE.AND.EX P1, PT, RZ, c[0x0][0x17c], PT, P1 ;  /* 0x00005f00ff007a0c */ /* 0x000fca0003f25310 */
[----:B------:R-:W2:Y:S06]  /*0560*/  LDG.E.128 R24, [R24.64] ;  /* 0x0000000418187981 */ /* 0x000eac000c1e1d00 */
[C---:B------:R-:W-:Y:S02]  /*0570*/  @P0 LEA R30, P4, R46.reuse, c[0x0][0x180], 0x4 ;  /* 0x000060002e1e0a11 */ /* 0x040fe400078820ff */
[C---:B------:R-:W-:Y:S02]  /*0580*/  @P1 LEA R28, P2, R46.reuse, c[0x0][0x178], 0x4 ;  /* 0x00005e002e1c1a11 */ /* 0x040fe400078420ff */
[----:B------:R-:W-:-:S02]  /*0590*/  @P0 LEA.HI.X R31, R46, c[0x0][0x184], RZ, 0x4, P4 ;  /* 0x000061002e1f0a11 */ /* 0x000fc400020f24ff */
[----:B------:R-:W-:-:S03]  /*05a0*/  @P1 LEA.HI.X R29, R46, c[0x0][0x17c], RZ, 0x4, P2 ;  /* 0x00005f002e1d1a11 */ /* 0x000fc600010f24ff */
[----:B------:R0:W5:Y:S04]  /*05b0*/  @P0 LDG.E.128 R16, [R30.64] ;  /* 0x000000041e100981 */ /* 0x000168000c1e1d00 */
[----:B------:R0:W5:Y:S01]  /*05c0*/  @P1 LDG.E.128 R12, [R28.64] ;  /* 0x000000041c0c1981 */ /* 0x000162000c1e1d00 */
[----:B------:R-:W-:-:S04]  /*05d0*/  ISETP.NE.U32.AND P1, PT, RZ, c[0x0][0x178], PT ;  /* 0x00005e00ff007a0c */ /* 0x000fc80003f25070 */
[----:B------:R-:W-:Y:S02]  /*05e0*/  ISETP.NE.AND.EX P1, PT, RZ, c[0x0][0x17c], PT, P1 ;  /* 0x00005f00ff007a0c */ /* 0x000fe40003f25310 */
[----:B--2---:R-:W-:-:S11]  /*05f0*/  PRMT R51, RZ, 0x5410, R24 ;  /* 0x00005410ff337816 */ /* 0x004fd60000000018 */
[----:B------:R-:W-:Y:S05]  /*0600*/  @P1 BRA `(.L_x_4) ;  /* 0x000000c000001947 */ /* 0x000fea0003800000 */
[----:B0-----:R-:W-:-:S04]  /*0610*/  ISETP.NE.U32.AND P2, PT, RZ, c[0x0][0x180], PT ;  /* 0x00006000ff007a0c */ /* 0x001fc80003f45070 */
[----:B------:R-:W-:-:S13]  /*0620*/  ISETP.NE.AND.EX P2, PT, RZ, c[0x0][0x184], PT, P2 ;  /* 0x00006100ff007a0c */ /* 0x000fda0003f45320 */
[----:B------:R-:W-:Y:S05]  /*0630*/  @P2 BRA `(.L_x_5) ;  /* 0x0000006000002947 */ /* 0x000fea0003800000 */
[----:B------:R-:W-:Y:S02]  /*0640*/  IMAD.MOV.U32 R28, RZ, RZ, c[0x0][0x180] ;  /* 0x00006000ff1c7624 */ /* 0x000fe400078e00ff */
[----:B------:R-:W-:-:S03]  /*0650*/  IMAD.MOV.U32 R29, RZ, RZ, c[0x0][0x184] ;  /* 0x00006100ff1d7624 */ /* 0x000fc600078e00ff */
[----:B------:R-:W-:-:S04]  /*0660*/  LOP3.LUT P2, RZ, R28, c[0x0][0x178], RZ, 0xfc, !PT ;  /* 0x00005e001cff7a12 */ /* 0x000fc8000784fcff */
[----:B------:R-:W-:-:S13]  /*0670*/  LOP3.LUT P2, RZ, R29, c[0x0][0x17c], RZ, 0xfc, P2 ;  /* 0x00005f001dff7a12 */ /* 0x000fda000104fcff */
[----:B------:R-:W-:Y:S05]  /*0680*/  @P2 BRA `(.L_x_6) ;  /* 0x0000008000002947 */ /* 0x000fea0003800000 */
[----:B------:R-:W-:Y:S05]  /*0690*/  BRA `(.L_x_7) ;  /* 0x0000009000007947 */ /* 0x000fea0003800000 */
.L_x_5:
[----:B-----5:R-:W-:-:S05]  /*06a0*/  PRMT R28, RZ, 0x5410, R16 ;  /* 0x00005410ff1c7816 */ /* 0x020fca0000000010 */
[----:B------:R-:W-:Y:S01]  /*06b0*/  FADD.FTZ R51, R28, R51 ;  /* 0x000000331c337221 */ /* 0x000fe20000010000 */
[----:B------:R-:W-:Y:S05]  /*06c0*/  BRA `(.L_x_6) ;  /* 0x0000004000007947 */ /* 0x000fea0003800000 */
.L_x_4:
[----:B0----5:R-:W-:-:S05]  /*06d0*/  PRMT R28, RZ, 0x5410, R12 ;  /* 0x00005410ff1c7816 */ /* 0x021fca000000000c */
[----:B------:R-:W-:Y:S01]  /*06e0*/  FADD.FTZ R51, R28, R51 ;  /* 0x000000331c337221 */ /* 0x000fe20000010000 */
[----:B------:R-:W-:-:S05]  /*06f0*/  @P0 PRMT R28, RZ, 0x5410, R16 ;  /* 0x00005410ff1c0816 */ /* 0x000fca0000000010 */
[----:B------:R-:W-:-:S05]  /*0700*/  @P0 FADD.FTZ R51, R28, R51 ;  /* 0x000000331c330221 */ /* 0x000fca0000010000 */
.L_x_6:
[----:B------:R-:W-:-:S04]  /*0710*/  F2FP.BF16.PACK_AB R28, RZ, R51 ;  /* 0x00000033ff1c723e */ /* 0x000fc800000010ff */
[----:B------:R-:W-:Y:S02]  /*0720*/  PRMT R20, R28, 0x7610, R20 ;  /* 0x000076101c147816 */ /* 0x000fe40000000014 */
.L_x_7:
[----:B------:R-:W-:Y:S01]  /*0730*/  PRMT R53, RZ, 0x7610, R24 ;  /* 0x00007610ff357816 */ /* 0x000fe20000000018 */
[----:B------:R-:W-:Y:S05]  /*0740*/  @P1 BRA `(.L_x_8) ;  /* 0x000000c000001947 */ /* 0x000fea0003800000 */
[----:B------:R-:W-:-:S04]  /*0750*/  ISETP.NE.U32.AND P2, PT, RZ, c[0x0][0x180], PT ;  /* 0x00006000ff007a0c */ /* 0x000fc80003f45070 */
[----:B------:R-:W-:-:S13]  /*0760*/  ISETP.NE.AND.EX P2, PT, RZ, c[0x0][0x184], PT, P2 ;  /* 0x00006100ff007a0c */ /* 0x000fda0003f45320 */
[----:B------:R-:W-:Y:S05]  /*0770*/  @P2 BRA `(.L_x_9) ;  /* 0x0000006000002947 */ /* 0x000fea0003800000 */
[----:B------:R-:W-:Y:S01]  /*0780*/  MOV R24, c[0x0][0x180] ;  /* 0x0000600000187a02 */ /* 0x000fe20000000f00 */
[----:B------:R-:W-:-:S03]  /*0790*/  IMAD.MOV.U32 R28, RZ, RZ, c[0x0][0x184] ;  /* 0x00006100ff1c7624 */ /* 0x000fc600078e00ff */
[----:B------:R-:W-:-:S04]  /*07a0*/  LOP3.LUT P2, RZ, R24, c[0x0][0x178], RZ, 0xfc, !PT ;  /* 0x00005e0018ff7a12 */ /* 0x000fc8000784fcff */
[----:B------:R-:W-:-:S13]  /*07b0*/  LOP3.LUT P2, RZ, R28, c[0x0][0x17c], RZ, 0xfc, P2 ;  /* 0x00005f001cff7a12 */ /* 0x000fda000104fcff */
[----:B------:R-:W-:Y:S05]  /*07c0*/  @P2 BRA `(.L_x_10) ;  /* 0x0000008000002947 */ /* 0x000fea0003800000 */
[----:B------:R-:W-:Y:S05]  /*07d0*/  BRA `(.L_x_11) ;  /* 0x0000009000007947 */ /* 0x000fea0003800000 */
.L_x_9:
[----:B-----5:R-:W-:-:S05]  /*07e0*/  PRMT R24, RZ, 0x7610, R16 ;  /* 0x00007610ff187816 */ /* 0x020fca0000000010 */
[----:B------:R-:W-:Y:S01]  /*07f0*/  FADD.FTZ R53, R24, R53 ;  /* 0x0000003518357221 */ /* 0x000fe20000010000 */
[----:B------:R-:W-:Y:S05]  /*0800*/  BRA `(.L_x_10) ;  /* 0x0000004000007947 */ /* 0x000fea0003800000 */
.L_x_8:
[----:B-----5:R-:W-:-:S05]  /*0810*/  PRMT R24, RZ, 0x7610, R12 ;  /* 0x00007610ff187816 */ /* 0x020fca000000000c */
[----:B------:R-:W-:Y:S01]  /*0820*/  FADD.FTZ R53, R24, R53 ;  /* 0x0000003518357221 */ /* 0x000fe20000010000 */
[----:B------:R-:W-:-:S05]  /*0830*/  @P0 PRMT R24, RZ, 0x7610, R16 ;  /* 0x00007610ff180816 */ /* 0x000fca0000000010 */
[----:B------:R-:W-:-:S05]  /*0840*/  @P0 FADD.FTZ R53, R24, R53 ;  /* 0x0000003518350221 */ /* 0x000fca0000010000 */
.L_x_10:
[----:B------:R-:W-:-:S04]  /*0850*/  F2FP.BF16.PACK_AB R24, RZ, R53 ;  /* 0x00000035ff18723e */ /* 0x000fc800000010ff */
[----:B------:R-:W-:Y:S02]  /*0860*/  PRMT R20, R20, 0x5410, R24 ;  /* 0x0000541014147816 */ /* 0x000fe40000000018 */
.L_x_11:
[----:B------:R-:W-:Y:S01]  /*0870*/  PRMT R52, RZ, 0x5410, R25 ;  /* 0x00005410ff347816 */ /* 0x000fe20000000019 */
[----:B------:R-:W-:Y:S05]  /*0880*/  @P1 BRA `(.L_x_12) ;  /* 0x000000c000001947 */ /* 0x000fea0003800000 */
[----:B------:R-:W-:-:S04]  /*0890*/  ISETP.NE.U32.AND P2, PT, RZ, c[0x0][0x180], PT ;  /* 0x00006000ff007a0c */ /* 0x000fc80003f45070 */
        /* <DEDUP_REMOVED lines=8> */
.L_x_13:
[----:B-----5:R-:W-:-:S05]  /*0920*/  PRMT R29, RZ, 0x5410, R17 ;  /* 0x00005410ff1d7816 */ /* 0x020fca0000000011 */
[----:B------:R-:W-:Y:S01]  /*0930*/  FADD.FTZ R52, R29, R52 ;  /* 0x000000341d347221 */ /* 0x000fe20000010000 */
[----:B------:R-:W-:Y:S05]  /*0940*/  BRA `(.L_x_14) ;  /* 0x0000004000007947 */ /* 0x000fea0003800000 */
.L_x_12:
[----:B-----5:R-:W-:-:S05]  /*0950*/  PRMT R29, RZ, 0x5410, R13 ;  /* 0x00005410ff1d7816 */ /* 0x020fca000000000d */
[----:B------:R-:W-:Y:S01]  /*0960*/  FADD.FTZ R52, R29, R52 ;  /* 0x000000341d347221 */ /* 0x000fe20000010000 */
[----:B------:R-:W-:-:S05]  /*0970*/  @P0 PRMT R29, RZ, 0x5410, R17 ;  /* 0x00005410ff1d0816 */ /* 0x000fca0000000011 */
[----:B------:R-:W-:-:S05]  /*0980*/  @P0 FADD.FTZ R52, R29, R52 ;  /* 0x000000341d340221 */ /* 0x000fca0000010000 */
.L_x_14:
[----:B------:R-:W-:-:S04]  /*0990*/  F2FP.BF16.PACK_AB R24, RZ, R52 ;  /* 0x00000034ff18723e */ /* 0x000fc800000010ff */
[----:B------:R-:W-:Y:S02]  /*09a0*/  PRMT R21, R24, 0x7610, R21 ;  /* 0x0000761018157816 */ /* 0x000fe40000000015 */
.L_x_15:
        /* <DEDUP_REMOVED lines=11> */
.L_x_17:
[----:B-----5:R-:W-:-:S05]  /*0a60*/  PRMT R24, RZ, 0x7610, R17 ;  /* 0x00007610ff187816 */ /* 0x020fca0000000011 */
[----:B------:R-:W-:Y:S01]  /*0a70*/  FADD.FTZ R55, R24, R55 ;  /* 0x0000003718377221 */ /* 0x000fe20000010000 */
[----:B------:R-:W-:Y:S05]  /*0a80*/  BRA `(.L_x_18) ;  /* 0x0000004000007947 */ /* 0x000fea0003800000 */
.L_x_16:
[----:B-----5:R-:W-:-:S05]  /*0a90*/  PRMT R24, RZ, 0x7610, R13 ;  /* 0x00007610ff187816 */ /* 0x020fca000000000d */
[----:B------:R-:W-:Y:S01]  /*0aa0*/  FADD.FTZ R55, R24, R55 ;  /* 0x0000003718377221 */ /* 0x000fe20000010000 */
[----:B------:R-:W-:-:S05]  /*0ab0*/  @P0 PRMT R24, RZ, 0x7610, R17 ;  /* 0x00007610ff180816 */ /* 0x000fca0000000011 */
[----:B------:R-:W-:-:S05]  /*0ac0*/  @P0 FADD.FTZ R55, R24, R55 ;  /* 0x0000003718370221 */ /* 0x000fca0000010000 */
.L_x_18:
[----:B------:R-:W-:-:S04]  /*0ad0*/  F2FP.BF16.PACK_AB R24, RZ, R55 ;  /* 0x00000037ff18723e */ /* 0x000fc800000010ff */
[----:B------:R-:W-:Y:S02]  /*0ae0*/  PRMT R21, R21, 0x5410, R24 ;  /* 0x0000541015157816 */ /* 0x000fe40000000018 */
.L_x_19:
        /* <DEDUP_REMOVED lines=11> */
.L_x_21:
[----:B-----5:R-:W-:-:S05]  /*0ba0*/  PRMT R25, RZ, 0x5410, R18 ;  /* 0x00005410ff197816 */ /* 0x020fca0000000012 */
[----:B------:R-:W-:Y:S01]  /*0bb0*/  FADD.FTZ R54, R25, R54 ;  /* 0x0000003619367221 */ /* 0x000fe20000010000 */
[----:B------:R-:W-:Y:S05]  /*0bc0*/  BRA `(.L_x_22) ;  /* 0x0000004000007947 */ /* 0x000fea0003800000 */
.L_x_20:
[----:B-----5:R-:W-:-:S05]  /*0bd0*/  PRMT R25, RZ, 0x5410, R14 ;  /* 0x00005410ff197816 */ /* 0x020fca000000000e */
[----:B------:R-:W-:Y:S01]  /*0be0*/  FADD.FTZ R54, R25, R54 ;  /* 0x0000003619367221 */ /* 0x000fe20000010000 */
[----:B------:R-:W-:-:S05]  /*0bf0*/  @P0 PRMT R25, RZ, 0x5410, R18 ;  /* 0x00005410ff190816 */ /* 0x000fca0000000012 */
[----:B------:R-:W-:-:S05]  /*0c00*/  @P0 FADD.FTZ R54, R25, R54 ;  /* 0x0000003619360221 */ /* 0x000fca0000010000 */
.L_x_22:
[----:B------:R-:W-:-:S04]  /*0c10*/  F2FP.BF16.PACK_AB R24, RZ, R54 ;  /* 0x00000036ff18723e */ /* 0x000fc800000010ff */
[----:B------:R-:W-:Y:S02]  /*0c20*/  PRMT R22, R24, 0x7610, R22 ;  /* 0x0000761018167816 */ /* 0x000fe40000000016 */
.L_x_23:
        /* <DEDUP_REMOVED lines=11> */
.L_x_25:
[----:B-----5:R-:W-:-:S05]  /*0ce0*/  PRMT R24, RZ, 0x7610, R18 ;  /* 0x00007610ff187816 */ /* 0x020fca0000000012 */
[----:B------:R-:W-:Y:S01]  /*0cf0*/  FADD.FTZ R57, R24, R57 ;  /* 0x0000003918397221 */ /* 0x000fe20000010000 */
[----:B------:R-:W-:Y:S05]  /*0d00*/  BRA `(.L_x_26) ;  /* 0x0000004000007947 */ /* 0x000fea0003800000 */
.L_x_24:
[----:B-----5:R-:W-:-:S05]  /*0d10*/  PRMT R24, RZ, 0x7610, R14 ;  /* 0x00007610ff187816 */ /* 0x020fca000000000e */
[----:B------:R-:W-:Y:S01]  /*0d20*/  FADD.FTZ R57, R24, R57 ;  /* 0x0000003918397221 */ /* 0x000fe20000010000 */
[----:B------:R-:W-:-:S05]  /*0d30*/  @P0 PRMT R24, RZ, 0x7610, R18 ;  /* 0x00007610ff180816 */ /* 0x000fca0000000012 */
[----:B------:R-:W-:-:S05]  /*0d40*/  @P0 FADD.FTZ R57, R24, R57 ;  /* 0x0000003918390221 */ /* 0x000fca0000010000 */
.L_x_26:
[----:B------:R-:W-:-:S04]  /*0d50*/  F2FP.BF16.PACK_AB R24, RZ, R57 ;  /* 0x00000039ff18723e */ /* 0x000fc800000010ff */
[----:B------:R-:W-:Y:S02]  /*0d60*/  PRMT R22, R22, 0x5410, R24 ;  /* 0x0000541016167816 */ /* 0x000fe40000000018 */
.L_x_27:
        /* <DEDUP_REMOVED lines=11> */
.L_x_29:
[----:B-----5:R-:W-:-:S05]  /*0e20*/  PRMT R25, RZ, 0x5410, R19 ;  /* 0x00005410ff197816 */ /* 0x020fca0000000013 */
[----:B------:R-:W-:Y:S01]  /*0e30*/  FADD.FTZ R56, R25, R56 ;  /* 0x0000003819387221 */ /* 0x000fe20000010000 */
[----:B------:R-:W-:Y:S05]  /*0e40*/  BRA `(.L_x_30) ;  /* 0x0000004000007947 */ /* 0x000fea0003800000 */
.L_x_28:
[----:B-----5:R-:W-:-:S05]  /*0e50*/  PRMT R25, RZ, 0x5410, R15 ;  /* 0x00005410ff197816 */ /* 0x020fca000000000f */
[----:B------:R-:W-:Y:S01]  /*0e60*/  FADD.FTZ R56, R25, R56 ;  /* 0x0000003819387221 */ /* 0x000fe20000010000 */
[----:B------:R-:W-:-:S05]  /*0e70*/  @P0 PRMT R25, RZ, 0x5410, R19 ;  /* 0x00005410ff190816 */ /* 0x000fca0000000013 */
[----:B------:R-:W-:-:S05]  /*0e80*/  @P0 FADD.FTZ R56, R25, R56 ;  /* 0x0000003819380221 */ /* 0x000fca0000010000 */
.L_x_30:
[----:B------:R-:W-:-:S04]  /*0e90*/  F2FP.BF16.PACK_AB R24, RZ, R56 ;  /* 0x00000038ff18723e */ /* 0x000fc800000010ff */
[----:B------:R-:W-:Y:S02]  /*0ea0*/  PRMT R23, R24, 0x7610, R23 ;  /* 0x0000761018177816 */ /* 0x000fe40000000017 */
.L_x_31:
        /* <DEDUP_REMOVED lines=11> */
.L_x_33:
[----:B-----5:R-:W-:-:S05]  /*0f60*/  PRMT R25, RZ, 0x7610, R19 ;  /* 0x00007610ff197816 */ /* 0x020fca0000000013 */
[----:B------:R-:W-:Y:S01]  /*0f70*/  FADD.FTZ R58, R25, R58 ;  /* 0x0000003a193a7221 */ /* 0x000fe20000010000 */
[----:B------:R-:W-:Y:S05]  /*0f80*/  BRA `(.L_x_34) ;  /* 0x0000004000007947 */ /* 0x000fea0003800000 */
.L_x_32:
[----:B-----5:R-:W-:-:S05]  /*0f90*/  PRMT R25, RZ, 0x7610, R15 ;  /* 0x00007610ff197816 */ /* 0x020fca000000000f */
[----:B------:R-:W-:Y:S01]  /*0fa0*/  FADD.FTZ R58, R25, R58 ;  /* 0x0000003a193a7221 */ /* 0x000fe20000010000 */
[----:B------:R-:W-:-:S05]  /*0fb0*/  @P0 PRMT R25, RZ, 0x7610, R19 ;  /* 0x00007610ff190816 */ /* 0x000fca0000000013 */
[----:B------:R-:W-:-:S05]  /*0fc0*/  @P0 FADD.FTZ R58, R25, R58 ;  /* 0x0000003a193a0221 */ /* 0x000fca0000010000 */
.L_x_34:
[----:B------:R-:W-:-:S04]  /*0fd0*/  F2FP.BF16.PACK_AB R24, RZ, R58 ;  /* 0x0000003aff18723e */ /* 0x000fc800000010ff */
[----:B------:R-:W-:Y:S02]  /*0fe0*/  PRMT R23, R23, 0x5410, R24 ;  /* 0x0000541017177816 */ /* 0x000fe40000000018 */
.L_x_35:
[----:B------:R-:W-:Y:S02]  /*0ff0*/  IMAD.MOV.U32 R24, RZ, RZ, c[0x0][0x180] ;  /* 0x00006000ff187624 */ /* 0x000fe400078e00ff */
[----:B------:R-:W-:-:S03]  /*1000*/  IMAD.MOV.U32 R25, RZ, RZ, c[0x0][0x184] ;  /* 0x00006100ff197624 */ /* 0x000fc600078e00ff */
[----:B------:R-:W-:-:S04]  /*1010*/  LOP3.LUT P0, RZ, R24, c[0x0][0x178], RZ, 0xfc, !PT ;  /* 0x00005e0018ff7a12 */ /* 0x000fc8000780fcff */
[----:B------:R-:W-:-:S13]  /*1020*/  LOP3.LUT P0, RZ, R25, c[0x0][0x17c], RZ, 0xfc, P0 ;  /* 0x00005f0019ff7a12 */ /* 0x000fda000000fcff */
[----:B------:R-:W-:-:S04]  /*1030*/  @P0 LEA R24, P1, R46, c[0x0][0x188], 0x4 ;  /* 0x000062002e180a11 */ /* 0x000fc800078220ff */
[----:B------:R-:W-:-:S05]  /*1040*/  @P0 LEA.HI.X R25, R46, c[0x0][0x18c], RZ, 0x4, P1 ;  /* 0x000063002e190a11 */ /* 0x000fca00008f24ff */
[----:B------:R0:W-:Y:S04]  /*1050*/  @P0 STG.E.128 [R24.64], R20 ;  /* 0x0000001418000986 */ /* 0x0001e8000c101d04 */
.L_x_3:
[----:B------:R-:W-:Y:S05]  /*1060*/  BSYNC B0 ;  /* 0x0000000000007941 */ /* 0x000fea0003800000 */
.L_x_2:
[----:B0-----:R-:W-:Y:S01]  /*1070*/  FADD.FTZ R24, RZ, R51 ;  /* 0x00000033ff187221 */ /* 0x001fe20000010000 */
[----:B------:R-:W-:-:S03]  /*1080*/  ISETP.NE.AND P1, PT, R44, RZ, PT ;  /* 0x000000ff2c00720c */ /* 0x000fc60003f25270 */
[----:B------:R-:W-:-:S04]  /*1090*/  FADD.FTZ R25, R53, R24 ;  /* 0x0000001835197221 */ /* 0x000fc80000010000 */
[----:B------:R-:W-:-:S04]  /*10a0*/  FADD.FTZ R24, R52, R25 ;  /* 0x0000001934187221 */ /* 0x000fc80000010000 */
[----:B------:R-:W-:-:S04]  /*10b0*/  FADD.FTZ R25, R55, R24 ;  /* 0x0000001837197221 */ /* 0x000fc80000010000 */
[----:B------:R-:W-:-:S04]  /*10c0*/  FADD.FTZ R24, R54, R25 ;  /* 0x0000001936187221 */ /* 0x000fc80000010000 */
[----:B------:R-:W-:-:S04]  /*10d0*/  FADD.FTZ R25, R57, R24 ;  /* 0x0000001839197221 */ /* 0x000fc80000010000 */
[----:B------:R-:W-:-:S04]  /*10e0*/  FADD.FTZ R25, R56, R25 ;  /* 0x0000001938197221 */ /* 0x000fc80000010000 */
[----:B------:R-:W-:-:S05]  /*10f0*/  FADD.FTZ R25, R58, R25 ;  /* 0x000000193a197221 */ /* 0x000fca0000010000 */
[----:B------:R-:W-:Y:S01]  /*1100*/  FSEL R29, R25, RZ, P3 ;  /* 0x000000ff191d7208 */ /* 0x000fe20001800000 */
[----:B------:R-:W-:Y:S05]  /*1110*/  BRA.DIV ~URZ, `(.L_x_36) ;  /* 0x000006b27f007947 */ /* 0x000fea000b800000 */
[----:B------:R0:W1:Y:S02]  /*1120*/  SHFL.BFLY PT, R26, R29, 0x1, 0x1f ;  /* 0x0c201f001d1a7f89 */ /* 0x00006400000e0000 */
.L_x_42:
[----:B01----:R-:W-:Y:S01]  /*1130*/  FADD.FTZ R29, R29, R26 ;  /* 0x0000001a1d1d7221 */ /* 0x003fe20000010000 */
[----:B------:R-:W-:Y:S05]  /*1140*/  BRA.DIV ~URZ, `(.L_x_37) ;  /* 0x000006e27f007947 */ /* 0x000fea000b800000 */
[----:B------:R-:W0:Y:S02]  /*1150*/  SHFL.BFLY PT, R24, R29, 0x2, 0x1f ;  /* 0x0c401f001d187f89 */ /* 0x000e2400000e0000 */
[----:B0-----:R-:W-:-:S05]  /*1160*/  FADD.FTZ R24, R29, R24 ;  /* 0x000000181d187221 */ /* 0x001fca0000010000 */
[----:B------:R-:W0:Y:S02]  /*1170*/  SHFL.BFLY PT, R25, R24, 0x4, 0x1f ;  /* 0x0c801f0018197f89 */ /* 0x000e2400000e0000 */
[----:B0-----:R-:W-:-:S05]  /*1180*/  FADD.FTZ R25, R24, R25 ;  /* 0x0000001918197221 */ /* 0x001fca0000010000 */
[----:B------:R-:W0:Y:S02]  /*1190*/  SHFL.BFLY PT, R26, R25, 0x8, 0x1f ;  /* 0x0d001f00191a7f89 */ /* 0x000e2400000e0000 */
[----:B0-----:R-:W-:-:S05]  /*11a0*/  FADD.FTZ R26, R25, R26 ;  /* 0x0000001a191a7221 */ /* 0x001fca0000010000 */
[----:B------:R-:W0:Y:S02]  /*11b0*/  SHFL.BFLY PT, R27, R26, 0x10, 0x1f ;  /* 0x0e001f001a1b7f89 */ /* 0x000e2400000e0000 */
[----:B0-----:R-:W-:-:S04]  /*11c0*/  FADD.FTZ R27, R26, R27 ;  /* 0x0000001b1a1b7221 */ /* 0x001fc80000010000 */
[----:B------:R-:W-:-:S04]  /*11d0*/  FMUL.FTZ R31, R27, c[0x0][0x1e0] ;  /* 0x000078001b1f7a20 */ /* 0x000fc80000410000 */
[--C-:B------:R-:W-:Y:S02]  /*11e0*/  FADD.FTZ R27, R51, -R31.reuse ;  /* 0x8000001f331b7221 */ /* 0x100fe40000010000 */
[--C-:B------:R-:W-:Y:S02]  /*11f0*/  FADD.FTZ R28, R53, -R31.reuse ;  /* 0x8000001f351c7221 */ /* 0x100fe40000010000 */
[----:B------:R-:W-:Y:S02]  /*1200*/  FFMA.FTZ R27, R27, R27, RZ ;  /* 0x0000001b1b1b7223 */ /* 0x000fe400000100ff */
[----:B------:R-:W-:Y:S02]  /*1210*/  FADD.FTZ R30, R52, -R31 ;  /* 0x8000001f341e7221 */ /* 0x000fe40000010000 */
[----:B------:R-:W-:Y:S02]  /*1220*/  FFMA.FTZ R27, R28, R28, R27 ;  /* 0x0000001c1c1b7223 */ /* 0x000fe4000001001b */
[----:B------:R-:W-:-:S02]  /*1230*/  FADD.FTZ R24, R55, -R31 ;  /* 0x8000001f37187221 */ /* 0x000fc40000010000 */
[----:B------:R-:W-:Y:S02]  /*1240*/  FFMA.FTZ R27, R30, R30, R27 ;  /* 0x0000001e1e1b7223 */ /* 0x000fe4000001001b */
[----:B------:R-:W-:Y:S02]  /*1250*/  FADD.FTZ R28, R54, -R31 ;  /* 0x8000001f361c7221 */ /* 0x000fe40000010000 */
[----:B------:R-:W-:Y:S02]  /*1260*/  FFMA.FTZ R27, R24, R24, R27 ;  /* 0x00000018181b7223 */ /* 0x000fe4000001001b */
[----:B------:R-:W-:Y:S02]  /*1270*/  FADD.FTZ R24, R57, -R31 ;  /* 0x8000001f39187221 */ /* 0x000fe40000010000 */
[----:B------:R-:W-:Y:S02]  /*1280*/  FFMA.FTZ R27, R28, R28, R27 ;  /* 0x0000001c1c1b7223 */ /* 0x000fe4000001001b */
[----:B------:R-:W-:-:S02]  /*1290*/  FADD.FTZ R26, R56, -R31 ;  /* 0x8000001f381a7221 */ /* 0x000fc40000010000 */
[----:B------:R-:W-:Y:S02]  /*12a0*/  FFMA.FTZ R27, R24, R24, R27 ;  /* 0x00000018181b7223 */ /* 0x000fe4000001001b */
[----:B------:R-:W-:Y:S02]  /*12b0*/  FADD.FTZ R24, R58, -R31 ;  /* 0x8000001f3a187221 */ /* 0x000fe40000010000 */
[----:B------:R-:W-:-:S04]  /*12c0*/  FFMA.FTZ R27, R26, R26, R27 ;  /* 0x0000001a1a1b7223 */ /* 0x000fc8000001001b */
[----:B------:R-:W-:-:S05]  /*12d0*/  FFMA.FTZ R27, R24, R24, R27 ;  /* 0x00000018181b7223 */ /* 0x000fca000001001b */
[----:B------:R-:W-:-:S05]  /*12e0*/  FSEL R27, R27, RZ, P3 ;  /* 0x000000ff1b1b7208 */ /* 0x000fca0001800000 */
[----:B------:R-:W0:Y:S02]  /*12f0*/  SHFL.BFLY PT, R24, R27, 0x1, 0x1f ;  /* 0x0c201f001b187f89 */ /* 0x000e2400000e0000 */
[----:B0-----:R-:W-:-:S05]  /*1300*/  FADD.FTZ R24, R27, R24 ;  /* 0x000000181b187221 */ /* 0x001fca0000010000 */
[----:B------:R-:W0:Y:S02]  /*1310*/  SHFL.BFLY PT, R25, R24, 0x2, 0x1f ;  /* 0x0c401f0018197f89 */ /* 0x000e2400000e0000 */
[----:B0-----:R-:W-:-:S05]  /*1320*/  FADD.FTZ R25, R24, R25 ;  /* 0x0000001918197221 */ /* 0x001fca0000010000 */
[----:B------:R-:W0:Y:S02]  /*1330*/  SHFL.BFLY PT, R26, R25, 0x4, 0x1f ;  /* 0x0c801f00191a7f89 */ /* 0x000e2400000e0000 */
[----:B0-----:R-:W-:-:S05]  /*1340*/  FADD.FTZ R26, R25, R26 ;  /* 0x0000001a191a7221 */ /* 0x001fca0000010000 */
[----:B------:R-:W0:Y:S02]  /*1350*/  SHFL.BFLY PT, R29, R26, 0x8, 0x1f ;  /* 0x0d001f001a1d7f89 */ /* 0x000e2400000e0000 */
[----:B0-----:R-:W-:-:S05]  /*1360*/  FADD.FTZ R29, R26, R29 ;  /* 0x0000001d1a1d7221 */ /* 0x001fca0000010000 */
[----:B------:R0:W1:Y:S02]  /*1370*/  SHFL.BFLY PT, R26, R29, 0x10, 0x1f ;  /* 0x0e001f001d1a7f89 */ /* 0x00006400000e0000 */
.L_x_43:
[----:B------:R-:W-:Y:S01]  /*1380*/  FMUL.FTZ R24, R31, R31 ;  /* 0x0000001f1f187220 */ /* 0x000fe20000410000 */
[----:B------:R-:W-:Y:S01]  /*1390*/  ISETP.NE.AND P0, PT, RZ, UR6, PT ;  /* 0x00000006ff007c0c */ /* 0x000fe2000bf05270 */
[----:B------:R-:W-:Y:S01]  /*13a0*/  IMAD.MOV.U32 R27, RZ, RZ, c[0x0][0x1e0] ;  /* 0x00007800ff1b7624 */ /* 0x000fe200078e00ff */
[----:B------:R-:W-:Y:S01]  /*13b0*/  BSSY B0, `(.L_x_38) ;  /* 0x000003b000007945 */ /* 0x000fe20003800000 */
[----:B-1----:R-:W-:Y:S01]  /*13c0*/  FADD.FTZ R26, R26, R29 ;  /* 0x0000001d1a1a7221 */ /* 0x002fe20000010000 */
[----:B------:R-:W-:-:S03]  /*13d0*/  FSEL R25, R24, RZ, P0 ;  /* 0x000000ff18197208 */ /* 0x000fc60000000000 */
[----:B------:R-:W-:Y:S01]  /*13e0*/  FFMA.FTZ R24, R26, R27, c[0x0][0x228] ;  /* 0x00008a001a187623 */ /* 0x000fe2000001001b */
[----:B------:R-:W-:-:S03]  /*13f0*/  @!P1 MOV R27, 0x4 ;  /* 0x00000004001b9802 */ /* 0x000fc60000000f00 */
[----:B0-----:R-:W-:Y:S02]  /*1400*/  FADD.FTZ R29, R24, R25 ;  /* 0x00000019181d7221 */ /* 0x001fe40000010000 */
[----:B------:R-:W-:Y:S02]  /*1410*/  @!P1 IMAD.MOV.U32 R25, RZ, RZ, 0x4 ;  /* 0x00000004ff199424 */ /* 0x000fe400078e00ff */
[C---:B------:R-:W-:Y:S02]  /*1420*/  @!P1 IMAD.WIDE R26, R0.reuse, R27, c[0x0][0x1a8] ;  /* 0x00006a00001a9625 */ /* 0x040fe400078e021b */
[----:B------:R-:W0:Y:S02]  /*1430*/  MUFU.RSQ R29, R29 ;  /* 0x0000001d001d7308 */ /* 0x000e240000001400 */
[----:B------:R-:W-:-:S05]  /*1440*/  @!P1 IMAD.WIDE R24, R0, R25, c[0x0][0x1a0] ;  /* 0x0000680000189625 */ /* 0x000fca00078e0219 */
[----:B------:R1:W-:Y:S04]  /*1450*/  @!P1 STG.E [R24.64], R31 ;  /* 0x0000001f18009986 */ /* 0x0003e8000c101904 */
[----:B0-----:R1:W-:Y:S01]  /*1460*/  @!P1 STG.E [R26.64], R29 ;  /* 0x0000001d1a009986 */ /* 0x0013e2000c101904 */
[----:B------:R-:W-:Y:S05]  /*1470*/  @!P3 BRA `(.L_x_39) ;  /* 0x000002e00000b947 */ /* 0x000fea0003800000 */
[----:B-1----:R-:W-:-:S05]  /*1480*/  FSEL R26, R31, RZ, !P0 ;  /* 0x000000ff1f1a7208 */ /* 0x002fca0004000000 */
[--C-:B------:R-:W-:Y:S02]  /*1490*/  FADD.FTZ R28, R51, -R26.reuse ;  /* 0x8000001a331c7221 */ /* 0x100fe40000010000 */
[--C-:B------:R-:W-:Y:S02]  /*14a0*/  FADD.FTZ R30, R53, -R26.reuse ;  /* 0x8000001a351e7221 */ /* 0x100fe40000010000 */
[--C-:B------:R-:W-:Y:S02]  /*14b0*/  FADD.FTZ R24, R52, -R26.reuse ;  /* 0x8000001a34187221 */ /* 0x100fe40000010000 */
[--C-:B------:R-:W-:Y:S02]  /*14c0*/  FADD.FTZ R31, R55, -R26.reuse ;  /* 0x8000001a371f7221 */ /* 0x100fe40000010000 */
[--C-:B------:R-:W-:Y:S02]  /*14d0*/  FADD.FTZ R68, R54, -R26.reuse ;  /* 0x8000001a36447221 */ /* 0x100fe40000010000 */
[----:B------:R-:W-:-:S02]  /*14e0*/  FADD.FTZ R44, R57, -R26 ;  /* 0x8000001a392c7221 */ /* 0x000fc40000010000 */
[--C-:B------:R-:W-:Y:S02]  /*14f0*/  FADD.FTZ R66, R56, -R26.reuse ;  /* 0x8000001a38427221 */ /* 0x100fe40000010000 */
[----:B------:R-:W-:Y:S02]  /*1500*/  FADD.FTZ R26, R58, -R26 ;  /* 0x8000001a3a1a7221 */ /* 0x000fe40000010000 */
[C---:B------:R-:W-:Y:S02]  /*1510*/  FMUL.FTZ R28, R29.reuse, R28 ;  /* 0x0000001c1d1c7220 */ /* 0x040fe40000410000 */
[C---:B------:R-:W-:Y:S02]  /*1520*/  FMUL.FTZ R30, R29.reuse, R30 ;  /* 0x0000001e1d1e7220 */ /* 0x040fe40000410000 */
[C---:B------:R-:W-:Y:S02]  /*1530*/  FMUL.FTZ R45, R29.reuse, R24 ;  /* 0x000000181d2d7220 */ /* 0x040fe40000410000 */
[----:B------:R-:W-:-:S02]  /*1540*/  FMUL.FTZ R31, R29, R31 ;  /* 0x0000001f1d1f7220 */ /* 0x000fc40000410000 */
[C---:B------:R-:W-:Y:S02]  /*1550*/  FMUL.FTZ R47, R29.reuse, R68 ;  /* 0x000000441d2f7220 */ /* 0x040fe40000410000 */
[C---:B------:R-:W-:Y:S02]  /*1560*/  FMUL.FTZ R44, R29.reuse, R44 ;  /* 0x0000002c1d2c7220 */ /* 0x040fe40000410000 */
[----:B------:R-:W-:Y:S02]  /*1570*/  FMUL.FTZ R66, R29, R66 ;  /* 0x000000421d427220 */ /* 0x000fe40000410000 */
[----:B------:R-:W-:Y:S02]  /*1580*/  FFMA.FTZ R24, R65, R28, R4 ;  /* 0x0000001c41187223 */ /* 0x000fe40000010004 */
[----:B------:R-:W-:Y:S02]  /*1590*/  FFMA.FTZ R25, R64, R30, R5 ;  /* 0x0000001e40197223 */ /* 0x000fe40000010005 */
[----:B------:R-:W-:-:S02]  /*15a0*/  FMUL.FTZ R29, R29, R26 ;  /* 0x0000001a1d1d7220 */ /* 0x000fc40000410000 */
[----:B------:R-:W-:Y:S01]  /*15b0*/  FFMA.FTZ R27, R2, R66, R10 ;  /* 0x00000042021b7223 */ /* 0x000fe2000001000a */
[----:B------:R-:W-:Y:S01]  /*15c0*/  F2FP.BF16.PACK_AB R24, R25, R24 ;  /* 0x000000181918723e */ /* 0x000fe200000010ff */
[----:B------:R-:W-:Y:S02]  /*15d0*/  FFMA.FTZ R67, R3, R29, R11 ;  /* 0x0000001d03437223 */ /* 0x000fe4000001000b */
[----:B------:R-:W-:Y:S02]  /*15e0*/  FFMA.FTZ R25, R63, R45, R6 ;  /* 0x0000002d3f197223 */ /* 0x000fe40000010006 */
[----:B------:R-:W-:Y:S01]  /*15f0*/  FFMA.FTZ R69, R61, R31, R7 ;  /* 0x0000001f3d457223 */ /* 0x000fe20000010007 */
[----:B------:R-:W-:Y:S01]  /*1600*/  F2FP.BF16.PACK_AB R27, R67, R27 ;  /* 0x0000001b431b723e */ /* 0x000fe200000010ff */
[----:B------:R-:W-:Y:S02]  /*1610*/  FFMA.FTZ R26, R60, R47, R8 ;  /* 0x0000002f3c1a7223 */ /* 0x000fe40000010008 */
[----:B------:R-:W-:Y:S01]  /*1620*/  FFMA.FTZ R68, R59, R44, R9 ;  /* 0x0000002c3b447223 */ /* 0x000fe20000010009 */
[----:B------:R-:W-:Y:S01]  /*1630*/  F2FP.BF16.PACK_AB R25, R69, R25 ;  /* 0x000000194519723e */ /* 0x000fe200000010ff */
[----:B------:R-:W-:-:S02]  /*1640*/  FFMA.FTZ R66, R36, R66, R49 ;  /* 0x0000004224427223 */ /* 0x000fc40000010031 */
[----:B------:R-:W-:Y:S01]  /*1650*/  FFMA.FTZ R29, R38, R29, R50 ;  /* 0x0000001d261d7223 */ /* 0x000fe20000010032 */
[----:B------:R-:W-:Y:S01]  /*1660*/  F2FP.BF16.PACK_AB R26, R68, R26 ;  /* 0x0000001a441a723e */ /* 0x000fe200000010ff */
[----:B------:R-:W-:Y:S02]  /*1670*/  FFMA.FTZ R45, R33, R45, R41 ;  /* 0x0000002d212d7223 */ /* 0x000fe40000010029 */
[----:B------:R-:W-:Y:S02]  /*1680*/  FFMA.FTZ R47, R35, R47, R43 ;  /* 0x0000002f232f7223 */ /* 0x000fe4000001002b */
[----:B------:R-:W-:Y:S02]  /*1690*/  FFMA.FTZ R44, R37, R44, R48 ;  /* 0x0000002c252c7223 */ /* 0x000fe40000010030 */
[----:B------:R-:W-:Y:S01]  /*16a0*/  FFMA.FTZ R67, R34, R31, R42 ;  /* 0x0000001f22437223 */ /* 0x000fe2000001002a */
[----:B------:R-:W-:Y:S01]  /*16b0*/  F2FP.BF16.PACK_AB R31, R29, R66 ;  /* 0x000000421d1f723e */ /* 0x000fe200000010ff */
[----:B------:R-:W-:-:S02]  /*16c0*/  FFMA.FTZ R28, R62, R28, R39 ;  /* 0x0000001c3e1c7223 */ /* 0x000fc40000010027 */
[----:B------:R-:W-:Y:S01]  /*16d0*/  FFMA.FTZ R68, R32, R30, R40 ;  /* 0x0000001e20447223 */ /* 0x000fe20000010028 */
[----:B------:R-:W-:Y:S01]  /*16e0*/  F2FP.BF16.PACK_AB R30, R44, R47 ;  /* 0x0000002f2c1e723e */ /* 0x000fe200000010ff */
[----:B------:R-:W-:Y:S01]  /*16f0*/  IMAD.MOV.U32 R69, RZ, RZ, 0x10 ;  /* 0x00000010ff457424 */ /* 0x000fe200078e00ff */
[----:B------:R-:W-:Y:S02]  /*1700*/  F2FP.BF16.PACK_AB R29, R67, R45 ;  /* 0x0000002d431d723e */ /* 0x000fe400000010ff */
[----:B------:R-:W-:Y:S01]  /*1710*/  F2FP.BF16.PACK_AB R28, R68, R28 ;  /* 0x0000001c441c723e */ /* 0x000fe200000010ff */
[----:B------:R-:W-:-:S04]  /*1720*/  IMAD.WIDE.U32 R44, R46, R69, c[0x0][0x208] ;  /* 0x000082002e2c7625 */ /* 0x000fc800078e0045 */
[----:B------:R-:W-:Y:S01]  /*1730*/  IMAD.WIDE.U32 R46, R46, R69, c[0x0][0x210] ;  /* 0x000084002e2e7625 */ /* 0x000fe200078e0045 */
[----:B------:R0:W-:Y:S04]  /*1740*/  STG.E.128 [R44.64], R24 ;  /* 0x000000182c007986 */ /* 0x0001e8000c101d04 */
[----:B------:R0:W-:Y:S02]  /*1750*/  STG.E.128 [R46.64], R28 ;  /* 0x0000001c2e007986 */ /* 0x0001e4000c101d04 */
.L_x_39:
[----:B------:R-:W-:Y:S05]  /*1760*/  BSYNC B0 ;  /* 0x0000000000007941 */ /* 0x000fea0003800000 */
.L_x_38:
[----:B01----:R-:W-:-:S04]  /*1770*/  IMAD.MOV.U32 R25, RZ, RZ, 0x4 ;  /* 0x00000004ff197424 */ /* 0x003fc800078e00ff */
[----:B------:R-:W-:-:S05]  /*1780*/  IMAD R0, R25, c[0x0][0x160], R0 ;  /* 0x0000580019007a24 */ /* 0x000fca00078e0200 */
[----:B------:R-:W-:-:S13]  /*1790*/  ISETP.GE.AND P0, PT, R0, c[0x0][0x164], PT ;  /* 0x0000590000007a0c */ /* 0x000fda0003f06270 */
[----:B-----5:R-:W-:Y:S01]  /*17a0*/  @P0 CALL.REL.NOINC `(.L_x_40) ;  /* 0x0000001000000944 */ /* 0x020fe20003c00000 */
[----:B------:R-:W-:Y:S05]  /*17b0*/  BRA `(.L_x_41) ;  /* 0xffffecc000007947 */ /* 0x000fea000383ffff */
.L_x_40:
[----:B------:R-:W-:Y:S05]  /*17c0*/  EXIT ;  /* 0x000000000000794d */ /* 0x000fea0003800000 */
.L_x_36:
[----:B------:R-:W-:Y:S01]  /*17d0*/  IMAD.MOV.U32 R28, RZ, RZ, 0x1 ;  /* 0x00000001ff1c7424 */ /* 0x000fe200078e00ff */
[----:B------:R-:W-:Y:S01]  /*17e0*/  MOV R26, 0xffffffff ;  /* 0xffffffff001a7802 */ /* 0x000fe20000000f00 */
[----:B------:R-:W-:Y:S01]  /*17f0*/  IMAD.MOV.U32 R27, RZ, RZ, 0x1f ;  /* 0x0000001fff1b7424 */ /* 0x000fe200078e00ff */
[----:B------:R-:W-:Y:S02]  /*1800*/  MOV R24, 0x1820 ;  /* 0x0000182000187802 */ /* 0x000fe40000000f00 */
[----:B-----5:R-:W-:Y:S05]  /*1810*/  CALL.REL.NOINC `($__internal_0_$__cuda_sm70_shflsync_bfly_p) ;  /* 0x0000049000007944 */ /* 0x020fea0003c00000 */
[----:B01----:R-:W-:Y:S05]  /*1820*/  BRA `(.L_x_42) ;  /* 0xfffff90000007947 */ /* 0x003fea000383ffff */
.L_x_37:
[----:B------:R-:W-:Y:S01]  /*1830*/  IMAD.MOV.U32 R28, RZ, RZ, 0x2 ;  /* 0x00000002ff1c7424 */ /* 0x000fe200078e00ff */
[----:B------:R-:W-:Y:S01]  /*1840*/  MOV R24, 0x1880 ;  /* 0x0000188000187802 */ /* 0x000fe20000000f00 */
[----:B------:R-:W-:Y:S02]  /*1850*/  IMAD.MOV.U32 R27, RZ, RZ, 0x1f ;  /* 0x0000001fff1b7424 */ /* 0x000fe400078e00ff */
[----:B------:R-:W-:Y:S02]  /*1860*/  IMAD.MOV.U32 R26, RZ, RZ, -0x1 ;  /* 0xffffffffff1a7424 */ /* 0x000fe400078e00ff */
[----:B-----5:R-:W-:Y:S05]  /*1870*/  CALL.REL.NOINC `($__internal_0_$__cuda_sm70_shflsync_bfly_p) ;  /* 0x0000043000007944 */ /* 0x020fea0003c00000 */
[----:B0-----:R-:W-:Y:S01]  /*1880*/  HFMA2.MMA R27, -RZ, RZ, 0, 1.847743988037109375e-06 ;  /* 0x0000001fff1b7435 */ /* 0x001fe200000001ff */
[----:B-1----:R-:W-:Y:S01]  /*1890*/  FADD.FTZ R29, R29, R26 ;  /* 0x0000001a1d1d7221 */ /* 0x002fe20000010000 */
[----:B------:R-:W-:Y:S01]  /*18a0*/  MOV R24, 0x18e0 ;  /* 0x000018e000187802 */ /* 0x000fe20000000f00 */
[----:B------:R-:W-:-:S02]  /*18b0*/  IMAD.MOV.U32 R28, RZ, RZ, 0x4 ;  /* 0x00000004ff1c7424 */ /* 0x000fc400078e00ff */
[----:B------:R-:W-:Y:S02]  /*18c0*/  IMAD.MOV.U32 R26, RZ, RZ, -0x1 ;  /* 0xffffffffff1a7424 */ /* 0x000fe400078e00ff */
[----:B------:R-:W-:Y:S05]  /*18d0*/  CALL.REL.NOINC `($__internal_0_$__cuda_sm70_shflsync_bfly_p) ;  /* 0x000003d000007944 */ /* 0x000fea0003c00000 */
[----:B01----:R-:W-:Y:S01]  /*18e0*/  FADD.FTZ R29, R29, R26 ;  /* 0x0000001a1d1d7221 */ /* 0x003fe20000010000 */
[----:B------:R-:W-:Y:S01]  /*18f0*/  MOV R24, 0x1940 ;  /* 0x0000194000187802 */ /* 0x000fe20000000f00 */
[----:B------:R-:W-:Y:S02]  /*1900*/  IMAD.MOV.U32 R28, RZ, RZ, 0x8 ;  /* 0x00000008ff1c7424 */ /* 0x000fe400078e00ff */
[----:B------:R-:W-:Y:S02]  /*1910*/  IMAD.MOV.U32 R27, RZ, RZ, 0x1f ;  /* 0x0000001fff1b7424 */ /* 0x000fe400078e00ff */
[----:B------:R-:W-:Y:S02]  /*1920*/  IMAD.MOV.U32 R26, RZ, RZ, -0x1 ;  /* 0xffffffffff1a7424 */ /* 0x000fe400078e00ff */
[----:B------:R-:W-:Y:S05]  /*1930*/  CALL.REL.NOINC `($__internal_0_$__cuda_sm70_shflsync_bfly_p) ;  /* 0x0000037000007944 */ /* 0x000fea0003c00000 */
[----:B01----:R-:W-:Y:S01]  /*1940*/  FADD.FTZ R29, R29, R26 ;  /* 0x0000001a1d1d7221 */ /* 0x003fe20000010000 */
[----:B------:R-:W-:Y:S01]  /*1950*/  MOV R28, 0x10 ;  /* 0x00000010001c7802 */ /* 0x000fe20000000f00 */
[----:B------:R-:W-:Y:S01]  /*1960*/  IMAD.MOV.U32 R27, RZ, RZ, 0x1f ;  /* 0x0000001fff1b7424 */ /* 0x000fe200078e00ff */
[----:B------:R-:W-:Y:S01]  /*1970*/  MOV R24, 0x19a0 ;  /* 0x000019a000187802 */ /* 0x000fe20000000f00 */
[----:B------:R-:W-:-:S02]  /*1980*/  IMAD.MOV.U32 R26, RZ, RZ, -0x1 ;  /* 0xffffffffff1a7424 */ /* 0x000fc400078e00ff */
[----:B------:R-:W-:Y:S05]  /*1990*/  CALL.REL.NOINC `($__internal_0_$__cuda_sm70_shflsync_bfly_p) ;  /* 0x0000031000007944 */ /* 0x000fea0003c00000 */
[----:B-1----:R-:W-:Y:S02]  /*19a0*/  FADD.FTZ R26, R29, R26 ;  /* 0x0000001a1d1a7221 */ /* 0x002fe40000010000 */
[----:B0-----:R-:W-:-:S02]  /*19b0*/  IMAD.MOV.U32 R28, RZ, RZ, 0x1 ;  /* 0x00000001ff1c7424 */ /* 0x001fc400078e00ff */
[----:B------:R-:W-:Y:S01]  /*19c0*/  FMUL.FTZ R31, R26, c[0x0][0x1e0] ;  /* 0x000078001a1f7a20 */ /* 0x000fe20000410000 */
[----:B------:R-:W-:-:S03]  /*19d0*/  MOV R26, 0xffffffff ;  /* 0xffffffff001a7802 */ /* 0x000fc60000000f00 */
[--C-:B------:R-:W-:Y:S02]  /*19e0*/  FADD.FTZ R24, R51, -R31.reuse ;  /* 0x8000001f33187221 */ /* 0x100fe40000010000 */
[--C-:B------:R-:W-:Y:S02]  /*19f0*/  FADD.FTZ R25, R53, -R31.reuse ;  /* 0x8000001f35197221 */ /* 0x100fe40000010000 */
[----:B------:R-:W-:Y:S02]  /*1a00*/  FFMA.FTZ R24, R24, R24, RZ ;  /* 0x0000001818187223 */ /* 0x000fe400000100ff */
[--C-:B------:R-:W-:Y:S02]  /*1a10*/  FADD.FTZ R27, R52, -R31.reuse ;  /* 0x8000001f341b7221 */ /* 0x100fe40000010000 */
[----:B------:R-:W-:Y:S02]  /*1a20*/  FFMA.FTZ R24, R25, R25, R24 ;  /* 0x0000001919187223 */ /* 0x000fe40000010018 */
[----:B------:R-:W-:-:S02]  /*1a30*/  FADD.FTZ R25, R55, -R31 ;  /* 0x8000001f37197221 */ /* 0x000fc40000010000 */
[----:B------:R-:W-:Y:S02]  /*1a40*/  FFMA.FTZ R24, R27, R27, R24 ;  /* 0x0000001b1b187223 */ /* 0x000fe40000010018 */
[--C-:B------:R-:W-:Y:S02]  /*1a50*/  FADD.FTZ R27, R54, -R31.reuse ;  /* 0x8000001f361b7221 */ /* 0x100fe40000010000 */
[----:B------:R-:W-:Y:S02]  /*1a60*/  FFMA.FTZ R24, R25, R25, R24 ;  /* 0x0000001919187223 */ /* 0x000fe40000010018 */
[--C-:B------:R-:W-:Y:S02]  /*1a70*/  FADD.FTZ R25, R57, -R31.reuse ;  /* 0x8000001f39197221 */ /* 0x100fe40000010000 */
[----:B------:R-:W-:Y:S02]  /*1a80*/  FFMA.FTZ R24, R27, R27, R24 ;  /* 0x0000001b1b187223 */ /* 0x000fe40000010018 */
[----:B------:R-:W-:-:S02]  /*1a90*/  FADD.FTZ R27, R56, -R31 ;  /* 0x8000001f381b7221 */ /* 0x000fc40000010000 */
[----:B------:R-:W-:Y:S02]  /*1aa0*/  FFMA.FTZ R24, R25, R25, R24 ;  /* 0x0000001919187223 */ /* 0x000fe40000010018 */
[----:B------:R-:W-:Y:S02]  /*1ab0*/  FADD.FTZ R25, R58, -R31 ;  /* 0x8000001f3a197221 */ /* 0x000fe40000010000 */
[----:B------:R-:W-:Y:S02]  /*1ac0*/  FFMA.FTZ R24, R27, R27, R24 ;  /* 0x0000001b1b187223 */ /* 0x000fe40000010018 */
[----:B------:R-:W-:Y:S02]  /*1ad0*/  IMAD.MOV.U32 R27, RZ, RZ, 0x1f ;  /* 0x0000001fff1b7424 */ /* 0x000fe400078e00ff */
[----:B------:R-:W-:-:S05]  /*1ae0*/  FFMA.FTZ R24, R25, R25, R24 ;  /* 0x0000001919187223 */ /* 0x000fca0000010018 */
[----:B------:R-:W-:Y:S02]  /*1af0*/  FSEL R29, R24, RZ, P3 ;  /* 0x000000ff181d7208 */ /* 0x000fe40001800000 */
[----:B------:R-:W-:Y:S02]  /*1b00*/  MOV R24, 0x1b20 ;  /* 0x00001b2000187802 */ /* 0x000fe40000000f00 */
[----:B------:R-:W-:Y:S05]  /*1b10*/  CALL.REL.NOINC `($__internal_0_$__cuda_sm70_shflsync_bfly_p) ;  /* 0x0000019000007944 */ /* 0x000fea0003c00000 */
[----:B01----:R-:W-:Y:S01]  /*1b20*/  FADD.FTZ R29, R29, R26 ;  /* 0x0000001a1d1d7221 */ /* 0x003fe20000010000 */
[----:B------:R-:W-:Y:S01]  /*1b30*/  MOV R24, 0x1b80 ;  /* 0x00001b8000187802 */ /* 0x000fe20000000f00 */
[----:B------:R-:W-:Y:S02]  /*1b40*/  IMAD.MOV.U32 R28, RZ, RZ, 0x2 ;  /* 0x00000002ff1c7424 */ /* 0x000fe400078e00ff */
[----:B------:R-:W-:Y:S02]  /*1b50*/  IMAD.MOV.U32 R27, RZ, RZ, 0x1f ;  /* 0x0000001fff1b7424 */ /* 0x000fe400078e00ff */
[----:B------:R-:W-:Y:S02]  /*1b60*/  IMAD.MOV.U32 R26, RZ, RZ, -0x1 ;  /* 0xffffffffff1a7424 */ /* 0x000fe400078e00ff */
[----:B------:R-:W-:Y:S05]  /*1b70*/  CALL.REL.NOINC `($__internal_0_$__cuda_sm70_shflsync_bfly_p) ;  /* 0x0000013000007944 */ /* 0x000fea0003c00000 */
        /* <DEDUP_REMOVED lines=18> */
[----:B01----:R-:W-:Y:S05]  /*1ca0*/  BRA `(.L_x_43) ;  /* 0xfffff6d000007947 */ /* 0x003fea000383ffff */
        .weak           $__internal_0_$__cuda_sm70_shflsync_bfly_p
        .type           $__internal_0_$__cuda_sm70_shflsync_bfly_p,@function
        .size           $__internal_0_$__cuda_sm70_shflsync_bfly_p,(.L_x_7056 - $__internal_0_$__cuda_sm70_shflsync_bfly_p)
$__internal_0_$__cuda_sm70_shflsync_bfly_p:
[----:B------:R-:W-:Y:S01]  /*1cb0*/  IMAD.MOV.U32 R25, RZ, RZ, 0x0 ;  /* 0x00000000ff197424 */ /* 0x000fe200078e00ff */
[----:B------:R-:W-:Y:S04]  /*1cc0*/  WARPSYNC R26 ;  /* 0x0000001a00007348 */ /* 0x000fe80003800000 */
[----:B------:R0:W1:Y:S01]  /*1cd0*/  SHFL.BFLY PT, R26, R29, R28, R27 ;  /* 0x0c00001c1d1a7389 */ /* 0x00006200000e001b */
[----:B------:R-:W-:Y:S05]  /*1ce0*/  RET.REL.NODEC R24 `(_ZN10layer_norm31ln_parallel_residual_fwd_kernelINS_13Kernel_traitsI13__nv_bfloat16S2_S2_S2_fjLj256ELj1ELj4ELj1ELj16ENS_18Kernel_traits_baseILj256ES2_S2_S2_S2_fjLj128EEEEELb0ELb0ELb0EEEvNS_9FwdParamsE) ;  /* 0xffffe31018007950 */ /* 0x000fea0003c3ffff */
.L_x_44:
[----:B------:R-:W-:-:S00]  /*1cf0*/  BRA `(.L_x_44) ;  /* 0xfffffff000007947 */ /* 0x000fc0000383ffff */
[----:B------:R-:W-:-:S00]  /*1d00*/  NOP ;  /* 0x0000000000007918 */ /* 0x000fc00000000000 */
[----:B------:R-:W-:-:S00]  /*1d10*/  NOP ;  /* 0x0000000000007918 */ /* 0x000fc00000000000 */
[----:B------:R-:W-:-:S00]  /*1d20*/  NOP ;  /* 0x0000000000007918 */ /* 0x000fc00000000000 */
[----:B------:R-:W-:-:S00]  /*1d30*/  NOP ;  /* 0x0000000000007918 */ /* 0x000fc00000000000 */
[----:B------:R-:W-:-:S00]  /*1d40*/  NOP ;  /* 0x0000000000007918 */ /* 0x000fc00000000000 */
[----:B------:R-:W-:-:S00]  /*1d50*/  NOP ;  /* 0x0000000000007918 */ /* 0x000fc00000000000 */
[----:B------:R-:W-:-:S00]  /*1d60*/  NOP ;  /* 0x0000000000007918 */ /* 0x000fc00000000000 */
[----:B------:R-:W-:-:S00]  /*1d70*/  NOP ;  /* 0x0000000000007918 */ /* 0x000fc00000000000 */
.L_x_7056:


//--------------------- .text._ZN10layer_norm31ln_parallel_residual_fwd_kernelINS_13Kernel_traitsI13__nv_bfloat16S2_S2_S2_fjLj256ELj1ELj4ELj1ELj16ENS_18Kernel_traits_baseILj256ES2_S2_S2_S2_fjLj128EEEEELb0ELb0ELb1EEEvNS_9FwdParamsE --------------------------
	.section	.text._ZN10layer_norm31ln_parallel_residual_fwd_kernelINS_13Kernel_traitsI13__nv_bfloat16S2_S2_S2_fjLj256ELj1ELj4ELj1ELj16ENS_18Kernel_traits_baseILj256ES2_S2_S2_S2_fjLj128EEEEELb0ELb0ELb1EEEvNS_9FwdParamsE,"ax",@progbits
	.sectioninfo	@"SHI_REGISTERS=64"
	.align	128
        .global         _ZN10layer_norm31ln_parallel_residual_fwd_kernelINS_13Kernel_traitsI13__nv_bfloat16S2_S2_S2_fjLj256ELj1ELj4ELj1ELj16ENS_18Kernel_traits_baseILj256ES2_S2_S2_S2_fjLj128EEEEELb0ELb0ELb1EEEvNS_9FwdParamsE
        .type           _ZN10layer_norm31ln_parallel_residual_fwd_kernelINS_13Kernel_traitsI13__nv_bfloat16S2_S2_S2_fjLj256ELj1ELj4ELj1ELj16ENS_18Kernel_traits_baseILj256ES2_S2_S2_S2_fjLj128EEEEELb0ELb0ELb1EEEvNS_9FwdParamsE,@function
        .size           _ZN10layer_norm31ln_parallel_residual_fwd_kernelINS_13Kernel_traitsI13__nv_bfloat16S2_S2_S2_fjLj256ELj1ELj4ELj1ELj16ENS_18Kernel_traits_baseILj256ES2_S2_S2_S2_fjLj128EEEEELb0ELb0ELb1EEEvNS_9FwdParamsE,(.L_x_7057 - _ZN10layer_norm31ln_parallel_residual_fwd_kernelINS_13Kernel_traitsI13__nv_bfloat16S2_S2_S2_fjLj256ELj1ELj4ELj1ELj16ENS_18Kernel_traits_baseILj256ES2_S2_S2_S2_fjLj128EEEEELb0ELb0ELb1EEEvNS_9FwdParamsE)
        .other          _ZN10layer_norm31ln_parallel_residual_fwd_kernelINS_13Kernel_traitsI13__nv_bfloat16S2_S2_S2_fjLj256ELj1ELj4ELj1ELj16ENS_18Kernel_traits_baseILj256ES2_S2_S2_S2_fjLj128EEEEELb0ELb0ELb1EEEvNS_9FwdParamsE,@"STO_CUDA_ENTRY STV_DEFAULT"
_ZN10layer_norm31ln_parallel_residual_fwd_kernelINS_13Kernel_traitsI13__nv_bfloat16S2_S2_S2_fjLj256ELj1ELj4ELj1ELj16ENS_18Kernel_traits_baseILj256ES2_S2_S2_S2_fjLj128EEEEELb0ELb0ELb1EEEvNS_9FwdParamsE:
.text._ZN10layer_norm31ln_parallel_residual_fwd_kernelINS_13Kernel_traitsI13__nv_bfloat16S2_S2_S2_fjLj256ELj1ELj4ELj1ELj16ENS_18Kernel_traits_baseILj256ES2_S2_S2_S2_fjLj128EEEEELb0ELb0ELb1EEEvNS_9FwdParamsE:
[----:B------:R-:W-:Y:S02]  /*0000*/  IMAD.MOV.U32 R1, RZ, RZ, c[0x0][0x28] ;  /* 0x00000a00ff017624 */ /* 0x000fe400078e00ff */
[----:B------:R-:W0:Y:S01]  /*0010*/  S2R R0, SR_TID.X ;  /* 0x0000000000007919 */ /* 0x000e220000002100 */
[----:B------:R-:W-:Y:S01]  /*0020*/  ISETP.NE.U32.AND P1, PT, RZ, c[0x0][0x218], PT ;  /* 0x00008600ff007a0c */ /* 0x000fe20003f25070 */
[----:B------:R-:W-:Y:S01]  /*0030*/  ULDC.64 UR4, c[0x0][0x118] ;  /* 0x0000460000047ab9 */ /* 0x000fe20000000a00 */
[----:B------:R-:W-:Y:S01]  /*0040*/  ISETP.NE.U32.AND P2, PT, RZ, c[0x0][0x220], PT ;  /* 0x00008800ff007a0c */ /* 0x000fe20003f45070 */
[----:B------:R-:W1:Y:S01]  /*0050*/  S2R R3, SR_CTAID.X ;  /* 0x0000000000037919 */ /* 0x000e620000002500 */
[----:B------:R-:W-:Y:S02]  /*0060*/  ISETP.NE.AND.EX P1, PT, RZ, c[0x0][0x21c], PT, P1 ;  /* 0x00008700ff007a0c */ /* 0x000fe40003f25310 */
[----:B------:R-:W-:Y:S02]  /*0070*/  ISETP.NE.AND.EX P2, PT, RZ, c[0x0][0x224], PT, P2 ;  /* 0x00008900ff007a0c */ /* 0x000fe40003f45320 */
[----:B0-----:R-:W-:-:S09]  /*0080*/  LOP3.LUT R11, R0, 0x1f, RZ, 0xc0, !PT ;  /* 0x0000001f000b7812 */ /* 0x001fd200078ec0ff */
[C---:B------:R-:W-:Y:S01]  /*0090*/  @P1 LEA R24, P0, R11.reuse, c[0x0][0x218], 0x4 ;  /* 0x000086000b181a11 */ /* 0x040fe200078020ff */
[----:B------:R-:W-:-:S04]  /*00a0*/  IMAD.SHL.U32 R12, R11, 0x10, RZ ;  /* 0x000000100b0c7824 */ /* 0x000fc800078e00ff */
[----:B------:R-:W-:Y:S01]  /*00b0*/  @P1 IMAD.X R25, RZ, RZ, c[0x0][0x21c], P0 ;  /* 0x00008700ff191624 */ /* 0x000fe200000e06ff */
[----:B------:R-:W-:-:S05]  /*00c0*/  @P2 IADD3 R20, P0, R12, c[0x0][0x220], RZ ;  /* 0x000088000c142a10 */ /* 0x000fca0007f1e0ff */
[----:B------:R-:W-:Y:S01]  /*00d0*/  @P2 IMAD.X R21, RZ, RZ, c[0x0][0x224], P0 ;  /* 0x00008900ff152624 */ /* 0x000fe200000e06ff */
[----:B------:R-:W5:Y:S01]  /*00e0*/  @P1 LDG.E.128 R24, [R24.64] ;  /* 0x0000000418181981 */ /* 0x000f62000c1e1d00 */
[----:B------:R-:W-:Y:S02]  /*00f0*/  SHF.R.U32.HI R10, RZ, 0x5, R0 ;  /* 0x00000005ff0a7819 */ /* 0x000fe40000011600 */
[----:B------:R-:W-:Y:S02]  /*0100*/  SHF.L.U32 R0, R0, 0x4, RZ ;  /* 0x0000000400007819 */ /* 0x000fe400000006ff */
[----:B------:R-:W5:Y:S01]  /*0110*/  @P2 LDG.E.128 R20, [R20.64] ;  /* 0x0000000414142981 */ /* 0x000f62000c1e1d00 */
[----:B-1----:R-:W-:Y:S01]  /*0120*/  IMAD R10, R3, 0x4, R10 ;  /* 0x00000004030a7824 */ /* 0x002fe200078e020a */
[----:B------:R-:W-:Y:S02]  /*0130*/  LOP3.LUT R0, R0, 0x1f0, RZ, 0xc0, !PT ;  /* 0x000001f000007812 */ /* 0x000fe400078ec0ff */
[----:B------:R-:W-:-:S02]  /*0140*/  IADD3 R12, P4, R12, c[0x0][0x1b8], RZ ;  /* 0x00006e000c0c7a10 */ /* 0x000fc40007f9e0ff */
[----:B------:R-:W-:Y:S02]  /*0150*/  ISETP.GE.AND P0, PT, R10, c[0x0][0x164], PT ;  /* 0x000059000a007a0c */ /* 0x000fe40003f06270 */
[----:B------:R-:W-:Y:S01]  /*0160*/  IADD3 R16, P3, R0, c[0x0][0x1b0], RZ ;  /* 0x00006c0000107a10 */ /* 0x000fe20007f7e0ff */
[----:B------:R-:W-:-:S04]  /*0170*/  IMAD.X R13, RZ, RZ, c[0x0][0x1bc], P4 ;  /* 0x00006f00ff0d7624 */ /* 0x000fc800020e06ff */
[----:B------:R-:W-:-:S06]  /*0180*/  IMAD.X R17, RZ, RZ, c[0x0][0x1b4], P3 ;  /* 0x00006d00ff117624 */ /* 0x000fcc00018e06ff */
[----:B------:R-:W-:Y:S05]  /*0190*/  @P0 EXIT ;  /* 0x000000000000094d */ /* 0x000fea0003800000 */
[----:B------:R-:W2:Y:S04]  /*01a0*/  LDG.E.128 R12, [R12.64] ;  /* 0x000000040c0c7981 */ /* 0x000ea8000c1e1d00 */
[----:B------:R-:W3:Y:S01]  /*01b0*/  LDG.E.128 R16, [R16.64] ;  /* 0x0000000410107981 */ /* 0x000ee2000c1e1d00 */
[----:B------:R-:W-:Y:S01]  /*01c0*/  MOV R0, c[0x0][0x180] ;  /* 0x0000600000007a02 */ /* 0x000fe20000000f00 */
[----:B-----5:R-:W-:Y:S01]  /*01d0*/  @!P1 CS2R R24, SRZ ;  /* 0x0000000000189805 */ /* 0x020fe2000001ff00 */
[----:B------:R-:W-:Y:S01]  /*01e0*/  @!P1 CS2R R26, SRZ ;  /* 0x00000000001a9805 */ /* 0x000fe2000001ff00 */
[----:B------:R-:W-:Y:S01]  /*01f0*/  @!P2 CS2R R20, SRZ ;  /* 0x000000000014a805 */ /* 0x000fe2000001ff00 */
[----:B------:R-:W-:Y:S01]  /*0200*/  LOP3.LUT P0, RZ, R0, c[0x0][0x178], RZ, 0xfc, !PT ;  /* 0x00005e0000ff7a12 */ /* 0x000fe2000780fcff */
[----:B------:R-:W-:Y:S01]  /*0210*/  IMAD.MOV.U32 R0, RZ, RZ, c[0x0][0x184] ;  /* 0x00006100ff007624 */ /* 0x000fe200078e00ff */
[----:B------:R-:W-:Y:S01]  /*0220*/  @!P2 CS2R R22, SRZ ;  /* 0x000000000016a805 */ /* 0x000fe2000001ff00 */
[--C-:B------:R-:W-:Y:S01]  /*0230*/  PRMT R9, RZ, 0x5410, R24.reuse ;  /* 0x00005410ff097816 */ /* 0x100fe20000000018 */
[----:B------:R-:W-:Y:S01]  /*0240*/  ULDC.U8 UR6, c[0x0][0x1f0] ;  /* 0x00007c0000067ab9 */ /* 0x000fe20000000000 */
[----:B------:R-:W-:-:S02]  /*0250*/  PRMT R8, RZ, 0x7610, R24 ;  /* 0x00007610ff087816 */ /* 0x000fc40000000018 */
[----:B------:R-:W-:Y:S02]  /*0260*/  LOP3.LUT P0, RZ, R0, c[0x0][0x17c], RZ, 0xfc, P0 ;  /* 0x00005f0000ff7a12 */ /* 0x000fe4000000fcff */
[--C-:B------:R-:W-:Y:S02]  /*0270*/  PRMT R7, RZ, 0x5410, R25.reuse ;  /* 0x00005410ff077816 */ /* 0x100fe40000000019 */
[----:B------:R-:W-:Y:S02]  /*0280*/  PRMT R6, RZ, 0x7610, R25 ;  /* 0x00007610ff067816 */ /* 0x000fe40000000019 */
[--C-:B------:R-:W-:Y:S02]  /*0290*/  PRMT R5, RZ, 0x5410, R26.reuse ;  /* 0x00005410ff057816 */ /* 0x100fe4000000001a */
        /* <DEDUP_REMOVED lines=11> */
[--C-:B--2---:R-:W-:Y:S02]  /*0350*/  PRMT R44, RZ, 0x5410, R13.reuse ;  /* 0x00005410ff2c7816 */ /* 0x104fe4000000000d */
[----:B------:R-:W-:Y:S02]  /*0360*/  PRMT R45, RZ, 0x7610, R13 ;  /* 0x00007610ff2d7816 */ /* 0x000fe4000000000d */
[----:B------:R-:W-:-:S02]  /*0370*/  PRMT R13, RZ, 0x5410, R14 ;  /* 0x00005410ff0d7816 */ /* 0x000fc4000000000e */
[----:B------:R-:W-:Y:S02]  /*0380*/  PRMT R46, RZ, 0x7610, R14 ;  /* 0x00007610ff2e7816 */ /* 0x000fe4000000000e */
[--C-:B---3--:R-:W-:Y:S02]  /*0390*/  PRMT R14, RZ, 0x5410, R17.reuse ;  /* 0x00005410ff0e7816 */ /* 0x108fe40000000011 */
[----:B------:R-:W-:Y:S02]  /*03a0*/  PRMT R47, RZ, 0x7610, R17 ;  /* 0x00007610ff2f7816 */ /* 0x000fe40000000011 */
[----:B------:R-:W-:Y:S02]  /*03b0*/  PRMT R42, RZ, 0x5410, R12 ;  /* 0x00005410ff2a7816 */ /* 0x000fe4000000000c */
[--C-:B------:R-:W-:Y:S02]  /*03c0*/  PRMT R17, RZ, 0x5410, R18.reuse ;  /* 0x00005410ff117816 */ /* 0x100fe40000000012 */
[----:B------:R-:W-:-:S02]  /*03d0*/  PRMT R48, RZ, 0x7610, R18 ;  /* 0x00007610ff307816 */ /* 0x000fc40000000012 */
[----:B------:R-:W-:Y:S02]  /*03e0*/  PRMT R12, RZ, 0x7610, R12 ;  /* 0x00007610ff0c7816 */ /* 0x000fe4000000000c */
[----:B------:R-:W-:Y:S02]  /*03f0*/  PRMT R18, RZ, 0x7610, R16 ;  /* 0x00007610ff127816 */ /* 0x000fe40000000010 */
.L_x_80:
[----:B------:R-:W-:Y:S01]  /*0400*/  IMAD R32, R10, c[0x0][0x168], RZ ;  /* 0x00005a000a207a24 */ /* 0x000fe200078e02ff */
[----:B------:R-:W-:Y:S02]  /*0410*/  ISETP.NE.U32.AND P2, PT, RZ, c[0x0][0x178], PT ;  /* 0x00005e00ff007a0c */ /* 0x000fe40003f45070 */
[----:B------:R-:W-:Y:S02]  /*0420*/  ISETP.NE.U32.AND P1, PT, RZ, c[0x0][0x180], PT ;  /* 0x00006000ff007a0c */ /* 0x000fe40003f25070 */
[----:B------:R-:W-:Y:S02]  /*0430*/  SHF.R.S32.HI R33, RZ, 0x1f, R32 ;  /* 0x0000001fff217819 */ /* 0x000fe40000011420 */
[----:B------:R-:W-:Y:S02]  /*0440*/  ISETP.NE.AND.EX P2, PT, RZ, c[0x0][0x17c], PT, P2 ;  /* 0x00005f00ff007a0c */ /* 0x000fe40003f45320 */
[----:B------:R-:W-:-:S02]  /*0450*/  LEA.HI R32, R33, R32, RZ, 0x3 ;  /* 0x0000002021207211 */ /* 0x000fc400078f18ff */
[----:B------:R-:W-:Y:S02]  /*0460*/  ISETP.NE.AND.EX P1, PT, RZ, c[0x0][0x184], PT, P1 ;  /* 0x00006100ff007a0c */ /* 0x000fe40003f25310 */
[----:B------:R-:W-:Y:S01]  /*0470*/  LEA.HI.SX32 R49, R32, R11, 0x1d ;  /* 0x0000000b20317211 */ /* 0x000fe200078feaff */
[----:B------:R-:W-:-:S04]  /*0480*/  IMAD.MOV.U32 R32, RZ, RZ, 0x10 ;  /* 0x00000010ff207424 */ /* 0x000fc800078e00ff */
[C---:B------:R-:W-:Y:S02]  /*0490*/  IMAD.WIDE.U32 R32, R49.reuse, R32, c[0x0][0x170] ;  /* 0x00005c0031207625 */ /* 0x040fe400078e0020 */
[----:B------:R-:W-:-:S04]  /*04a0*/  @P2 LEA R52, P3, R49, c[0x0][0x178], 0x4 ;  /* 0x00005e0031342a11 */ /* 0x000fc800078620ff */
[----:B------:R-:W2:Y:S01]  /*04b0*/  LDG.E.128 R32, [R32.64] ;  /* 0x0000000420207981 */ /* 0x000ea2000c1e1d00 */
[C---:B------:R-:W-:Y:S02]  /*04c0*/  @P2 LEA.HI.X R53, R49.reuse, c[0x0][0x17c], RZ, 0x4, P3 ;  /* 0x00005f0031352a11 */ /* 0x040fe400018f24ff */
[----:B------:R-:W-:-:S03]  /*04d0*/  @P1 LEA R50, P4, R49, c[0x0][0x180], 0x4 ;  /* 0x0000600031321a11 */ /* 0x000fc600078820ff */
[----:B------:R0:W5:Y:S01]  /*04e0*/  @P2 LDG.E.128 R20, [R52.64] ;  /* 0x0000000434142981 */ /* 0x000162000c1e1d00 */
[----:B------:R-:W-:Y:S02]  /*04f0*/  ISETP.NE.U32.AND P2, PT, RZ, c[0x0][0x178], PT ;  /* 0x00005e00ff007a0c */ /* 0x000fe40003f45070 */
[----:B------:R-:W-:Y:S02]  /*0500*/  @P1 LEA.HI.X R51, R49, c[0x0][0x184], RZ, 0x4, P4 ;  /* 0x0000610031331a11 */ /* 0x000fe400020f24ff */
[----:B------:R-:W-:-:S03]  /*0510*/  ISETP.NE.AND.EX P2, PT, RZ, c[0x0][0x17c], PT, P2 ;  /* 0x00005f00ff007a0c */ /* 0x000fc60003f45320 */
[----:B------:R2:W5:Y:S02]  /*0520*/  @P1 LDG.E.128 R24, [R50.64] ;  /* 0x0000000432181981 */ /* 0x000564000c1e1d00 */
[----:B--2---:R-:W-:-:S08]  /*0530*/  PRMT R51, RZ, 0x5410, R32 ;  /* 0x00005410ff337816 */ /* 0x004fd00000000020 */
[----:B------:R-:W-:Y:S05]  /*0540*/  @P2 BRA `(.L_x_45) ;  /* 0x0000008000002947 */ /* 0x000fea0003800000 */
[----:B0-----:R-:W-:-:S04]  /*0550*/  ISETP.NE.U32.AND P3, PT, RZ, c[0x0][0x180], PT ;  /* 0x00006000ff007a0c */ /* 0x001fc80003f65070 */
[----:B------:R-:W-:-:S13]  /*0560*/  ISETP.NE.AND.EX P3, PT, RZ, c[0x0][0x184], PT, P3 ;  /* 0x00006100ff007a0c */ /* 0x000fda0003f65330 */
[----:B------:R-:W-:Y:S05]  /*0570*/  @P3 BRA `(.L_x_46) ;  /* 0x0000002000003947 */ /* 0x000fea0003800000 */
[----:B------:R-:W-:Y:S05]  /*0580*/  @P0 BRA `(.L_x_47) ;  /* 0x0000008000000947 */ /* 0x000fea0003800000 */
[----:B------:R-:W-:Y:S05]  /*0590*/  BRA `(.L_x_48) ;  /* 0x0000009000007947 */ /* 0x000fea0003800000 */
.L_x_46:
[----:B-----5:R-:W-:-:S05]  /*05a0*/  PRMT R50, RZ, 0x5410, R24 ;  /* 0x00005410ff327816 */ /* 0x020fca0000000018 */
[----:B------:R-:W-:Y:S01]  /*05b0*/  FADD.FTZ R51, R51, R50 ;  /* 0x0000003233337221 */ /* 0x000fe20000010000 */
[----:B------:R-:W-:Y:S05]  /*05c0*/  BRA `(.L_x_47) ;  /* 0x0000004000007947 */ /* 0x000fea0003800000 */
.L_x_45:
[----:B0----5:R-:W-:-:S05]  /*05d0*/  PRMT R50, RZ, 0x5410, R20 ;  /* 0x00005410ff327816 */ /* 0x021fca0000000014 */
[----:B------:R-:W-:Y:S01]  /*05e0*/  FADD.FTZ R51, R51, R50 ;  /* 0x0000003233337221 */ /* 0x000fe20000010000 */
[----:B------:R-:W-:-:S05]  /*05f0*/  @P1 PRMT R50, RZ, 0x5410, R24 ;  /* 0x00005410ff321816 */ /* 0x000fca0000000018 */
[----:B------:R-:W-:-:S05]  /*0600*/  @P1 FADD.FTZ R51, R51, R50 ;  /* 0x0000003233331221 */ /* 0x000fca0000010000 */
.L_x_47:
[----:B------:R-:W-:-:S04]  /*0610*/  F2FP.BF16.PACK_AB R50, RZ, R51 ;  /* 0x00000033ff32723e */ /* 0x000fc800000010ff */
[----:B------:R-:W-:Y:S02]  /*0620*/  PRMT R28, R50, 0x7610, R28 ;  /* 0x00007610321c7816 */ /* 0x000fe4000000001c */
.L_x_48:
[----:B------:R-:W-:Y:S01]  /*0630*/  PRMT R52, RZ, 0x7610, R32 ;  /* 0x00007610ff347816 */ /* 0x000fe20000000020 */
[----:B------:R-:W-:Y:S05]  /*0640*/  @P2 BRA `(.L_x_49) ;  /* 0x0000008000002947 */ /* 0x000fea0003800000 */
[----:B------:R-:W-:-:S04]  /*0650*/  ISETP.NE.U32.AND P3, PT, RZ, c[0x0][0x180], PT ;  /* 0x00006000ff007a0c */ /* 0x000fc80003f65070 */
[----:B------:R-:W-:-:S13]  /*0660*/  ISETP.NE.AND.EX P3, PT, RZ, c[0x0][0x184], PT, P3 ;  /* 0x00006100ff007a0c */ /* 0x000fda0003f65330 */
[----:B------:R-:W-:Y:S05]  /*0670*/  @P3 BRA `(.L_x_50) ;  /* 0x0000002000003947 */ /* 0x000fea0003800000 */
[----:B------:R-:W-:Y:S05]  /*0680*/  @P0 BRA `(.L_x_51) ;  /* 0x0000008000000947 */ /* 0x000fea0003800000 */
[----:B------:R-:W-:Y:S05]  /*0690*/  BRA `(.L_x_52) ;  /* 0x0000009000007947 */ /* 0x000fea0003800000 */
.L_x_50:
[----:B-----5:R-:W-:-:S05]  /*06a0*/  PRMT R53, RZ, 0x7610, R24 ;  /* 0x00007610ff357816 */ /* 0x020fca0000000018 */
[----:B------:R-:W-:Y:S01]  /*06b0*/  FADD.FTZ R52, R52, R53 ;  /* 0x0000003534347221 */ /* 0x000fe20000010000 */
[----:B------:R-:W-:Y:S05]  /*06c0*/  BRA `(.L_x_51) ;  /* 0x0000004000007947 */ /* 0x000fea0003800000 */
.L_x_49:
[----:B-----5:R-:W-:-:S05]  /*06d0*/  PRMT R53, RZ, 0x7610, R20 ;  /* 0x00007610ff357816 */ /* 0x020fca0000000014 */
[----:B------:R-:W-:Y:S01]  /*06e0*/  FADD.FTZ R52, R52, R53 ;  /* 0x0000003534347221 */ /* 0x000fe20000010000 */
[----:B------:R-:W-:-:S05]  /*06f0*/  @P1 PRMT R53, RZ, 0x7610, R24 ;  /* 0x00007610ff351816 */ /* 0x000fca0000000018 */
[----:B------:R-:W-:-:S05]  /*0700*/  @P1 FADD.FTZ R52, R52, R53 ;  /* 0x0000003534341221 */ /* 0x000fca0000010000 */
.L_x_51:
[----:B------:R-:W-:-:S04]  /*0710*/  F2FP.BF16.PACK_AB R32, RZ, R52 ;  /* 0x00000034ff20723e */ /* 0x000fc800000010ff */
[----:B------:R-:W-:Y:S02]  /*0720*/  PRMT R28, R28, 0x5410, R32 ;  /* 0x000054101c1c7816 */ /* 0x000fe40000000020 */
.L_x_52:
[----:B------:R-:W-:Y:S01]  /*0730*/  PRMT R32, RZ, 0x5410, R33 ;  /* 0x00005410ff207816 */ /* 0x000fe20000000021 */
[----:B------:R-:W-:Y:S05]  /*0740*/  @P2 BRA `(.L_x_53) ;  /* 0x0000008000002947 */ /* 0x000fea0003800000 */
[----:B------:R-:W-:-:S04]  /*0750*/  ISETP.NE.U32.AND P3, PT, RZ, c[0x0][0x180], PT ;  /* 0x00006000ff007a0c */ /* 0x000fc80003f65070 */
[----:B------:R-:W-:-:S13]  /*0760*/  ISETP.NE.AND.EX P3, PT, RZ, c[0x0][0x184], PT, P3 ;  /* 0x00006100ff007a0c */ /* 0x000fda0003f65330 */
[----:B------:R-:W-:Y:S05]  /*0770*/  @P3 BRA `(.L_x_54) ;  /* 0x0000002000003947 */ /* 0x000fea0003800000 */
[----:B------:R-:W-:Y:S05]  /*0780*/  @P0 BRA `(.L_x_55) ;  /* 0x0000008000000947 */ /* 0x000fea0003800000 */
[----:B------:R-:W-:Y:S05]  /*0790*/  BRA `(.L_x_56) ;  /* 0x0000009000007947 */ /* 0x000fea0003800000 */
.L_x_54:
[----:B-----5:R-:W-:-:S05]  /*07a0*/  PRMT R53, RZ, 0x5410, R25 ;  /* 0x00005410ff357816 */ /* 0x020fca0000000019 */
[----:B------:R-:W-:Y:S01]  /*07b0*/  FADD.FTZ R32, R32, R53 ;  /* 0x0000003520207221 */ /* 0x000fe20000010000 */
[----:B------:R-:W-:Y:S05]  /*07c0*/  BRA `(.L_x_55) ;  /* 0x0000004000007947 */ /* 0x000fea0003800000 */
.L_x_53:
[----:B-----5:R-:W-:-:S05]  /*07d0*/  PRMT R53, RZ, 0x5410, R21 ;  /* 0x00005410ff357816 */ /* 0x020fca0000000015 */
[----:B------:R-:W-:Y:S01]  /*07e0*/  FADD.FTZ R32, R32, R53 ;  /* 0x0000003520207221 */ /* 0x000fe20000010000 */
[----:B------:R-:W-:-:S05]  /*07f0*/  @P1 PRMT R53, RZ, 0x5410, R25 ;  /* 0x00005410ff351816 */ /* 0x000fca0000000019 */
[----:B------:R-:W-:-:S05]  /*0800*/  @P1 FADD.FTZ R32, R32, R53 ;  /* 0x0000003520201221 */ /* 0x000fca0000010000 */
.L_x_55:
[----:B------:R-:W-:-:S04]  /*0810*/  F2FP.BF16.PACK_AB R50, RZ, R32 ;  /* 0x00000020ff32723e */ /* 0x000fc800000010ff */
[----:B------:R-:W-:Y:S02]  /*0820*/  PRMT R29, R50, 0x7610, R29 ;  /* 0x00007610321d7816 */ /* 0x000fe4000000001d */
.L_x_56:
[----:B------:R-:W-:Y:S01]  /*0830*/  PRMT R53, RZ, 0x7610, R33 ;  /* 0x00007610ff357816 */ /* 0x000fe20000000021 */
[----:B------:R-:W-:Y:S05]  /*0840*/  @P2 BRA `(.L_x_57) ;  /* 0x0000008000002947 */ /* 0x000fea0003800000 */
[----:B------:R-:W-:-:S04]  /*0850*/  ISETP.NE.U32.AND P3, PT, RZ, c[0x0][0x180], PT ;  /* 0x00006000ff007a0c */ /* 0x000fc80003f65070 */
[----:B------:R-:W-:-:S13]  /*0860*/  ISETP.NE.AND.EX P3, PT, RZ, c[0x0][0x184], PT, P3 ;  /* 0x00006100ff007a0c */ /* 0x000fda0003f65330 */
[----:B------:R-:W-:Y:S05]  /*0870*/  @P3 BRA `(.L_x_58) ;  /* 0x0000002000003947 */ /* 0x000fea0003800000 */
[----:B------:R-:W-:Y:S05]  /*0880*/  @P0 BRA `(.L_x_59) ;  /* 0x0000008000000947 */ /* 0x000fea0003800000 */
[----:B------:R-:W-:Y:S05]  /*0890*/  BRA `(.L_x_60) ;  /* 0x0000009000007947 */ /* 0x000fea0003800000 */
.L_x_58:
[----:B-----5:R-:W-:-:S05]  /*08a0*/  PRMT R50, RZ, 0x7610, R25 ;  /* 0x00007610ff327816 */ /* 0x020fca0000000019 */
[----:B------:R-:W-:Y:S01]  /*08b0*/  FADD.FTZ R53, R53, R50 ;  /* 0x0000003235357221 */ /* 0x000fe20000010000 */
[----:B------:R-:W-:Y:S05]  /*08c0*/  BRA `(.L_x_59) ;  /* 0x0000004000007947 */ /* 0x000fea0003800000 */
.L_x_57:
[----:B-----5:R-:W-:-:S05]  /*08d0*/  PRMT R50, RZ, 0x7610, R21 ;  /* 0x00007610ff327816 */ /* 0x020fca0000000015 */
[----:B------:R-:W-:Y:S01]  /*08e0*/  FADD.FTZ R53, R53, R50 ;  /* 0x0000003235357221 */ /* 0x000fe20000010000 */
[----:B------:R-:W-:-:S05]  /*08f0*/  @P1 PRMT R50, RZ, 0x7610, R25 ;  /* 0x00007610ff321816 */ /* 0x000fca0000000019 */
[----:B------:R-:W-:-:S05]  /*0900*/  @P1 FADD.FTZ R53, R53, R50 ;  /* 0x0000003235351221 */ /* 0x000fca0000010000 */
.L_x_59:
[----:B------:R-:W-:-:S04]  /*0910*/  F2FP.BF16.PACK_AB R33, RZ, R53 ;  /* 0x00000035ff21723e */ /* 0x000fc800000010ff */
[----:B------:R-:W-:Y:S02]  /*0920*/  PRMT R29, R29, 0x5410, R33 ;  /* 0x000054101d1d7816 */ /* 0x000fe40000000021 */
.L_x_60:
[----:B------:R-:W-:Y:S01]  /*0930*/  PRMT R33, RZ, 0x5410, R34 ;  /* 0x00005410ff217816 */ /* 0x000fe20000000022 */
[----:B------:R-:W-:Y:S05]  /*0940*/  @P2 BRA `(.L_x_61) ;  /* 0x0000008000002947 */ /* 0x000fea0003800000 */
[----:B------:R-:W-:-:S04]  /*0950*/  ISETP.NE.U32.AND P3, PT, RZ, c[0x0][0x180], PT ;  /* 0x00006000ff007a0c */ /* 0x000fc80003f65070 */
[----:B------:R-:W-:-:S13]  /*0960*/  ISETP.NE.AND.EX P3, PT, RZ, c[0x0][0x184], PT, P3 ;  /* 0x00006100ff007a0c */ /* 0x000fda0003f65330 */
[----:B------:R-:W-:Y:S05]  /*0970*/  @P3 BRA `(.L_x_62) ;  /* 0x0000002000003947 */ /* 0x000fea0003800000 */
[----:B------:R-:W-:Y:S05]  /*0980*/  @P0 BRA `(.L_x_63) ;  /* 0x0000008000000947 */ /* 0x000fea0003800000 */
[----:B------:R-:W-:Y:S05]  /*0990*/  BRA `(.L_x_64) ;  /* 0x0000009000007947 */ /* 0x000fea0003800000 */
.L_x_62:
[----:B-----5:R-:W-:-:S05]  /*09a0*/  PRMT R50, RZ, 0x5410, R26 ;  /* 0x00005410ff327816 */ /* 0x020fca000000001a */
[----:B------:R-:W-:Y:S01]  /*09b0*/  FADD.FTZ R33, R33, R50 ;  /* 0x0000003221217221 */ /* 0x000fe20000010000 */
[----:B------:R-:W-:Y:S05]  /*09c0*/  BRA `(.L_x_63) ;  /* 0x0000004000007947 */ /* 0x000fea0003800000 */
.L_x_61:
[----:B-----5:R-:W-:-:S05]  /*09d0*/  PRMT R50, RZ, 0x5410, R22 ;  /* 0x00005410ff327816 */ /* 0x020fca0000000016 */
[----:B------:R-:W-:Y:S01]  /*09e0*/  FADD.FTZ R33, R33, R50 ;  /* 0x0000003221217221 */ /* 0x000fe20000010000 */
[----:B------:R-:W-:-:S05]  /*09f0*/  @P1 PRMT R50, RZ, 0x5410, R26 ;  /* 0x00005410ff321816 */ /* 0x000fca000000001a */
[----:B------:R-:W-:-:S05]  /*0a00*/  @P1 FADD.FTZ R33, R33, R50 ;  /* 0x0000003221211221 */ /* 0x000fca0000010000 */
.L_x_63:
[----:B------:R-:W-:-:S04]  /*0a10*/  F2FP.BF16.PACK_AB R50, RZ, R33 ;  /* 0x00000021ff32723e */ /* 0x000fc800000010ff */
[----:B------:R-:W-:Y:S02]  /*0a20*/  PRMT R30, R50, 0x7610, R30 ;  /* 0x00007610321e7816 */ /* 0x000fe4000000001e */
.L_x_64:
[----:B------:R-:W-:Y:S01]  /*0a30*/  PRMT R54, RZ, 0x7610, R34 ;  /* 0x00007610ff367816 */ /* 0x000fe20000000022 */
[----:B------:R-:W-:Y:S05]  /*0a40*/  @P2 BRA `(.L_x_65) ;  /* 0x0000008000002947 */ /* 0x000fea0003800000 */
[----:B------:R-:W-:-:S04]  /*0a50*/  ISETP.NE.U32.AND P3, PT, RZ, c[0x0][0x180], PT ;  /* 0x00006000ff007a0c */ /* 0x000fc80003f65070 */
[----:B------:R-:W-:-:S13]  /*0a60*/  ISETP.NE.AND.EX P3, PT, RZ, c[0x0][0x184], PT, P3 ;  /* 0x00006100ff007a0c */ /* 0x000fda0003f65330 */
[----:B------:R-:W-:Y:S05]  /*0a70*/  @P3 BRA `(.L_x_66) ;  /* 0x0000002000003947 */ /* 0x000fea0003800000 */
[----:B------:R-:W-:Y:S05]  /*0a80*/  @P0 BRA `(.L_x_67) ;  /* 0x0000008000000947 */ /* 0x000fea0003800000 */
[----:B------:R-:W-:Y:S05]  /*0a90*/  BRA `(.L_x_68) ;  /* 0x0000009000007947 */ /* 0x000fea0003800000 */
.L_x_66:
[----:B-----5:R-:W-:-:S05]  /*0aa0*/  PRMT R55, RZ, 0x7610, R26 ;  /* 0x00007610ff377816 */ /* 0x020fca000000001a */
[----:B------:R-:W-:Y:S01]  /*0ab0*/  FADD.FTZ R54, R54, R55 ;  /* 0x0000003736367221 */ /* 0x000fe20000010000 */
[----:B------:R-:W-:Y:S05]  /*0ac0*/  BRA `(.L_x_67) ;  /* 0x0000004000007947 */ /* 0x000fea0003800000 */
.L_x_65:
[----:B-----5:R-:W-:-:S05]  /*0ad0*/  PRMT R55, RZ, 0x7610, R22 ;  /* 0x00007610ff377816 */ /* 0x020fca0000000016 */
[----:B------:R-:W-:Y:S01]  /*0ae0*/  FADD.FTZ R54, R54, R55 ;  /* 0x0000003736367221 */ /* 0x000fe20000010000 */
[----:B------:R-:W-:-:S05]  /*0af0*/  @P1 PRMT R55, RZ, 0x7610, R26 ;  /* 0x00007610ff371816 */ /* 0x000fca000000001a */
[----:B------:R-:W-:-:S05]  /*0b00*/  @P1 FADD.FTZ R54, R54, R55 ;  /* 0x0000003736361221 */ /* 0x000fca0000010000 */
.L_x_67:
[----:B------:R-:W-:-:S04]  /*0b10*/  F2FP.BF16.PACK_AB R34, RZ, R54 ;  /* 0x00000036ff22723e */ /* 0x000fc800000010ff */
[----:B------:R-:W-:Y:S02]  /*0b20*/  PRMT R30, R30, 0x5410, R34 ;  /* 0x000054101e1e7816 */ /* 0x000fe40000000022 */
.L_x_68:
[----:B------:R-:W-:Y:S01]  /*0b30*/  PRMT R34, RZ, 0x5410, R35 ;  /* 0x00005410ff227816 */ /* 0x000fe20000000023 */
[----:B------:R-:W-:Y:S05]  /*0b40*/  @P2 BRA `(.L_x_69) ;  /* 0x0000008000002947 */ /* 0x000fea0003800000 */
[----:B------:R-:W-:-:S04]  /*0b50*/  ISETP.NE.U32.AND P3, PT, RZ, c[0x0][0x180], PT ;  /* 0x00006000ff007a0c */ /* 0x000fc80003f65070 */
[----:B------:R-:W-:-:S13]  /*0b60*/  ISETP.NE.AND.EX P3, PT, RZ, c[0x0][0x184], PT, P3 ;  /* 0x00006100ff007a0c */ /* 0x000fda0003f65330 */
[----:B------:R-:W-:Y:S05]  /*0b70*/  @P3 BRA `(.L_x_70) ;  /* 0x0000002000003947 */ /* 0x000fea0003800000 */
[----:B------:R-:W-:Y:S05]  /*0b80*/  @P0 BRA `(.L_x_71) ;  /* 0x0000008000000947 */ /* 0x000fea0003800000 */
[----:B------:R-:W-:Y:S05]  /*0b90*/  BRA `(.L_x_72) ;  /* 0x0000009000007947 */ /* 0x000fea0003800000 */
.L_x_70:
[----:B-----5:R-:W-:-:S05]  /*0ba0*/  PRMT R55, RZ, 0x5410, R27 ;  /* 0x00005410ff377816 */ /* 0x020fca000000001b */
[----:B------:R-:W-:Y:S01]  /*0bb0*/  FADD.FTZ R34, R34, R55 ;  /* 0x0000003722227221 */ /* 0x000fe20000010000 */
[----:B------:R-:W-:Y:S05]  /*0bc0*/  BRA `(.L_x_71) ;  /* 0x0000004000007947 */ /* 0x000fea0003800000 */
.L_x_69:
[----:B-----5:R-:W-:-:S05]  /*0bd0*/  PRMT R55, RZ, 0x5410, R23 ;  /* 0x00005410ff377816 */ /* 0x020fca0000000017 */
[----:B------:R-:W-:Y:S01]  /*0be0*/  FADD.FTZ R34, R34, R55 ;  /* 0x0000003722227221 */ /* 0x000fe20000010000 */
[----:B------:R-:W-:-:S05]  /*0bf0*/  @P1 PRMT R55, RZ, 0x5410, R27 ;  /* 0x00005410ff371816 */ /* 0x000fca000000001b */
[----:B------:R-:W-:-:S05]  /*0c00*/  @P1 FADD.FTZ R34, R34, R55 ;  /* 0x0000003722221221 */ /* 0x000fca0000010000 */
.L_x_71:
[----:B------:R-:W-:-:S04]  /*0c10*/  F2FP.BF16.PACK_AB R50, RZ, R34 ;  /* 0x00000022ff32723e */ /* 0x000fc800000010ff */
[----:B------:R-:W-:Y:S02]  /*0c20*/  PRMT R31, R50, 0x7610, R31 ;  /* 0x00007610321f7816 */ /* 0x000fe4000000001f */
.L_x_72:
[----:B------:R-:W-:Y:S01]  /*0c30*/  PRMT R55, RZ, 0x7610, R35 ;  /* 0x00007610ff377816 */ /* 0x000fe20000000023 */
[----:B------:R-:W-:Y:S05]  /*0c40*/  @P2 BRA `(.L_x_73) ;  /* 0x0000008000002947 */ /* 0x000fea0003800000 */
[----:B------:R-:W-:-:S04]  /*0c50*/  ISETP.NE.U32.AND P1, PT, RZ, c[0x0][0x180], PT ;  /* 0x00006000ff007a0c */ /* 0x000fc80003f25070 */
[----:B------:R-:W-:-:S13]  /*0c60*/  ISETP.NE.AND.EX P1, PT, RZ, c[0x0][0x184], PT, P1 ;  /* 0x00006100ff007a0c */ /* 0x000fda0003f25310 */
[----:B------:R-:W-:Y:S05]  /*0c70*/  @P1 BRA `(.L_x_74) ;  /* 0x0000002000001947 */ /* 0x000fea0003800000 */
[----:B------:R-:W-:Y:S05]  /*0c80*/  @P0 BRA `(.L_x_75) ;  /* 0x0000008000000947 */ /* 0x000fea0003800000 */
[----:B------:R-:W-:Y:S05]  /*0c90*/  BRA `(.L_x_76) ;  /* 0x0000009000007947 */ /* 0x000fea0003800000 */
.L_x_74:
[----:B-----5:R-:W-:-:S05]  /*0ca0*/  PRMT R50, RZ, 0x7610, R27 ;  /* 0x00007610ff327816 */ /* 0x020fca000000001b */
[----:B------:R-:W-:Y:S01]  /*0cb0*/  FADD.FTZ R55, R55, R50 ;  /* 0x0000003237377221 */ /* 0x000fe20000010000 */
[----:B------:R-:W-:Y:S05]  /*0cc0*/  BRA `(.L_x_75) ;  /* 0x0000004000007947 */ /* 0x000fea0003800000 */
.L_x_73:
[----:B-----5:R-:W-:-:S05]  /*0cd0*/  PRMT R50, RZ, 0x7610, R23 ;  /* 0x00007610ff327816 */ /* 0x020fca0000000017 */
[----:B------:R-:W-:Y:S01]  /*0ce0*/  FADD.FTZ R55, R55, R50 ;  /* 0x0000003237377221 */ /* 0x000fe20000010000 */
[----:B------:R-:W-:-:S05]  /*0cf0*/  @P1 PRMT R50, RZ, 0x7610, R27 ;  /* 0x00007610ff321816 */ /* 0x000fca000000001b */
[----:B------:R-:W-:-:S05]  /*0d00*/  @P1 FADD.FTZ R55, R55, R50 ;  /* 0x0000003237371221 */ /* 0x000fca0000010000 */
.L_x_75:
[----:B------:R-:W-:-:S04]  /*0d10*/  F2FP.BF16.PACK_AB R35, RZ, R55 ;  /* 0x00000037ff23723e */ /* 0x000fc800000010ff */
[----:B------:R-:W-:Y:S02]  /*0d20*/  PRMT R31, R31, 0x5410, R35 ;  /* 0x000054101f1f7816 */ /* 0x000fe40000000023 */
.L_x_76:
[----:B------:R-:W-:Y:S01]  /*0d30*/  @P0 LEA R56, P1, R49, c[0x0][0x188], 0x4 ;  /* 0x0000620031380a11 */ /* 0x000fe200078220ff */
[----:B------:R-:W-:Y:S01]  /*0d40*/  FADD.FTZ R35, RZ, R51 ;  /* 0x00000033ff237221 */ /* 0x000fe20000010000 */
[----:B------:R-:W-:Y:S02]  /*0d50*/  ISETP.NE.AND P2, PT, R11, RZ, PT ;  /* 0x000000ff0b00720c */ /* 0x000fe40003f45270 */
[----:B------:R-:W-:Y:S01]  /*0d60*/  @P0 LEA.HI.X R57, R49, c[0x0][0x18c], RZ, 0x4, P1 ;  /* 0x0000630031390a11 */ /* 0x000fe200008f24ff */
[----:B------:R-:W-:-:S04]  /*0d70*/  FADD.FTZ R35, R35, R52 ;  /* 0x0000003423237221 */ /* 0x000fc80000010000 */
[----:B------:R0:W-:Y:S01]  /*0d80*/  @P0 STG.E.128 [R56.64], R28 ;  /* 0x0000001c38000986 */ /* 0x0001e2000c101d04 */
[----:B------:R-:W-:-:S04]  /*0d90*/  FADD.FTZ R50, R35, R32 ;  /* 0x0000002023327221 */ /* 0x000fc80000010000 */
[----:B------:R-:W-:-:S04]  /*0da0*/  FADD.FTZ R50, R50, R53 ;  /* 0x0000003532327221 */ /* 0x000fc80000010000 */
[----:B------:R-:W-:-:S04]  /*0db0*/  FADD.FTZ R35, R50, R33 ;  /* 0x0000002132237221 */ /* 0x000fc80000010000 */
[----:B------:R-:W-:-:S04]  /*0dc0*/  FADD.FTZ R35, R35, R54 ;  /* 0x0000003623237221 */ /* 0x000fc80000010000 */
[----:B------:R-:W-:-:S04]  /*0dd0*/  FADD.FTZ R50, R35, R34 ;  /* 0x0000002223327221 */ /* 0x000fc80000010000 */
[----:B------:R-:W-:Y:S01]  /*0de0*/  FADD.FTZ R35, R50, R55 ;  /* 0x0000003732237221 */ /* 0x000fe20000010000 */
[----:B------:R-:W-:Y:S05]  /*0df0*/  BRA.DIV ~URZ, `(.L_x_77) ;  /* 0x000006d27f007947 */ /* 0x000fea000b800000 */
[----:B0-----:R0:W1:Y:S02]  /*0e00*/  SHFL.BFLY PT, R57, R35, 0x1, 0x1f ;  /* 0x0c201f0023397f89 */ /* 0x00106400000e0000 */
.L_x_81:
        /* <DEDUP_REMOVED lines=11> */
[C---:B------:R-:W-:Y:S02]  /*0ec0*/  FADD.FTZ R58, -R35.reuse, R51 ;  /* 0x00000033233a7221 */ /* 0x040fe40000010100 */
[C---:B------:R-:W-:Y:S02]  /*0ed0*/  FADD.FTZ R59, -R35.reuse, R52 ;  /* 0x00000034233b7221 */ /* 0x040fe40000010100 */
[----:B------:R-:W-:Y:S02]  /*0ee0*/  FFMA.FTZ R58, R58, R58, RZ ;  /* 0x0000003a3a3a7223 */ /* 0x000fe400000100ff */
[----:B------:R-:W-:Y:S02]  /*0ef0*/  FADD.FTZ R57, -R35, R53 ;  /* 0x0000003523397221 */ /* 0x000fe40000010100 */
[----:B------:R-:W-:Y:S02]  /*0f00*/  FFMA.FTZ R58, R59, R59, R58 ;  /* 0x0000003b3b3a7223 */ /* 0x000fe4000001003a */
[----:B------:R-:W-:-:S04]  /*0f10*/  FADD.FTZ R59, -R35, R32 ;  /* 0x00000020233b7221 */ /* 0x000fc80000010100 */
[----:B------:R-:W-:-:S04]  /*0f20*/  FFMA.FTZ R58, R59, R59, R58 ;  /* 0x0000003b3b3a7223 */ /* 0x000fc8000001003a */
[----:B------:R-:W-:Y:S02]  /*0f30*/  FFMA.FTZ R58, R57, R57, R58 ;  /* 0x00000039393a7223 */ /* 0x000fe4000001003a */
[----:B------:R-:W-:-:S04]  /*0f40*/  FADD.FTZ R57, -R35, R33 ;  /* 0x0000002123397221 */ /* 0x000fc80000010100 */
[----:B------:R-:W-:Y:S02]  /*0f50*/  FFMA.FTZ R58, R57, R57, R58 ;  /* 0x00000039393a7223 */ /* 0x000fe4000001003a */
[----:B------:R-:W-:-:S04]  /*0f60*/  FADD.FTZ R57, -R35, R54 ;  /* 0x0000003623397221 */ /* 0x000fc80000010100 */
[----:B------:R-:W-:Y:S02]  /*0f70*/  FFMA.FTZ R58, R57, R57, R58 ;  /* 0x00000039393a7223 */ /* 0x000fe4000001003a */
[----:B------:R-:W-:-:S04]  /*0f80*/  FADD.FTZ R57, -R35, R34 ;  /* 0x0000002223397221 */ /* 0x000fc80000010100 */
[----:B------:R-:W-:Y:S02]  /*0f90*/  FFMA.FTZ R58, R57, R57, R58 ;  /* 0x00000039393a7223 */ /* 0x000fe4000001003a */
[----:B------:R-:W-:-:S04]  /*0fa0*/  FADD.FTZ R57, -R35, R55 ;  /* 0x0000003723397221 */ /* 0x000fc80000010100 */
[----:B------:R-:W-:-:S05]  /*0fb0*/  FFMA.FTZ R58, R57, R57, R58 ;  /* 0x00000039393a7223 */ /* 0x000fca000001003a */
        /* <DEDUP_REMOVED lines=9> */
.L_x_82:
[----:B------:R-:W-:Y:S01]  /*1050*/  FMUL.FTZ R56, R35, R35 ;  /* 0x0000002323387220 */ /* 0x000fe20000410000 */
[----:B------:R-:W-:Y:S01]  /*1060*/  ISETP.NE.AND P1, PT, RZ, UR6, PT ;  /* 0x00000006ff007c0c */ /* 0x000fe2000bf25270 */
[----:B01----:R-:W-:Y:S02]  /*1070*/  FADD.FTZ R59, R60, R59 ;  /* 0x0000003b3c3b7221 */ /* 0x003fe40000010000 */
[----:B------:R-:W-:Y:S01]  /*1080*/  IMAD.MOV.U32 R50, RZ, RZ, c[0x0][0x1e0] ;  /* 0x00007800ff327624 */ /* 0x000fe200078e00ff */
[----:B------:R-:W-:-:S03]  /*1090*/  FSEL R57, R56, RZ, P1 ;  /* 0x000000ff38397208 */ /* 0x000fc60000800000 */
[----:B------:R-:W-:-:S04]  /*10a0*/  FFMA.FTZ R50, R59, R50, c[0x0][0x228] ;  /* 0x00008a003b327623 */ /* 0x000fc80000010032 */
[----:B------:R-:W-:Y:S01]  /*10b0*/  FADD.FTZ R56, R50, R57 ;  /* 0x0000003932387221 */ /* 0x000fe20000010000 */
[----:B------:R-:W-:-:S05]  /*10c0*/  HFMA2.MMA R50, -RZ, RZ, 0, 2.384185791015625e-07 ;  /* 0x00000004ff327435 */ /* 0x000fca00000001ff */
[----:B------:R-:W0:Y:S05]  /*10d0*/  MUFU.RSQ R56, R56 ;  /* 0x0000003800387308 */ /* 0x000e2a0000001400 */
[----:B------:R-:W-:-:S05]  /*10e0*/  @!P2 IMAD.WIDE R58, R10, R50, c[0x0][0x1a0] ;  /* 0x000068000a3aa625 */ /* 0x000fca00078e0232 */
[----:B------:R1:W-:Y:S02]  /*10f0*/  @!P2 STG.E [R58.64], R35 ;  /* 0x000000233a00a986 */ /* 0x0003e4000c101904 */
[----:B-1----:R-:W-:Y:S01]  /*1100*/  FSEL R35, R35, RZ, !P1 ;  /* 0x000000ff23237208 */ /* 0x002fe20004800000 */
[----:B------:R-:W-:-:S04]  /*1110*/  @!P2 IMAD.WIDE R58, R10, R50, c[0x0][0x1a8] ;  /* 0x00006a000a3aa625 */ /* 0x000fc800078e0232 */
[C---:B------:R-:W-:Y:S01]  /*1120*/  FADD.FTZ R32, -R35.reuse, R32 ;  /* 0x0000002023207221 */ /* 0x040fe20000010100 */
[----:B0-----:R0:W-:Y:S01]  /*1130*/  @!P2 STG.E [R58.64], R56 ;  /* 0x000000383a00a986 */ /* 0x0011e2000c101904 */
[C---:B------:R-:W-:Y:S02]  /*1140*/  FADD.FTZ R51, -R35.reuse, R51 ;  /* 0x0000003323337221 */ /* 0x040fe40000010100 */
[C---:B------:R-:W-:Y:S02]  /*1150*/  FADD.FTZ R52, -R35.reuse, R52 ;  /* 0x0000003423347221 */ /* 0x040fe40000010100 */
[C---:B------:R-:W-:Y:S02]  /*1160*/  FADD.FTZ R53, -R35.reuse, R53 ;  /* 0x0000003523357221 */ /* 0x040fe40000010100 */
[C---:B------:R-:W-:Y:S02]  /*1170*/  FADD.FTZ R33, -R35.reuse, R33 ;  /* 0x0000002123217221 */ /* 0x040fe40000010100 */
[----:B------:R-:W-:-:S02]  /*1180*/  FADD.FTZ R54, -R35, R54 ;  /* 0x0000003623367221 */ /* 0x000fc40000010100 */
[C---:B------:R-:W-:Y:S02]  /*1190*/  FADD.FTZ R34, -R35.reuse, R34 ;  /* 0x0000002223227221 */ /* 0x040fe40000010100 */
[----:B------:R-:W-:Y:S02]  /*11a0*/  FADD.FTZ R35, -R35, R55 ;  /* 0x0000003723237221 */ /* 0x000fe40000010100 */
[C---:B------:R-:W-:Y:S01]  /*11b0*/  FMUL.FTZ R55, R56.reuse, R32 ;  /* 0x0000002038377220 */ /* 0x040fe20000410000 */
[----:B------:R-:W-:Y:S01]  /*11c0*/  PRMT R32, RZ, 0x5410, R16 ;  /* 0x00005410ff207816 */ /* 0x000fe20000000010 */
[C---:B------:R-:W-:Y:S02]  /*11d0*/  FMUL.FTZ R51, R56.reuse, R51 ;  /* 0x0000003338337220 */ /* 0x040fe40000410000 */
[C---:B------:R-:W-:Y:S02]  /*11e0*/  FMUL.FTZ R52, R56.reuse, R52 ;  /* 0x0000003438347220 */ /* 0x040fe40000410000 */
[----:B------:R-:W-:-:S02]  /*11f0*/  FMUL.FTZ R53, R56, R53 ;  /* 0x0000003538357220 */ /* 0x000fc40000410000 */
[C---:B------:R-:W-:Y:S02]  /*1200*/  FMUL.FTZ R57, R56.reuse, R33 ;  /* 0x0000002138397220 */ /* 0x040fe40000410000 */
[C---:B0-----:R-:W-:Y:S02]  /*1210*/  FMUL.FTZ R58, R56.reuse, R34 ;  /* 0x00000022383a7220 */ /* 0x041fe40000410000 */
[----:B------:R-:W-:Y:S02]  /*1220*/  FMUL.FTZ R59, R56, R35 ;  /* 0x00000023383b7220 */ /* 0x000fe40000410000 */
[----:B------:R-:W-:Y:S02]  /*1230*/  FFMA.FTZ R32, R51, R32, R9 ;  /* 0x0000002033207223 */ /* 0x000fe40000010009 */
[----:B------:R-:W-:Y:S02]  /*1240*/  FFMA.FTZ R33, R18, R52, R8 ;  /* 0x0000003412217223 */ /* 0x000fe40000010008 */
[----:B------:R-:W-:-:S02]  /*1250*/  FFMA.FTZ R34, R14, R55, R7 ;  /* 0x000000370e227223 */ /* 0x000fc40000010007 */
[----:B------:R-:W-:Y:S01]  /*1260*/  FFMA.FTZ R35, R47, R53, R6 ;  /* 0x000000352f237223 */ /* 0x000fe20000010006 */
[----:B------:R-:W-:Y:S01]  /*1270*/  F2FP.BF16.PACK_AB R32, R33, R32 ;  /* 0x000000202120723e */ /* 0x000fe200000010ff */
[----:B------:R-:W-:Y:S01]  /*1280*/  FMUL.FTZ R54, R56, R54 ;  /* 0x0000003638367220 */ /* 0x000fe20000410000 */
[----:B------:R-:W-:Y:S01]  /*1290*/  PRMT R56, RZ, 0x7610, R19 ;  /* 0x00007610ff387816 */ /* 0x000fe20000000013 */
[----:B------:R-:W-:Y:S01]  /*12a0*/  FFMA.FTZ R55, R44, R55, R36 ;  /* 0x000000372c377223 */ /* 0x000fe20000010024 */
[----:B------:R-:W-:Y:S01]  /*12b0*/  F2FP.BF16.PACK_AB R33, R35, R34 ;  /* 0x000000222321723e */ /* 0x000fe200000010ff */
[----:B------:R-:W-:Y:S02]  /*12c0*/  FFMA.FTZ R34, R17, R57, R5 ;  /* 0x0000003911227223 */ /* 0x000fe40000010005 */
[----:B------:R-:W-:Y:S02]  /*12d0*/  FFMA.FTZ R35, R48, R54, R4 ;  /* 0x0000003630237223 */ /* 0x000fe40000010004 */
[----:B------:R-:W-:-:S02]  /*12e0*/  FFMA.FTZ R56, R59, R56, R2 ;  /* 0x000000383b387223 */ /* 0x000fc40000010002 */
[----:B------:R-:W-:Y:S01]  /*12f0*/  FFMA.FTZ R57, R13, R57, R38 ;  /* 0x000000390d397223 */ /* 0x000fe20000010026 */
[----:B------:R-:W-:Y:S01]  /*1300*/  F2FP.BF16.PACK_AB R34, R35, R34 ;  /* 0x000000222322723e */ /* 0x000fe200000010ff */
[----:B------:R-:W-:Y:S01]  /*1310*/  IMAD R10, R50, c[0x0][0x160], R10 ;  /* 0x00005800320a7a24 */ /* 0x000fe200078e020a */
[----:B------:R-:W-:-:S05]  /*1320*/  PRMT R35, RZ, 0x5410, R19 ;  /* 0x00005410ff237816 */ /* 0x000fca0000000013 */
[----:B------:R-:W-:-:S05]  /*1330*/  FFMA.FTZ R35, R58, R35, R3 ;  /* 0x000000233a237223 */ /* 0x000fca0000010003 */
[----:B------:R-:W-:Y:S01]  /*1340*/  F2FP.BF16.PACK_AB R35, R56, R35 ;  /* 0x000000233823723e */ /* 0x000fe200000010ff */
[----:B------:R-:W-:Y:S01]  /*1350*/  IMAD.SHL.U32 R56, R49, 0x10, RZ ;  /* 0x0000001031387824 */ /* 0x000fe200078e00ff */
[----:B------:R-:W-:-:S04]  /*1360*/  SHF.R.U32.HI R49, RZ, 0x1c, R49 ;  /* 0x0000001cff317819 */ /* 0x000fc80000011631 */
[----:B------:R-:W-:-:S04]  /*1370*/  IADD3 R60, P1, R56, c[0x0][0x208], RZ ;  /* 0x00008200383c7a10 */ /* 0x000fc80007f3e0ff */
[----:B------:R-:W-:Y:S02]  /*1380*/  IADD3.X R61, R49, c[0x0][0x20c], RZ, P1, !PT ;  /* 0x00008300313d7a10 */ /* 0x000fe40000ffe4ff */
[----:B------:R-:W-:-:S03]  /*1390*/  IADD3 R56, P1, R56, c[0x0][0x210], RZ ;  /* 0x0000840038387a10 */ /* 0x000fc60007f3e0ff */
[----:B------:R0:W-:Y:S02]  /*13a0*/  STG.E.128 [R60.64], R32 ;  /* 0x000000203c007986 */ /* 0x0001e4000c101d04 */
[--C-:B0-----:R-:W-:Y:S02]  /*13b0*/  PRMT R33, RZ, 0x5410, R15.reuse ;  /* 0x00005410ff217816 */ /* 0x101fe4000000000f */
[----:B------:R-:W-:-:S03]  /*13c0*/  PRMT R32, RZ, 0x7610, R15 ;  /* 0x00007610ff207816 */ /* 0x000fc6000000000f */
[----:B------:R-:W-:Y:S02]  /*13d0*/  FFMA.FTZ R58, R58, R33, R40 ;  /* 0x000000213a3a7223 */ /* 0x000fe40000010028 */
[----:B------:R-:W-:Y:S02]  /*13e0*/  FFMA.FTZ R59, R59, R32, R43 ;  /* 0x000000203b3b7223 */ /* 0x000fe4000001002b */
[----:B------:R-:W-:Y:S02]  /*13f0*/  FFMA.FTZ R32, R42, R51, R0 ;  /* 0x000000332a207223 */ /* 0x000fe40000010000 */
[----:B------:R-:W-:Y:S01]  /*1400*/  FFMA.FTZ R51, R12, R52, R37 ;  /* 0x000000340c337223 */ /* 0x000fe20000010025 */
[----:B------:R-:W-:Y:S01]  /*1410*/  F2FP.BF16.PACK_AB R35, R59, R58 ;  /* 0x0000003a3b23723e */ /* 0x000fe200000010ff */
[----:B------:R-:W-:Y:S02]  /*1420*/  FFMA.FTZ R58, R46, R54, R41 ;  /* 0x000000362e3a7223 */ /* 0x000fe40000010029 */
[----:B------:R-:W-:Y:S01]  /*1430*/  FFMA.FTZ R54, R45, R53, R39 ;  /* 0x000000352d367223 */ /* 0x000fe20000010027 */
[----:B------:R-:W-:-:S02]  /*1440*/  F2FP.BF16.PACK_AB R32, R51, R32 ;  /* 0x000000203320723e */ /* 0x000fc400000010ff */
[----:B------:R-:W-:Y:S02]  /*1450*/  F2FP.BF16.PACK_AB R34, R58, R57 ;  /* 0x000000393a22723e */ /* 0x000fe400000010ff */
[----:B------:R-:W-:Y:S02]  /*1460*/  F2FP.BF16.PACK_AB R33, R54, R55 ;  /* 0x000000373621723e */ /* 0x000fe400000010ff */
[----:B------:R-:W-:Y:S02]  /*1470*/  IADD3.X R57, R49, c[0x0][0x214], RZ, P1, !PT ;  /* 0x0000850031397a10 */ /* 0x000fe40000ffe4ff */
[----:B------:R-:W-:-:S03]  /*1480*/  ISETP.GE.AND P1, PT, R10, c[0x0][0x164], PT ;  /* 0x000059000a007a0c */ /* 0x000fc60003f26270 */
[----:B------:R0:W-:Y:S10]  /*1490*/  STG.E.128 [R56.64], R32 ;  /* 0x0000002038007986 */ /* 0x0001f4000c101d04 */
[----:B0----5:R-:W-:Y:S01]  /*14a0*/  @P1 CALL.REL.NOINC `(.L_x_79) ;  /* 0x0000001000001944 */ /* 0x021fe20003c00000 */
[----:B------:R-:W-:Y:S05]  /*14b0*/  BRA `(.L_x_80) ;  /* 0xffffef4000007947 */ /* 0x000fea000383ffff */
.L_x_79:
[----:B------:R-:W-:Y:S05]  /*14c0*/  EXIT ;  /* 0x000000000000794d */ /* 0x000fea0003800000 */
.L_x_77:
[----:B0-----:R-:W-:Y:S01]  /*14d0*/  IMAD.MOV.U32 R59, RZ, RZ, R35 ;  /* 0x000000ffff3b7224 */ /* 0x001fe200078e0023 */
[----:B------:R-:W-:Y:S01]  /*14e0*/  MOV R57, 0x1f ;  /* 0x0000001f00397802 */ /* 0x000fe20000000f00 */
[----:B------:R-:W-:Y:S01]  /*14f0*/  IMAD.MOV.U32 R58, RZ, RZ, 0x1 ;  /* 0x00000001ff3a7424 */ /* 0x000fe200078e00ff */
[----:B------:R-:W-:Y:S01]  /*1500*/  MOV R50, 0x1530 ;  /* 0x0000153000327802 */ /* 0x000fe20000000f00 */
[----:B------:R-:W-:-:S02]  /*1510*/  IMAD.MOV.U32 R56, RZ, RZ, -0x1 ;  /* 0xffffffffff387424 */ /* 0x000fc400078e00ff */
[----:B-----5:R-:W-:Y:S05]  /*1520*/  CALL.REL.NOINC `($__internal_1_$__cuda_sm70_shflsync_bfly_p) ;  /* 0x000004d000007944 */ /* 0x020fea0003c00000 */
[----:B01----:R-:W-:Y:S05]  /*1530*/  BRA `(.L_x_81) ;  /* 0xfffff8d000007947 */ /* 0x003fea000383ffff */
.L_x_78:
[----:B------:R-:W-:Y:S01]  /*1540*/  HFMA2.MMA R57, -RZ, RZ, 0, 1.847743988037109375e-06 ;  /* 0x0000001fff397435 */ /* 0x000fe200000001ff */
[----:B------:R-:W-:Y:S01]  /*1550*/  IMAD.MOV.U32 R59, RZ, RZ, R35 ;  /* 0x000000ffff3b7224 */ /* 0x000fe200078e0023 */
[----:B------:R-:W-:Y:S01]  /*1560*/  MOV R50, 0x15a0 ;  /* 0x000015a000327802 */ /* 0x000fe20000000f00 */
[----:B------:R-:W-:-:S02]  /*1570*/  IMAD.MOV.U32 R58, RZ, RZ, 0x2 ;  /* 0x00000002ff3a7424 */ /* 0x000fc400078e00ff */
[----:B------:R-:W-:Y:S02]  /*1580*/  IMAD.MOV.U32 R56, RZ, RZ, -0x1 ;  /* 0xffffffffff387424 */ /* 0x000fe400078e00ff */
[----:B-----5:R-:W-:Y:S05]  /*1590*/  CALL.REL.NOINC `($__internal_1_$__cuda_sm70_shflsync_bfly_p) ;  /* 0x0000046000007944 */ /* 0x020fea0003c00000 */
[----:B-1----:R-:W-:Y:S01]  /*15a0*/  FADD.FTZ R35, R35, R57 ;  /* 0x0000003923237221 */ /* 0x002fe20000010000 */
[----:B0-----:R-:W-:Y:S01]  /*15b0*/  MOV R56, 0xffffffff ;  /* 0xffffffff00387802 */ /* 0x001fe20000000f00 */
[----:B------:R-:W-:Y:S01]  /*15c0*/  IMAD.MOV.U32 R58, RZ, RZ, 0x4 ;  /* 0x00000004ff3a7424 */ /* 0x000fe200078e00ff */
[----:B------:R-:W-:Y:S01]  /*15d0*/  MOV R50, 0x1610 ;  /* 0x0000161000327802 */ /* 0x000fe20000000f00 */
[----:B------:R-:W-:Y:S02]  /*15e0*/  IMAD.MOV.U32 R57, RZ, RZ, 0x1f ;  /* 0x0000001fff397424 */ /* 0x000fe400078e00ff */
[----:B------:R-:W-:Y:S02]  /*15f0*/  IMAD.MOV.U32 R59, RZ, RZ, R35 ;  /* 0x000000ffff3b7224 */ /* 0x000fe400078e0023 */
[----:B------:R-:W-:Y:S05]  /*1600*/  CALL.REL.NOINC `($__internal_1_$__cuda_sm70_shflsync_bfly_p) ;  /* 0x000003f000007944 */ /* 0x000fea0003c00000 */
[----:B-1----:R-:W-:Y:S01]  /*1610*/  FADD.FTZ R35, R35, R57 ;  /* 0x0000003923237221 */ /* 0x002fe20000010000 */
[----:B0-----:R-:W-:Y:S01]  /*1620*/  MOV R56, 0xffffffff ;  /* 0xffffffff00387802 */ /* 0x001fe20000000f00 */
[----:B------:R-:W-:Y:S01]  /*1630*/  IMAD.MOV.U32 R58, RZ, RZ, 0x8 ;  /* 0x00000008ff3a7424 */ /* 0x000fe200078e00ff */
[----:B------:R-:W-:Y:S01]  /*1640*/  MOV R50, 0x1680 ;  /* 0x0000168000327802 */ /* 0x000fe20000000f00 */
[----:B------:R-:W-:-:S02]  /*1650*/  IMAD.MOV.U32 R57, RZ, RZ, 0x1f ;  /* 0x0000001fff397424 */ /* 0x000fc400078e00ff */
[----:B------:R-:W-:Y:S02]  /*1660*/  IMAD.MOV.U32 R59, RZ, RZ, R35 ;  /* 0x000000ffff3b7224 */ /* 0x000fe400078e0023 */
[----:B------:R-:W-:Y:S05]  /*1670*/  CALL.REL.NOINC `($__internal_1_$__cuda_sm70_shflsync_bfly_p) ;  /* 0x0000038000007944 */ /* 0x000fea0003c00000 */
        /* <DEDUP_REMOVED lines=9> */
[----:B------:R-:W-:Y:S02]  /*1710*/  IMAD.MOV.U32 R58, RZ, RZ, 0x1 ;  /* 0x00000001ff3a7424 */ /* 0x000fe400078e00ff */
[----:B------:R-:W-:-:S04]  /*1720*/  FMUL.FTZ R35, R35, c[0x0][0x1e0] ;  /* 0x0000780023237a20 */ /* 0x000fc80000410000 */
[C---:B------:R-:W-:Y:S02]  /*1730*/  FADD.FTZ R50, -R35.reuse, R51 ;  /* 0x0000003323327221 */ /* 0x040fe40000010100 */
[C---:B------:R-:W-:Y:S02]  /*1740*/  FADD.FTZ R57, -R35.reuse, R52 ;  /* 0x0000003423397221 */ /* 0x040fe40000010100 */
[----:B------:R-:W-:Y:S02]  /*1750*/  FFMA.FTZ R50, R50, R50, RZ ;  /* 0x0000003232327223 */ /* 0x000fe400000100ff */
[----:B------:R-:W-:Y:S02]  /*1760*/  FADD.FTZ R59, -R35, R55 ;  /* 0x00000037233b7221 */ /* 0x000fe40000010100 */
        /* <DEDUP_REMOVED lines=11> */
[----:B------:R-:W-:Y:S02]  /*1820*/  IMAD.MOV.U32 R57, RZ, RZ, 0x1f ;  /* 0x0000001fff397424 */ /* 0x000fe400078e00ff */
[----:B------:R-:W-:Y:S01]  /*1830*/  FFMA.FTZ R59, R59, R59, R50 ;  /* 0x0000003b3b3b7223 */ /* 0x000fe20000010032 */
[----:B------:R-:W-:Y:S02]  /*1840*/  MOV R50, 0x1860 ;  /* 0x0000186000327802 */ /* 0x000fe40000000f00 */
[----:B------:R-:W-:Y:S05]  /*1850*/  CALL.REL.NOINC `($__internal_1_$__cuda_sm70_shflsync_bfly_p) ;  /* 0x000001a000007944 */ /* 0x000fea0003c00000 */
[----:B01----:R-:W-:Y:S01]  /*1860*/  FADD.FTZ R59, R59, R57 ;  /* 0x000000393b3b7221 */ /* 0x003fe20000010000 */
[----:B------:R-:W-:Y:S01]  /*1870*/  MOV R50, 0x18c0 ;  /* 0x000018c000327802 */ /* 0x000fe20000000f00 */
[----:B------:R-:W-:Y:S02]  /*1880*/  IMAD.MOV.U32 R58, RZ, RZ, 0x2 ;  /* 0x00000002ff3a7424 */ /* 0x000fe400078e00ff */
[----:B------:R-:W-:Y:S02]  /*1890*/  IMAD.MOV.U32 R57, RZ, RZ, 0x1f ;  /* 0x0000001fff397424 */ /* 0x000fe400078e00ff */
[----:B------:R-:W-:-:S02]  /*18a0*/  IMAD.MOV.U32 R56, RZ, RZ, -0x1 ;  /* 0xffffffffff387424 */ /* 0x000fc400078e00ff */
[----:B------:R-:W-:Y:S05]  /*18b0*/  CALL.REL.NOINC `($__internal_1_$__cuda_sm70_shflsync_bfly_p) ;  /* 0x0000014000007944 */ /* 0x000fea0003c00000 */
[----:B0-----:R-:W-:Y:S01]  /*18c0*/  HFMA2.MMA R58, -RZ, RZ, 0, 2.384185791015625e-07 ;  /* 0x00000004ff3a7435 */ /* 0x001fe200000001ff */
[----:B-1----:R-:W-:Y:S01]  /*18d0*/  FADD.FTZ R59, R59, R57 ;  /* 0x000000393b3b7221 */ /* 0x002fe20000010000 */
[----:B------:R-:W-:Y:S01]  /*18e0*/  MOV R50, 0x1920 ;  /* 0x0000192000327802 */ /* 0x000fe20000000f00 */
[----:B------:R-:W-:-:S02]  /*18f0*/  IMAD.MOV.U32 R57, RZ, RZ, 0x1f ;  /* 0x0000001fff397424 */ /* 0x000fc400078e00ff */
[----:B------:R-:W-:Y:S02]  /*1900*/  IMAD.MOV.U32 R56, RZ, RZ, -0x1 ;  /* 0xffffffffff387424 */ /* 0x000fe400078e00ff */
[----:B------:R-:W-:Y:S05]  /*1910*/  CALL.REL.NOINC `($__internal_1_$__cuda_sm70_shflsync_bfly_p) ;  /* 0x000000e000007944 */ /* 0x000fea0003c00000 */
[----:B01----:R-:W-:Y:S01]  /*1920*/  FADD.FTZ R59, R59, R57 ;  /* 0x000000393b3b7221 */ /* 0x003fe20000010000 */
[----:B------:R-:W-:Y:S01]  /*1930*/  MOV R57, 0x1f ;  /* 0x0000001f00397802 */ /* 0x000fe20000000f00 */
[----:B------:R-:W-:Y:S01]  /*1940*/  IMAD.MOV.U32 R58, RZ, RZ, 0x8 ;  /* 0x00000008ff3a7424 */ /* 0x000fe200078e00ff */
[----:B------:R-:W-:Y:S01]  /*1950*/  MOV R50, 0x1980 ;  /* 0x0000198000327802 */ /* 0x000fe20000000f00 */
[----:B------:R-:W-:Y:S02]  /*1960*/  IMAD.MOV.U32 R56, RZ, RZ, -0x1 ;  /* 0xffffffffff387424 */ /* 0x000fe400078e00ff */
[----:B------:R-:W-:Y:S05]  /*1970*/  CALL.REL.NOINC `($__internal_1_$__cuda_sm70_shflsync_bfly_p) ;  /* 0x0000008000007944 */ /* 0x000fea0003c00000 */
[----:B01----:R-:W-:Y:S01]  /*1980*/  FADD.FTZ R59, R59, R57 ;  /* 0x000000393b3b7221 */ /* 0x003fe20000010000 */
[----:B------:R-:W-:Y:S01]  /*1990*/  HFMA2.MMA R57, -RZ, RZ, 0, 1.847743988037109375e-06 ;  /* 0x0000001fff397435 */ /* 0x000fe200000001ff */
[----:B------:R-:W-:Y:S01]  /*19a0*/  IMAD.MOV.U32 R58, RZ, RZ, 0x10 ;  /* 0x00000010ff3a7424 */ /* 0x000fe200078e00ff */
[----:B------:R-:W-:Y:S01]  /*19b0*/  MOV R50, 0x19e0 ;  /* 0x000019e000327802 */ /* 0x000fe20000000f00 */
[----:B------:R-:W-:-:S03]  /*19c0*/  IMAD.MOV.U32 R56, RZ, RZ, -0x1 ;  /* 0xffffffffff387424 */ /* 0x000fc600078e00ff */
[----:B------:R-:W-:Y:S05]  /*19d0*/  CALL.REL.NOINC `($__internal_1_$__cuda_sm70_shflsync_bfly_p) ;  /* 0x0000002000007944 */ /* 0x000fea0003c00000 */
[----:B-1----:R-:W-:Y:S01]  /*19e0*/  IMAD.MOV.U32 R60, RZ, RZ, R57 ;  /* 0x000000ffff3c7224 */ /* 0x002fe200078e0039 */
[----:B0-----:R-:W-:Y:S05]  /*19f0*/  BRA `(.L_x_82) ;  /* 0xfffff65000007947 */ /* 0x001fea000383ffff */
        .weak           $__internal_1_$__cuda_sm70_shflsync_bfly_p
        .type           $__internal_1_$__cuda_sm70_shflsync_bfly_p,@function
        .size           $__internal_1_$__cuda_sm70_shflsync_bfly_p,(.L_x_7057 - $__internal_1_$__cuda_sm70_shflsync_bfly_p)
$__internal_1_$__cuda_sm70_shflsync_bfly_p:
[----:B------:R-:W-:Y:S01]  /*1a00*/  MOV R60, R50 ;  /* 0x00000032003c7202 */ /* 0x000fe20000000f00 */
[----:B------:R-:W-:Y:S01]  /*1a10*/  IMAD.MOV.U32 R61, RZ, RZ, 0x0 ;  /* 0x00000000ff3d7424 */ /* 0x000fe200078e00ff */
[----:B------:R-:W-:Y:S04]  /*1a20*/  WARPSYNC R56 ;  /* 0x0000003800007348 */ /* 0x000fe80003800000 */
[----:B------:R0:W1:Y:S01]  /*1a30*/  SHFL.BFLY PT, R57, R59, R58, R57 ;  /* 0x0c00003a3b397389 */ /* 0x00006200000e0039 */
[----:B------:R-:W-:Y:S05]  /*1a40*/  RET.REL.NODEC R60 `(_ZN10layer_norm31ln_parallel_residual_fwd_kernelINS_13Kernel_traitsI13__nv_bfloat16S2_S2_S2_fjLj256ELj1ELj4ELj1ELj16ENS_18Kernel_traits_baseILj256ES2_S2_S2_S2_fjLj128EEEEELb0ELb0ELb1EEEvNS_9FwdParamsE) ;  /* 0xffffe5b03c007950 */ /* 0x000fea0003c3ffff */
.L_x_83:
        /* <DEDUP_REMOVED lines=11> */
.L_x_7057:


//--------------------- .text._ZN10layer_norm31ln_parallel_residual_fwd_kernelINS_13Kernel_traitsI13__nv_bfloat16S2_S2_S2_fjLj256ELj1ELj4ELj1ELj16ENS_18Kernel_traits_baseILj256ES2_S2_S2_S2_fjLj128EEEEELb0ELb1ELb0EEEvNS_9FwdParamsE --------------------------
	.section	.text._ZN10layer_norm31ln_parallel_residual_fwd_kernelINS_13Kernel_traitsI13__nv_bfloat16S2_S2_S2_fjLj256ELj1ELj4ELj1ELj16ENS_18Kernel_traits_baseILj256ES2_S2_S2_S2_fjLj128EEEEELb0ELb1ELb0EEEvNS_9FwdParamsE,"ax",@progbits
	.sectioninfo	@"SHI_REGISTERS=55"
	.align	128
        .global         _ZN10layer_norm31ln_parallel_residual_fwd_kernelINS_13Kernel_traitsI13__nv_bfloat16S2_S2_S2_fjLj256ELj1ELj4ELj1ELj16ENS_18Kernel_traits_baseILj256ES2_S2_S2_S2_fjLj128EEEEELb0ELb1ELb0EEEvNS_9FwdParamsE
        .type           _ZN10layer_norm31ln_parallel_residual_fwd_kernelINS_13Kernel_traitsI13__nv_bfloat16S2_S2_S2_fjLj256ELj1ELj4ELj1ELj16ENS_18Kernel_traits_baseILj256ES2_S2_S2_S2_fjLj128EEEEELb0ELb1ELb0EEEvNS_9FwdParamsE,@function
        .size           _ZN10layer_norm31ln_parallel_residual_fwd_kernelINS_13Kernel_traitsI13__nv_bfloat16S2_S2_S2_fjLj256ELj1ELj4ELj1ELj16ENS_18Kernel_traits_baseILj256ES2_S2_S2_S2_fjLj128EEEEELb0ELb1ELb0EEEvNS_9FwdParamsE,(.L_x_7058 - _ZN10layer_norm31ln_parallel_residual_fwd_kernelINS_13Kernel_traitsI13__nv_bfloat16S2_S2_S2_fjLj256ELj1ELj4ELj1ELj16ENS_18Kernel_traits_baseILj256ES2_S2_S2_S2_fjLj128EEEEELb0ELb1ELb0EEEvNS_9FwdParamsE)
        .other          _ZN10layer_norm31ln_parallel_residual_fwd_kernelINS_13Kernel_traitsI13__nv_bfloat16S2_S2_S2_fjLj256ELj1ELj4ELj1ELj16ENS_18Kernel_traits_baseILj256ES2_S2_S2_S2_fjLj128EEEEELb0ELb1ELb0EEEvNS_9FwdParamsE,@"STO_CUDA_ENTRY STV_DEFAULT"
_ZN10layer_norm31ln_parallel_residual_fwd_kernelINS_13Kernel_traitsI13__nv_bfloat16S2_S2_S2_fjLj256ELj1ELj4ELj1ELj16ENS_18Kernel_traits_baseILj256ES2_S2_S2_S2_fjLj128EEEEELb0ELb1ELb0EEEvNS_9FwdParamsE:
.text._ZN10layer_norm31ln_parallel_residual_fwd_kernelINS_13Kernel_traitsI13__nv_bfloat16S2_S2_S2_fjLj256ELj1ELj4ELj1ELj16ENS_18Kernel_traits_baseILj256ES2_S2_S2_S2_fjLj128EEEEELb0ELb1ELb0EEEvNS_9FwdParamsE:
        /* <DEDUP_REMOVED lines=17> */
[----:B------:R-:W-:-:S03]  /*0110*/  IMAD.MOV.U32 R3, RZ, RZ, 0x10 ;  /* 0x00000010ff037424 */ /* 0x000fc600078e00ff */
[----:B------:R-:W-:Y:S01]  /*0120*/  ISETP.NE.AND.EX P0, PT, RZ, c[0x0][0x21c], PT, P0 ;  /* 0x00008700ff007a0c */ /* 0x000fe20003f05300 */
[----:B------:R-:W-:-:S05]  /*0130*/  IMAD.WIDE.U32 R2, R10, R3, c[0x0][0x1b0] ;  /* 0x00006c000a027625 */ /* 0x000fca00078e0003 */
[----:B------:R0:W5:Y:S07]  /*0140*/  LDG.E.128 R16, [R2.64] ;  /* 0x0000000402107981 */ /* 0x00016e000c1e1d00 */
[----:B------:R-:W-:-:S04]  /*0150*/  @P0 LEA R4, P2, R10, c[0x0][0x218], 0x4 ;  /* 0x000086000a040a11 */ /* 0x000fc800078420ff */
[----:B------:R-:W-:-:S05]  /*0160*/  @P0 IADD3.X R5, RZ, c[0x0][0x21c], RZ, P2, !PT ;  /* 0x00008700ff050a10 */ /* 0x000fca00017fe4ff */
[----:B------:R0:W5:Y:S01]  /*0170*/  @P0 LDG.E.128 R12, [R4.64] ;  /* 0x00000004040c0981 */ /* 0x000162000c1e1d00 */
[----:B------:R-:W-:Y:S01]  /*0180*/  @!P0 CS2R R12, SRZ ;  /* 0x00000000000c8805 */ /* 0x000fe2000001ff00 */
[----:B------:R-:W-:Y:S02]  /*0190*/  @!P0 CS2R R14, SRZ ;  /* 0x00000000000e8805 */ /* 0x000fe4000001ff00 */
.L_x_85:
[----:B0-----:R-:W-:Y:S05]  /*01a0*/  BSYNC B0 ;  /* 0x0000000000007941 */ /* 0x001fea0003800000 */
.L_x_84:
[----:B------:R-:W-:Y:S05]  /*01b0*/  @P1 EXIT ;  /* 0x000000000000194d */ /* 0x000fea0003800000 */
[--C-:B-----5:R-:W-:Y:S01]  /*01c0*/  PRMT R9, RZ, 0x5410, R16.reuse ;  /* 0x00005410ff097816 */ /* 0x120fe20000000010 */
[----:B------:R-:W-:Y:S01]  /*01d0*/  ULDC.U8 UR6, c[0x0][0x1f0] ;  /* 0x00007c0000067ab9 */ /* 0x000fe20000000000 */
        /* <DEDUP_REMOVED lines=15> */
.L_x_125:
[----:B------:R-:W-:Y:S01]  /*02d0*/  IMAD R24, R11, c[0x0][0x168], RZ ;  /* 0x00005a000b187a24 */ /* 0x000fe200078e02ff */
[----:B------:R-:W-:Y:S04]  /*02e0*/  BSSY B0, `(.L_x_86) ;  /* 0x00000bb000007945 */ /* 0x000fe80003800000 */
[----:B------:R-:W-:-:S04]  /*02f0*/  SHF.R.S32.HI R25, RZ, 0x1f, R24 ;  /* 0x0000001fff197819 */ /* 0x000fc80000011418 */
[----:B------:R-:W-:-:S04]  /*0300*/  LEA.HI R25, R25, R24, RZ, 0x3 ;  /* 0x0000001819197211 */ /* 0x000fc800078f18ff */
        /* <DEDUP_REMOVED lines=22> */
[----:B------:R-:W-:Y:S01]  /*0470*/  IMAD.MOV.U32 R35, RZ, RZ, c[0x0][0x180] ;  /* 0x00006000ff237624 */ /* 0x000fe200078e00ff */
[----:B------:R-:W-:-:S04]  /*0480*/  MOV R38, c[0x0][0x184] ;  /* 0x0000610000267a02 */ /* 0x000fc80000000f00 */
[----:B------:R-:W-:-:S04]  /*0490*/  LOP3.LUT P2, RZ, R35, c[0x0][0x178], RZ, 0xfc, !PT ;  /* 0x00005e0023ff7a12 */ /* 0x000fc8000784fcff */
[----:B------:R-:W-:-:S13]  /*04a0*/  LOP3.LUT P2, RZ, R38, c[0x0][0x17c], RZ, 0xfc, P2 ;  /* 0x00005f0026ff7a12 */ /* 0x000fda000104fcff */
[----:B------:R-:W-:Y:S05]  /*04b0*/  @P2 BRA `(.L_x_90) ;  /* 0x0000008000002947 */ /* 0x000fea0003800000 */
[----:B------:R-:W-:Y:S05]  /*04c0*/  BRA `(.L_x_91) ;  /* 0x0000009000007947 */ /* 0x000fea0003800000 */
.L_x_89:
[----:B-----5:R-:W-:-:S05]  /*04d0*/  PRMT R35, RZ, 0x5410, R16 ;  /* 0x00005410ff237816 */ /* 0x020fca0000000010 */
[----:B------:R-:W-:Y:S01]  /*04e0*/  FADD.FTZ R36, R35, R36 ;  /* 0x0000002423247221 */ /* 0x000fe20000010000 */
[----:B------:R-:W-:Y:S05]  /*04f0*/  BRA `(.L_x_90) ;  /* 0x0000004000007947 */ /* 0x000fea0003800000 */
.L_x_88:
[----:B0----5:R-:W-:-:S05]  /*0500*/  PRMT R35, RZ, 0x5410, R12 ;  /* 0x00005410ff237816 */ /* 0x021fca000000000c */
[----:B------:R-:W-:Y:S01]  /*0510*/  FADD.FTZ R36, R35, R36 ;  /* 0x0000002423247221 */ /* 0x000fe20000010000 */
[----:B------:R-:W-:-:S05]  /*0520*/  @P0 PRMT R35, RZ, 0x5410, R16 ;  /* 0x00005410ff230816 */ /* 0x000fca0000000010 */
[----:B------:R-:W-:-:S05]  /*0530*/  @P0 FADD.FTZ R36, R35, R36 ;  /* 0x0000002423240221 */ /* 0x000fca0000010000 */
.L_x_90:
[----:B------:R-:W-:-:S04]  /*0540*/  F2FP.BF16.PACK_AB R35, RZ, R36 ;  /* 0x00000024ff23723e */ /* 0x000fc800000010ff */
[----:B------:R-:W-:Y:S02]  /*0550*/  PRMT R20, R35, 0x7610, R20 ;  /* 0x0000761023147816 */ /* 0x000fe40000000014 */
.L_x_91:
        /* <DEDUP_REMOVED lines=11> */
.L_x_93:
[----:B-----5:R-:W-:-:S05]  /*0610*/  PRMT R24, RZ, 0x7610, R16 ;  /* 0x00007610ff187816 */ /* 0x020fca0000000010 */
[----:B------:R-:W-:Y:S01]  /*0620*/  FADD.FTZ R39, R24, R39 ;  /* 0x0000002718277221 */ /* 0x000fe20000010000 */
[----:B------:R-:W-:Y:S05]  /*0630*/  BRA `(.L_x_94) ;  /* 0x0000004000007947 */ /* 0x000fea0003800000 */
.L_x_92:
[----:B-----5:R-:W-:-:S05]  /*0640*/  PRMT R24, RZ, 0x7610, R12 ;  /* 0x00007610ff187816 */ /* 0x020fca000000000c */
[----:B------:R-:W-:Y:S01]  /*0650*/  FADD.FTZ R39, R24, R39 ;  /* 0x0000002718277221 */ /* 0x000fe20000010000 */
[----:B------:R-:W-:-:S05]  /*0660*/  @P0 PRMT R24, RZ, 0x7610, R16 ;  /* 0x00007610ff180816 */ /* 0x000fca0000000010 */
[----:B------:R-:W-:-:S05]  /*0670*/  @P0 FADD.FTZ R39, R24, R39 ;  /* 0x0000002718270221 */ /* 0x000fca0000010000 */
.L_x_94:
[----:B------:R-:W-:-:S04]  /*0680*/  F2FP.BF16.PACK_AB R24, RZ, R39 ;  /* 0x00000027ff18723e */ /* 0x000fc800000010ff */
[----:B------:R-:W-:Y:S02]  /*0690*/  PRMT R20, R20, 0x5410, R24 ;  /* 0x0000541014147816 */ /* 0x000fe40000000018 */
.L_x_95:
[----:B------:R-:W-:Y:S01]  /*06a0*/  PRMT R38, RZ, 0x5410, R25 ;  /* 0x00005410ff267816 */ /* 0x000fe20000000019 */
[----:B------:R-:W-:Y:S05]  /*06b0*/  @P1 BRA `(.L_x_96) ;  /* 0x000000c000001947 */ /* 0x000fea0003800000 */
[----:B------:R-:W-:-:S04]  /*06c0*/  ISETP.NE.U32.AND P2, PT, RZ, c[0x0][0x180], PT ;  /* 0x00006000ff007a0c */ /* 0x000fc80003f45070 */
        /* <DEDUP_REMOVED lines=8> */
.L_x_97:
[----:B-----5:R-:W-:-:S05]  /*0750*/  PRMT R35, RZ, 0x5410, R17 ;  /* 0x00005410ff237816 */ /* 0x020fca0000000011 */
[----:B------:R-:W-:Y:S01]  /*0760*/  FADD.FTZ R38, R35, R38 ;  /* 0x0000002623267221 */ /* 0x000fe20000010000 */
[----:B------:R-:W-:Y:S05]  /*0770*/  BRA `(.L_x_98) ;  /* 0x0000004000007947 */ /* 0x000fea0003800000 */
.L_x_96:
[----:B-----5:R-:W-:-:S05]  /*0780*/  PRMT R35, RZ, 0x5410, R13 ;  /* 0x00005410ff237816 */ /* 0x020fca000000000d */
[----:B------:R-:W-:Y:S01]  /*0790*/  FADD.FTZ R38, R35, R38 ;  /* 0x0000002623267221 */ /* 0x000fe20000010000 */
[----:B------:R-:W-:-:S05]  /*07a0*/  @P0 PRMT R35, RZ, 0x5410, R17 ;  /* 0x00005410ff230816 */ /* 0x000fca0000000011 */
[----:B------:R-:W-:-:S05]  /*07b0*/  @P0 FADD.FTZ R38, R35, R38 ;  /* 0x0000002623260221 */ /* 0x000fca0000010000 */
.L_x_98:
[----:B------:R-:W-:-:S04]  /*07c0*/  F2FP.BF16.PACK_AB R24, RZ, R38 ;  /* 0x00000026ff18723e */ /* 0x000fc800000010ff */
[----:B------:R-:W-:Y:S02]  /*07d0*/  PRMT R21, R24, 0x7610, R21 ;  /* 0x0000761018157816 */ /* 0x000fe40000000015 */
.L_x_99:
        /* <DEDUP_REMOVED lines=11> */
.L_x_101:
[----:B-----5:R-:W-:-:S05]  /*0890*/  PRMT R24, RZ, 0x7610, R17 ;  /* 0x00007610ff187816 */ /* 0x020fca0000000011 */
[----:B------:R-:W-:Y:S01]  /*08a0*/  FADD.FTZ R41, R24, R41 ;  /* 0x0000002918297221 */ /* 0x000fe20000010000 */
[----:B------:R-:W-:Y:S05]  /*08b0*/  BRA `(.L_x_102) ;  /* 0x0000004000007947 */ /* 0x000fea0003800000 */
.L_x_100:
[----:B-----5:R-:W-:-:S05]  /*08c0*/  PRMT R24, RZ, 0x7610, R13 ;  /* 0x00007610ff187816 */ /* 0x020fca000000000d */
[----:B------:R-:W-:Y:S01]  /*08d0*/  FADD.FTZ R41, R24, R41 ;  /* 0x0000002918297221 */ /* 0x000fe20000010000 */
[----:B------:R-:W-:-:S05]  /*08e0*/  @P0 PRMT R24, RZ, 0x7610, R17 ;  /* 0x00007610ff180816 */ /* 0x000fca0000000011 */
[----:B------:R-:W-:-:S05]  /*08f0*/  @P0 FADD.FTZ R41, R24, R41 ;  /* 0x0000002918290221 */ /* 0x000fca0000010000 */
.L_x_102:
[----:B------:R-:W-:-:S04]  /*0900*/  F2FP.BF16.PACK_AB R24, RZ, R41 ;  /* 0x00000029ff18723e */ /* 0x000fc800000010ff */
[----:B------:R-:W-:Y:S02]  /*0910*/  PRMT R21, R21, 0x5410, R24 ;  /* 0x0000541015157816 */ /* 0x000fe40000000018 */
.L_x_103:
        /* <DEDUP_REMOVED lines=11> */
.L_x_105:
[----:B-----5:R-:W-:-:S05]  /*09d0*/  PRMT R25, RZ, 0x5410, R18 ;  /* 0x00005410ff197816 */ /* 0x020fca0000000012 */
[----:B------:R-:W-:Y:S01]  /*09e0*/  FADD.FTZ R40, R25, R40 ;  /* 0x0000002819287221 */ /* 0x000fe20000010000 */
[----:B------:R-:W-:Y:S05]  /*09f0*/  BRA `(.L_x_106) ;  /* 0x0000004000007947 */ /* 0x000fea0003800000 */
.L_x_104:
[----:B-----5:R-:W-:-:S05]  /*0a00*/  PRMT R25, RZ, 0x5410, R14 ;  /* 0x00005410ff197816 */ /* 0x020fca000000000e */
[----:B------:R-:W-:Y:S01]  /*0a10*/  FADD.FTZ R40, R25, R40 ;  /* 0x0000002819287221 */ /* 0x000fe20000010000 */
[----:B------:R-:W-:-:S05]  /*0a20*/  @P0 PRMT R25, RZ, 0x5410, R18 ;  /* 0x00005410ff190816 */ /* 0x000fca0000000012 */
[----:B------:R-:W-:-:S05]  /*0a30*/  @P0 FADD.FTZ R40, R25, R40 ;  /* 0x0000002819280221 */ /* 0x000fca0000010000 */
.L_x_106:
[----:B------:R-:W-:-:S04]  /*0a40*/  F2FP.BF16.PACK_AB R24, RZ, R40 ;  /* 0x00000028ff18723e */ /* 0x000fc800000010ff */
[----:B------:R-:W-:Y:S02]  /*0a50*/  PRMT R22, R24, 0x7610, R22 ;  /* 0x0000761018167816 */ /* 0x000fe40000000016 */
.L_x_107:
        /* <DEDUP_REMOVED lines=11> */
.L_x_109:
[----:B-----5:R-:W-:-:S05]  /*0b10*/  PRMT R24, RZ, 0x7610, R18 ;  /* 0x00007610ff187816 */ /* 0x020fca0000000012 */
[----:B------:R-:W-:Y:S01]  /*0b20*/  FADD.FTZ R43, R24, R43 ;  /* 0x0000002b182b7221 */ /* 0x000fe20000010000 */
[----:B------:R-:W-:Y:S05]  /*0b30*/  BRA `(.L_x_110) ;  /* 0x0000004000007947 */ /* 0x000fea0003800000 */
.L_x_108:
[----:B-----5:R-:W-:-:S05]  /*0b40*/  PRMT R24, RZ, 0x7610, R14 ;  /* 0x00007610ff187816 */ /* 0x020fca000000000e */
[----:B------:R-:W-:Y:S01]  /*0b50*/  FADD.FTZ R43, R24, R43 ;  /* 0x0000002b182b7221 */ /* 0x000fe20000010000 */
[----:B------:R-:W-:-:S05]  /*0b60*/  @P0 PRMT R24, RZ, 0x7610, R18 ;  /* 0x00007610ff180816 */ /* 0x000fca0000000012 */
[----:B------:R-:W-:-:S05]  /*0b70*/  @P0 FADD.FTZ R43, R24, R43 ;  /* 0x0000002b182b0221 */ /* 0x000fca0000010000 */
.L_x_110:
[----:B------:R-:W-:-:S04]  /*0b80*/  F2FP.BF16.PACK_AB R24, RZ, R43 ;  /* 0x0000002bff18723e */ /* 0x000fc800000010ff */
[----:B------:R-:W-:Y:S02]  /*0b90*/  PRMT R22, R22, 0x5410, R24 ;  /* 0x0000541016167816 */ /* 0x000fe40000000018 */
.L_x_111:
        /* <DEDUP_REMOVED lines=11> */
.L_x_113:
[----:B-----5:R-:W-:-:S05]  /*0c50*/  PRMT R25, RZ, 0x5410, R19 ;  /* 0x00005410ff197816 */ /* 0x020fca0000000013 */
[----:B------:R-:W-:Y:S01]  /*0c60*/  FADD.FTZ R42, R25, R42 ;  /* 0x0000002a192a7221 */ /* 0x000fe20000010000 */
[----:B------:R-:W-:Y:S05]  /*0c70*/  BRA `(.L_x_114) ;  /* 0x0000004000007947 */ /* 0x000fea0003800000 */
.L_x_112:
[----:B-----5:R-:W-:-:S05]  /*0c80*/  PRMT R25, RZ, 0x5410, R15 ;  /* 0x00005410ff197816 */ /* 0x020fca000000000f */
[----:B------:R-:W-:Y:S01]  /*0c90*/  FADD.FTZ R42, R25, R42 ;  /* 0x0000002a192a7221 */ /* 0x000fe20000010000 */
[----:B------:R-:W-:-:S05]  /*0ca0*/  @P0 PRMT R25, RZ, 0x5410, R19 ;  /* 0x00005410ff190816 */ /* 0x000fca0000000013 */
[----:B------:R-:W-:-:S05]  /*0cb0*/  @P0 FADD.FTZ R42, R25, R42 ;  /* 0x0000002a192a0221 */ /* 0x000fca0000010000 */
.L_x_114:
[----:B------:R-:W-:-:S04]  /*0cc0*/  F2FP.BF16.PACK_AB R24, RZ, R42 ;  /* 0x0000002aff18723e */ /* 0x000fc800000010ff */
[----:B------:R-:W-:Y:S02]  /*0cd0*/  PRMT R23, R24, 0x7610, R23 ;  /* 0x0000761018177816 */ /* 0x000fe40000000017 */
.L_x_115:
        /* <DEDUP_REMOVED lines=11> */
.L_x_117:
[----:B-----5:R-:W-:-:S05]  /*0d90*/  PRMT R25, RZ, 0x7610, R19 ;  /* 0x00007610ff197816 */ /* 0x020fca0000000013 */
[----:B------:R-:W-:Y:S01]  /*0da0*/  FADD.FTZ R44, R25, R44 ;  /* 0x0000002c192c7221 */ /* 0x000fe20000010000 */
[----:B------:R-:W-:Y:S05]  /*0db0*/  BRA `(.L_x_118) ;  /* 0x0000004000007947 */ /* 0x000fea0003800000 */
.L_x_116:
[----:B-----5:R-:W-:-:S05]  /*0dc0*/  PRMT R25, RZ, 0x7610, R15 ;  /* 0x00007610ff197816 */ /* 0x020fca000000000f */
[----:B------:R-:W-:Y:S01]  /*0dd0*/  FADD.FTZ R44, R25, R44 ;  /* 0x0000002c192c7221 */ /* 0x000fe20000010000 */
[----:B------:R-:W-:-:S05]  /*0de0*/  @P0 PRMT R25, RZ, 0x7610, R19 ;  /* 0x00007610ff190816 */ /* 0x000fca0000000013 */
[----:B------:R-:W-:-:S05]  /*0df0*/  @P0 FADD.FTZ R44, R25, R44 ;  /* 0x0000002c192c0221 */ /* 0x000fca0000010000 */
.L_x_118:
[----:B------:R-:W-:-:S04]  /*0e00*/  F2FP.BF16.PACK_AB R24, RZ, R44 ;  /* 0x0000002cff18723e */ /* 0x000fc800000010ff */
[----:B------:R-:W-:Y:S02]  /*0e10*/  PRMT R23, R23, 0x5410, R24 ;  /* 0x0000541017177816 */ /* 0x000fe40000000018 */
.L_x_119:
[----:B------:R-:W-:Y:S01]  /*0e20*/  IMAD.MOV.U32 R24, RZ, RZ, c[0x0][0x180] ;  /* 0x00006000ff187624 */ /* 0x000fe200078e00ff */
[----:B------:R-:W-:-:S04]  /*0e30*/  MOV R25, c[0x0][0x184] ;  /* 0x0000610000197a02 */ /* 0x000fc80000000f00 */
[----:B------:R-:W-:-:S04]  /*0e40*/  LOP3.LUT P0, RZ, R24, c[0x0][0x178], RZ, 0xfc, !PT ;  /* 0x00005e0018ff7a12 */ /* 0x000fc8000780fcff */
[----:B------:R-:W-:-:S13]  /*0e50*/  LOP3.LUT P0, RZ, R25, c[0x0][0x17c], RZ, 0xfc, P0 ;  /* 0x00005f0019ff7a12 */ /* 0x000fda000000fcff */
[----:B------:R-:W-:-:S04]  /*0e60*/  @P0 LEA R24, P1, R34, c[0x0][0x188], 0x4 ;  /* 0x0000620022180a11 */ /* 0x000fc800078220ff */
[----:B------:R-:W-:-:S05]  /*0e70*/  @P0 LEA.HI.X R25, R34, c[0x0][0x18c], RZ, 0x4, P1 ;  /* 0x0000630022190a11 */ /* 0x000fca00008f24ff */
[----:B------:R0:W-:Y:S04]  /*0e80*/  @P0 STG.E.128 [R24.64], R20 ;  /* 0x0000001418000986 */ /* 0x0001e8000c101d04 */
.L_x_87:
[----:B------:R-:W-:Y:S05]  /*0e90*/  BSYNC B0 ;  /* 0x0000000000007941 */ /* 0x000fea0003800000 */
.L_x_86:
        /* <DEDUP_REMOVED lines=12> */
.L_x_126:
[----:B-1----:R-:W-:Y:S01]  /*0f60*/  FADD.FTZ R47, R46, R26 ;  /* 0x0000001a2e2f7221 */ /* 0x002fe20000010000 */
[----:B------:R-:W-:Y:S05]  /*0f70*/  BRA.DIV ~URZ, `(.L_x_121) ;  /* 0x000006027f007947 */ /* 0x000fea000b800000 */
[----:B------:R-:W1:Y:S02]  /*0f80*/  SHFL.BFLY PT, R24, R47, 0x2, 0x1f ;  /* 0x0c401f002f187f89 */ /* 0x000e6400000e0000 */
[----:B-1----:R-:W-:-:S05]  /*0f90*/  FADD.FTZ R24, R47, R24 ;  /* 0x000000182f187221 */ /* 0x002fca0000010000 */
[----:B------:R-:W1:Y:S02]  /*0fa0*/  SHFL.BFLY PT, R25, R24, 0x4, 0x1f ;  /* 0x0c801f0018197f89 */ /* 0x000e6400000e0000 */
[----:B-1----:R-:W-:-:S05]  /*0fb0*/  FADD.FTZ R25, R24, R25 ;  /* 0x0000001918197221 */ /* 0x002fca0000010000 */
[----:B------:R-:W1:Y:S02]  /*0fc0*/  SHFL.BFLY PT, R26, R25, 0x8, 0x1f ;  /* 0x0d001f00191a7f89 */ /* 0x000e6400000e0000 */
[----:B-1----:R-:W-:-:S05]  /*0fd0*/  FADD.FTZ R26, R25, R26 ;  /* 0x0000001a191a7221 */ /* 0x002fca0000010000 */
[----:B------:R-:W1:Y:S02]  /*0fe0*/  SHFL.BFLY PT, R27, R26, 0x10, 0x1f ;  /* 0x0e001f001a1b7f89 */ /* 0x000e6400000e0000 */
[----:B-1----:R-:W-:-:S04]  /*0ff0*/  FADD.FTZ R27, R26, R27 ;  /* 0x0000001b1a1b7221 */ /* 0x002fc80000010000 */
[----:B------:R-:W-:-:S04]  /*1000*/  FMUL.FTZ R35, R27, c[0x0][0x1e0] ;  /* 0x000078001b237a20 */ /* 0x000fc80000410000 */
[--C-:B------:R-:W-:Y:S02]  /*1010*/  FADD.FTZ R27, R36, -R35.reuse ;  /* 0x80000023241b7221 */ /* 0x100fe40000010000 */
[--C-:B0-----:R-:W-:Y:S02]  /*1020*/  FADD.FTZ R46, R39, -R35.reuse ;  /* 0x80000023272e7221 */ /* 0x101fe40000010000 */
        /* <DEDUP_REMOVED lines=24> */
.L_x_127:
[----:B------:R-:W-:Y:S01]  /*11b0*/  FMUL.FTZ R24, R35, R35 ;  /* 0x0000002323187220 */ /* 0x000fe20000410000 */
[----:B------:R-:W-:Y:S01]  /*11c0*/  ISETP.NE.AND P0, PT, RZ, UR6, PT ;  /* 0x00000006ff007c0c */ /* 0x000fe2000bf05270 */
[----:B------:R-:W-:Y:S01]  /*11d0*/  IMAD.MOV.U32 R26, RZ, RZ, c[0x0][0x1e0] ;  /* 0x00007800ff1a7624 */ /* 0x000fe200078e00ff */
[----:B------:R-:W-:Y:S01]  /*11e0*/  BSSY B0, `(.L_x_122) ;  /* 0x000002d000007945 */ /* 0x000fe20003800000 */
[----:B-1----:R-:W-:Y:S01]  /*11f0*/  FADD.FTZ R45, R45, R46 ;  /* 0x0000002e2d2d7221 */ /* 0x002fe20000010000 */
[----:B------:R-:W-:-:S03]  /*1200*/  FSEL R25, R24, RZ, P0 ;  /* 0x000000ff18197208 */ /* 0x000fc60000000000 */
[----:B------:R-:W-:Y:S02]  /*1210*/  FFMA.FTZ R24, R45, R26, c[0x0][0x228] ;  /* 0x00008a002d187623 */ /* 0x000fe4000001001a */
[----:B------:R-:W-:Y:S02]  /*1220*/  @!P1 IMAD.MOV.U32 R26, RZ, RZ, 0x4 ;  /* 0x00000004ff1a9424 */ /* 0x000fe400078e00ff */
[----:B------:R-:W-:Y:S02]  /*1230*/  FADD.FTZ R45, R24, R25 ;  /* 0x00000019182d7221 */ /* 0x000fe40000010000 */
[----:B------:R-:W-:Y:S02]  /*1240*/  @!P1 IMAD.MOV.U32 R24, RZ, RZ, 0x4 ;  /* 0x00000004ff189424 */ /* 0x000fe400078e00ff */
[C---:B------:R-:W-:Y:S02]  /*1250*/  @!P1 IMAD.WIDE R26, R11.reuse, R26, c[0x0][0x1a8] ;  /* 0x00006a000b1a9625 */ /* 0x040fe400078e021a */
[----:B------:R-:W1:Y:S02]  /*1260*/  MUFU.RSQ R45, R45 ;  /* 0x0000002d002d7308 */ /* 0x000e640000001400 */
[----:B------:R-:W-:-:S05]  /*1270*/  @!P1 IMAD.WIDE R24, R11, R24, c[0x0][0x1a0] ;  /* 0x000068000b189625 */ /* 0x000fca00078e0218 */
[----:B------:R2:W-:Y:S04]  /*1280*/  @!P1 STG.E [R24.64], R35 ;  /* 0x0000002318009986 */ /* 0x0005e8000c101904 */
[----:B-1----:R2:W-:Y:S01]  /*1290*/  @!P1 STG.E [R26.64], R45 ;  /* 0x0000002d1a009986 */ /* 0x0025e2000c101904 */
[----:B------:R-:W-:Y:S05]  /*12a0*/  @!P3 BRA `(.L_x_123) ;  /* 0x000002000000b947 */ /* 0x000fea0003800000 */
[----:B--2---:R-:W-:-:S05]  /*12b0*/  FSEL R35, R35, RZ, !P0 ;  /* 0x000000ff23237208 */ /* 0x004fca0004000000 */
[--C-:B------:R-:W-:Y:S02]  /*12c0*/  FADD.FTZ R47, R44, -R35.reuse ;  /* 0x800000232c2f7221 */ /* 0x100fe40000010000 */
[--C-:B------:R-:W-:Y:S02]  /*12d0*/  FADD.FTZ R25, R42, -R35.reuse ;  /* 0x800000232a197221 */ /* 0x100fe40000010000 */
[--C-:B0-----:R-:W-:Y:S02]  /*12e0*/  FADD.FTZ R46, R43, -R35.reuse ;  /* 0x800000232b2e7221 */ /* 0x101fe40000010000 */
[--C-:B------:R-:W-:Y:S02]  /*12f0*/  FADD.FTZ R24, R36, -R35.reuse ;  /* 0x8000002324187221 */ /* 0x100fe40000010000 */
[--C-:B------:R-:W-:Y:S02]  /*1300*/  FADD.FTZ R48, R41, -R35.reuse ;  /* 0x8000002329307221 */ /* 0x100fe40000010000 */
[----:B------:R-:W-:-:S02]  /*1310*/  FADD.FTZ R52, R39, -R35 ;  /* 0x8000002327347221 */ /* 0x000fc40000010000 */
[C---:B------:R-:W-:Y:S02]  /*1320*/  FMUL.FTZ R47, R45.reuse, R47 ;  /* 0x0000002f2d2f7220 */ /* 0x040fe40000410000 */
[--C-:B------:R-:W-:Y:S02]  /*1330*/  FADD.FTZ R50, R38, -R35.reuse ;  /* 0x8000002326327221 */ /* 0x100fe40000010000 */
[----:B------:R-:W-:Y:S02]  /*1340*/  FADD.FTZ R26, R40, -R35 ;  /* 0x80000023281a7221 */ /* 0x000fe40000010000 */
[C---:B------:R-:W-:Y:S02]  /*1350*/  FMUL.FTZ R27, R45.reuse, R25 ;  /* 0x000000192d1b7220 */ /* 0x040fe40000410000 */
[C---:B------:R-:W-:Y:S02]  /*1360*/  FMUL.FTZ R46, R45.reuse, R46 ;  /* 0x0000002e2d2e7220 */ /* 0x040fe40000410000 */
[----:B------:R-:W-:-:S02]  /*1370*/  FMUL.FTZ R25, R45, R24 ;  /* 0x000000182d197220 */ /* 0x000fc40000410000 */
[C---:B------:R-:W-:Y:S02]  /*1380*/  FMUL.FTZ R35, R45.reuse, R48 ;  /* 0x000000302d237220 */ /* 0x040fe40000410000 */
[C---:B------:R-:W-:Y:S02]  /*1390*/  FMUL.FTZ R24, R45.reuse, R52 ;  /* 0x000000342d187220 */ /* 0x040fe40000410000 */
[----:B------:R-:W-:Y:S02]  /*13a0*/  FFMA.FTZ R52, R2, R47, R37 ;  /* 0x0000002f02347223 */ /* 0x000fe40000010025 */
[----:B------:R-:W-:Y:S02]  /*13b0*/  FFMA.FTZ R47, R4, R46, R33 ;  /* 0x0000002e042f7223 */ /* 0x000fe40000010021 */
[----:B------:R-:W-:Y:S01]  /*13c0*/  FFMA.FTZ R46, R6, R35, R31 ;  /* 0x00000023062e7223 */ /* 0x000fe2000001001f */
[----:B------:R-:W-:Y:S01]  /*13d0*/  HFMA2.MMA R35, -RZ, RZ, 0, 9.5367431640625e-07 ;  /* 0x00000010ff237435 */ /* 0x000fe200000001ff */
[----:B------:R-:W-:-:S02]  /*13e0*/  FMUL.FTZ R50, R45, R50 ;  /* 0x000000322d327220 */ /* 0x000fc40000410000 */
[----:B------:R-:W-:Y:S02]  /*13f0*/  FMUL.FTZ R26, R45, R26 ;  /* 0x0000001a2d1a7220 */ /* 0x000fe40000410000 */
[----:B------:R-:W-:Y:S02]  /*1400*/  FFMA.FTZ R45, R9, R25, R0 ;  /* 0x00000019092d7223 */ /* 0x000fe40000010000 */
[----:B------:R-:W-:Y:S02]  /*1410*/  FFMA.FTZ R27, R3, R27, R32 ;  /* 0x0000001b031b7223 */ /* 0x000fe40000010020 */
[----:B------:R-:W-:Y:S02]  /*1420*/  FFMA.FTZ R25, R7, R50, R28 ;  /* 0x0000003207197223 */ /* 0x000fe4000001001c */
[----:B------:R-:W-:Y:S01]  /*1430*/  FFMA.FTZ R26, R5, R26, R30 ;  /* 0x0000001a051a7223 */ /* 0x000fe2000001001e */
[----:B------:R-:W-:Y:S01]  /*1440*/  F2FP.BF16.PACK_AB R27, R52, R27 ;  /* 0x0000001b341b723e */ /* 0x000fe200000010ff */
[----:B------:R-:W-:Y:S01]  /*1450*/  FFMA.FTZ R24, R8, R24, R29 ;  /* 0x0000001808187223 */ /* 0x000fe2000001001d */
[----:B------:R-:W-:Y:S01]  /*1460*/  F2FP.BF16.PACK_AB R25, R46, R25 ;  /* 0x000000192e19723e */ /* 0x000fe200000010ff */
[----:B------:R-:W-:Y:S01]  /*1470*/  IMAD.WIDE.U32 R34, R34, R35, c[0x0][0x208] ;  /* 0x0000820022227625 */ /* 0x000fe200078e0023 */
[----:B------:R-:W-:-:S02]  /*1480*/  F2FP.BF16.PACK_AB R26, R47, R26 ;  /* 0x0000001a2f1a723e */ /* 0x000fc400000010ff */
[----:B------:R-:W-:-:S05]  /*1490*/  F2FP.BF16.PACK_AB R24, R24, R45 ;  /* 0x0000002d1818723e */ /* 0x000fca00000010ff */
[----:B------:R0:W-:Y:S02]  /*14a0*/  STG.E.128 [R34.64], R24 ;  /* 0x0000001822007986 */ /* 0x0001e4000c101d04 */
.L_x_123:
[----:B------:R-:W-:Y:S05]  /*14b0*/  BSYNC B0 ;  /* 0x0000000000007941 */ /* 0x000fea0003800000 */
.L_x_122:
[----:B0-2---:R-:W-:-:S04]  /*14c0*/  IMAD.MOV.U32 R24, RZ, RZ, 0x4 ;  /* 0x00000004ff187424 */ /* 0x005fc800078e00ff */
[----:B------:R-:W-:-:S05]  /*14d0*/  IMAD R11, R24, c[0x0][0x160], R11 ;  /* 0x00005800180b7a24 */ /* 0x000fca00078e020b */
[----:B------:R-:W-:-:S13]  /*14e0*/  ISETP.GE.AND P0, PT, R11, c[0x0][0x164], PT ;  /* 0x000059000b007a0c */ /* 0x000fda0003f06270 */
[----:B-----5:R-:W-:Y:S01]  /*14f0*/  @P0 CALL.REL.NOINC `(.L_x_124) ;  /* 0x0000001000000944 */ /* 0x020fe20003c00000 */
[----:B------:R-:W-:Y:S05]  /*1500*/  BRA `(.L_x_125) ;  /* 0xffffedc000007947 */ /* 0x000fea000383ffff */
.L_x_124:
[----:B------:R-:W-:Y:S05]  /*1510*/  EXIT ;  /* 0x000000000000794d */ /* 0x000fea0003800000 */
.L_x_120:
[----:B------:R-:W-:Y:S01]  /*1520*/  IMAD.MOV.U32 R45, RZ, RZ, 0x1 ;  /* 0x00000001ff2d7424 */ /* 0x000fe200078e00ff */
[----:B------:R-:W-:Y:S01]  /*1530*/  MOV R27, 0x1f ;  /* 0x0000001f001b7802 */ /* 0x000fe20000000f00 */
[----:B------:R-:W-:Y:S01]  /*1540*/  IMAD.MOV.U32 R26, RZ, RZ, -0x1 ;  /* 0xffffffffff1a7424 */ /* 0x000fe200078e00ff */
[----:B------:R-:W-:Y:S02]  /*1550*/  MOV R24, 0x1570 ;  /* 0x0000157000187802 */ /* 0x000fe40000000f00 */
[----:B-----5:R-:W-:Y:S05]  /*1560*/  CALL.REL.NOINC `($__internal_2_$__cuda_sm70_shflsync_bfly_p) ;  /* 0x000004b000007944 */ /* 0x020fea0003c00000 */
[----:B01----:R-:W-:Y:S05]  /*1570*/  BRA `(.L_x_126) ;  /* 0xfffff9e000007947 */ /* 0x003fea000383ffff */
.L_x_121:
[----:B------:R-:W-:Y:S01]  /*1580*/  HFMA2.MMA R45, -RZ, RZ, 0, 1.1920928955078125e-07 ;  /* 0x00000002ff2d7435 */ /* 0x000fe200000001ff */
[----:B0-----:R-:W-:Y:S01]  /*1590*/  IMAD.MOV.U32 R46, RZ, RZ, R47 ;  /* 0x000000ffff2e7224 */ /* 0x001fe200078e002f */
[----:B------:R-:W-:Y:S01]  /*15a0*/  MOV R24, 0x15e0 ;  /* 0x000015e000187802 */ /* 0x000fe20000000f00 */
[----:B------:R-:W-:Y:S02]  /*15b0*/  IMAD.MOV.U32 R27, RZ, RZ, 0x1f ;  /* 0x0000001fff1b7424 */ /* 0x000fe400078e00ff */
[----:B------:R-:W-:Y:S02]  /*15c0*/  IMAD.MOV.U32 R26, RZ, RZ, -0x1 ;  /* 0xffffffffff1a7424 */ /* 0x000fe400078e00ff */
[----:B-----5:R-:W-:Y:S05]  /*15d0*/  CALL.REL.NOINC `($__internal_2_$__cuda_sm70_shflsync_bfly_p) ;  /* 0x0000044000007944 */ /* 0x020fea0003c00000 */
[----:B01----:R-:W-:Y:S01]  /*15e0*/  FADD.FTZ R46, R47, R26 ;  /* 0x0000001a2f2e7221 */ /* 0x003fe20000010000 */
[----:B------:R-:W-:Y:S01]  /*15f0*/  MOV R45, 0x4 ;  /* 0x00000004002d7802 */ /* 0x000fe20000000f00 */
[----:B------:R-:W-:Y:S01]  /*1600*/  IMAD.MOV.U32 R27, RZ, RZ, 0x1f ;  /* 0x0000001fff1b7424 */ /* 0x000fe200078e00ff */
[----:B------:R-:W-:Y:S01]  /*1610*/  MOV R24, 0x1640 ;  /* 0x0000164000187802 */ /* 0x000fe20000000f00 */
[----:B------:R-:W-:-:S02]  /*1620*/  IMAD.MOV.U32 R26, RZ, RZ, -0x1 ;  /* 0xffffffffff1a7424 */ /* 0x000fc400078e00ff */
[----:B------:R-:W-:Y:S05]  /*1630*/  CALL.REL.NOINC `($__internal_2_$__cuda_sm70_shflsync_bfly_p) ;  /* 0x000003e000007944 */ /* 0x000fea0003c00000 */
[----:B0-----:R-:W-:Y:S01]  /*1640*/  HFMA2.MMA R45, -RZ, RZ, 0, 4.76837158203125e-07 ;  /* 0x00000008ff2d7435 */ /* 0x001fe200000001ff */
[----:B-1----:R-:W-:Y:S01]  /*1650*/  FADD.FTZ R46, R46, R26 ;  /* 0x0000001a2e2e7221 */ /* 0x002fe20000010000 */
[----:B------:R-:W-:Y:S01]  /*1660*/  MOV R24, 0x16a0 ;  /* 0x000016a000187802 */ /* 0x000fe20000000f00 */
[----:B------:R-:W-:-:S02]  /*1670*/  IMAD.MOV.U32 R27, RZ, RZ, 0x1f ;  /* 0x0000001fff1b7424 */ /* 0x000fc400078e00ff */
[----:B------:R-:W-:Y:S02]  /*1680*/  IMAD.MOV.U32 R26, RZ, RZ, -0x1 ;  /* 0xffffffffff1a7424 */ /* 0x000fe400078e00ff */
[----:B------:R-:W-:Y:S05]  /*1690*/  CALL.REL.NOINC `($__internal_2_$__cuda_sm70_shflsync_bfly_p) ;  /* 0x0000038000007944 */ /* 0x000fea0003c00000 */
[----:B01----:R-:W-:Y:S01]  /*16a0*/  FADD.FTZ R46, R46, R26 ;  /* 0x0000001a2e2e7221 */ /* 0x003fe20000010000 */
[----:B------:R-:W-:Y:S01]  /*16b0*/  MOV R45, 0x10 ;  /* 0x00000010002d7802 */ /* 0x000fe20000000f00 */
[----:B------:R-:W-:Y:S01]  /*16c0*/  IMAD.MOV.U32 R27, RZ, RZ, 0x1f ;  /* 0x0000001fff1b7424 */ /* 0x000fe200078e00ff */
[----:B------:R-:W-:Y:S01]  /*16d0*/  MOV R24, 0x1700 ;  /* 0x0000170000187802 */ /* 0x000fe20000000f00 */
[----:B------:R-:W-:Y:S02]  /*16e0*/  IMAD.MOV.U32 R26, RZ, RZ, -0x1 ;  /* 0xffffffffff1a7424 */ /* 0x000fe400078e00ff */
[----:B------:R-:W-:Y:S05]  /*16f0*/  CALL.REL.NOINC `($__internal_2_$__cuda_sm70_shflsync_bfly_p) ;  /* 0x0000032000007944 */ /* 0x000fea0003c00000 */
[----:B-1----:R-:W-:Y:S01]  /*1700*/  FADD.FTZ R26, R46, R26 ;  /* 0x0000001a2e1a7221 */ /* 0x002fe20000010000 */
[----:B0-----:R-:W-:-:S03]  /*1710*/  HFMA2.MMA R45, -RZ, RZ, 0, 5.9604644775390625e-08 ;  /* 0x00000001ff2d7435 */ /* 0x001fc600000001ff */
[----:B------:R-:W-:Y:S02]  /*1720*/  FMUL.FTZ R35, R26, c[0x0][0x1e0] ;  /* 0x000078001a237a20 */ /* 0x000fe40000410000 */
[----:B------:R-:W-:Y:S02]  /*1730*/  IMAD.MOV.U32 R26, RZ, RZ, -0x1 ;  /* 0xffffffffff1a7424 */ /* 0x000fe400078e00ff */
[--C-:B------:R-:W-:Y:S02]  /*1740*/  FADD.FTZ R24, R36, -R35.reuse ;  /* 0x8000002324187221 */ /* 0x100fe40000010000 */
[--C-:B------:R-:W-:Y:S02]  /*1750*/  FADD.FTZ R25, R39, -R35.reuse ;  /* 0x8000002327197221 */ /* 0x100fe40000010000 */
[----:B------:R-:W-:Y:S02]  /*1760*/  FFMA.FTZ R24, R24, R24, RZ ;  /* 0x0000001818187223 */ /* 0x000fe400000100ff */
        /* <DEDUP_REMOVED lines=8> */
[--C-:B------:R-:W-:Y:S02]  /*17f0*/  FADD.FTZ R27, R42, -R35.reuse ;  /* 0x800000232a1b7221 */ /* 0x100fe40000010000 */
[----:B------:R-:W-:Y:S02]  /*1800*/  FFMA.FTZ R24, R25, R25, R24 ;  /* 0x0000001919187223 */ /* 0x000fe40000010018 */
[----:B------:R-:W-:Y:S02]  /*1810*/  FADD.FTZ R25, R44, -R35 ;  /* 0x800000232c197221 */ /* 0x000fe40000010000 */
[----:B------:R-:W-:Y:S02]  /*1820*/  FFMA.FTZ R24, R27, R27, R24 ;  /* 0x0000001b1b187223 */ /* 0x000fe40000010018 */
[----:B------:R-:W-:-:S02]  /*1830*/  IMAD.MOV.U32 R27, RZ, RZ, 0x1f ;  /* 0x0000001fff1b7424 */ /* 0x000fc400078e00ff */
[----:B------:R-:W-:-:S05]  /*1840*/  FFMA.FTZ R24, R25, R25, R24 ;  /* 0x0000001919187223 */ /* 0x000fca0000010018 */
[----:B------:R-:W-:Y:S02]  /*1850*/  FSEL R46, R24, RZ, P3 ;  /* 0x000000ff182e7208 */ /* 0x000fe40001800000 */
[----:B------:R-:W-:Y:S02]  /*1860*/  MOV R24, 0x1880 ;  /* 0x0000188000187802 */ /* 0x000fe40000000f00 */
[----:B------:R-:W-:Y:S05]  /*1870*/  CALL.REL.NOINC `($__internal_2_$__cuda_sm70_shflsync_bfly_p) ;  /* 0x000001a000007944 */ /* 0x000fea0003c00000 */
[----:B01----:R-:W-:Y:S01]  /*1880*/  FADD.FTZ R46, R46, R26 ;  /* 0x0000001a2e2e7221 */ /* 0x003fe20000010000 */
[----:B------:R-:W-:Y:S01]  /*1890*/  MOV R45, 0x2 ;  /* 0x00000002002d7802 */ /* 0x000fe20000000f00 */
[----:B------:R-:W-:Y:S01]  /*18a0*/  IMAD.MOV.U32 R27, RZ, RZ, 0x1f ;  /* 0x0000001fff1b7424 */ /* 0x000fe200078e00ff */
[----:B------:R-:W-:Y:S01]  /*18b0*/  MOV R24, 0x18e0 ;  /* 0x000018e000187802 */ /* 0x000fe20000000f00 */
[----:B------:R-:W-:Y:S02]  /*18c0*/  IMAD.MOV.U32 R26, RZ, RZ, -0x1 ;  /* 0xffffffffff1a7424 */ /* 0x000fe400078e00ff */
[----:B------:R-:W-:Y:S05]  /*18d0*/  CALL.REL.NOINC `($__internal_2_$__cuda_sm70_shflsync_bfly_p) ;  /* 0x0000014000007944 */ /* 0x000fea0003c00000 */
[----:B0-----:R-:W-:Y:S01]  /*18e0*/  HFMA2.MMA R45, -RZ, RZ, 0, 2.384185791015625e-07 ;  /* 0x00000004ff2d7435 */ /* 0x001fe200000001ff */
[----:B-1----:R-:W-:Y:S01]  /*18f0*/  FADD.FTZ R46, R46, R26 ;  /* 0x0000001a2e2e7221 */ /* 0x002fe20000010000 */
[----:B------:R-:W-:Y:S01]  /*1900*/  MOV R24, 0x1940 ;  /* 0x0000194000187802 */ /* 0x000fe20000000f00 */
[----:B------:R-:W-:Y:S02]  /*1910*/  IMAD.MOV.U32 R27, RZ, RZ, 0x1f ;  /* 0x0000001fff1b7424 */ /* 0x000fe400078e00ff */
[----:B------:R-:W-:-:S02]  /*1920*/  IMAD.MOV.U32 R26, RZ, RZ, -0x1 ;  /* 0xffffffffff1a7424 */ /* 0x000fc400078e00ff */
[----:B------:R-:W-:Y:S05]  /*1930*/  CALL.REL.NOINC `($__internal_2_$__cuda_sm70_shflsync_bfly_p) ;  /* 0x000000e000007944 */ /* 0x000fea0003c00000 */
[----:B01----:R-:W-:Y:S01]  /*1940*/  FADD.FTZ R46, R46, R26 ;  /* 0x0000001a2e2e7221 */ /* 0x003fe20000010000 */
[----:B------:R-:W-:Y:S01]  /*1950*/  MOV R45, 0x8 ;  /* 0x00000008002d7802 */ /* 0x000fe20000000f00 */
[----:B------:R-:W-:Y:S01]  /*1960*/  IMAD.MOV.U32 R27, RZ, RZ, 0x1f ;  /* 0x0000001fff1b7424 */ /* 0x000fe200078e00ff */
[----:B------:R-:W-:Y:S01]  /*1970*/  MOV R24, 0x19a0 ;  /* 0x000019a000187802 */ /* 0x000fe20000000f00 */
[----:B------:R-:W-:-:S02]  /*1980*/  IMAD.MOV.U32 R26, RZ, RZ, -0x1 ;  /* 0xffffffffff1a7424 */ /* 0x000fc400078e00ff */
[----:B------:R-:W-:Y:S05]  /*1990*/  CALL.REL.NOINC `($__internal_2_$__cuda_sm70_shflsync_bfly_p) ;  /* 0x0000008000007944 */ /* 0x000fea0003c00000 */
[----:B0-----:R-:W-:Y:S01]  /*19a0*/  HFMA2.MMA R45, -RZ, RZ, 0, 9.5367431640625e-07 ;  /* 0x00000010ff2d7435 */ /* 0x001fe200000001ff */
[----:B-1----:R-:W-:Y:S01]  /*19b0*/  FADD.FTZ R46, R46, R26 ;  /* 0x0000001a2e2e7221 */ /* 0x002fe20000010000 */
[----:B------:R-:W-:Y:S01]  /*19c0*/  MOV R24, 0x1a00 ;  /* 0x00001a0000187802 */ /* 0x000fe20000000f00 */
[----:B------:R-:W-:-:S02]  /*19d0*/  IMAD.MOV.U32 R27, RZ, RZ, 0x1f ;  /* 0x0000001fff1b7424 */ /* 0x000fc400078e00ff */
[----:B------:R-:W-:Y:S02]  /*19e0*/  IMAD.MOV.U32 R26, RZ, RZ, -0x1 ;  /* 0xffffffffff1a7424 */ /* 0x000fe400078e00ff */
[----:B------:R-:W-:Y:S05]  /*19f0*/  CALL.REL.NOINC `($__internal_2_$__cuda_sm70_shflsync_bfly_p) ;  /* 0x0000002000007944 */ /* 0x000fea0003c00000 */
[----:B01----:R-:W-:Y:S01]  /*1a00*/  MOV R45, R26 ;  /* 0x0000001a002d7202 */ /* 0x003fe20000000f00 */
[----:B------:R-:W-:Y:S05]  /*1a10*/  BRA `(.L_x_127) ;  /* 0xfffff79000007947 */ /* 0x000fea000383ffff */
        .weak           $__internal_2_$__cuda_sm70_shflsync_bfly_p
        .type           $__internal_2_$__cuda_sm70_shflsync_bfly_p,@function
        .size           $__internal_2_$__cuda_sm70_shflsync_bfly_p,(.L_x_7058 - $__internal_2_$__cuda_sm70_shflsync_bfly_p)
$__internal_2_$__cuda_sm70_shflsync_bfly_p:
[----:B------:R-:W-:Y:S01]  /*1a20*/  IMAD.MOV.U32 R25, RZ, RZ, 0x0 ;  /* 0x00000000ff197424 */ /* 0x000fe200078e00ff */
[----:B------:R-:W-:Y:S04]  /*1a30*/  WARPSYNC R26 ;  /* 0x0000001a00007348 */ /* 0x000fe80003800000 */
[----:B------:R0:W1:Y:S01]  /*1a40*/  SHFL.BFLY PT, R26, R46, R45, R27 ;  /* 0x0c00002d2e1a7389 */ /* 0x00006200000e001b */
[----:B------:R-:W-:Y:S05]  /*1a50*/  RET.REL.NODEC R24 `(_ZN10layer_norm31ln_parallel_residual_fwd_kernelINS_13Kernel_traitsI13__nv_bfloat16S2_S2_S2_fjLj256ELj1ELj4ELj1ELj16ENS_18Kernel_traits_baseILj256ES2_S2_S2_S2_fjLj128EEEEELb0ELb1ELb0EEEvNS_9FwdParamsE) ;  /* 0xffffe5a018007950 */ /* 0x000fea0003c3ffff */
.L_x_128:
        /* <DEDUP_REMOVED lines=10> */
.L_x_7058:


//--------------------- .text._ZN10layer_norm31ln_parallel_residual_fwd_kernelINS_13Kernel_traitsI13__nv_bfloat16S2_S2_S2_fjLj256ELj1ELj4ELj1ELj16ENS_18Kernel_traits_baseILj256ES2_S2_S2_S2_fjLj128EEEEELb0ELb1ELb1EEEvNS_9FwdParamsE --------------------------
	.section	.text._ZN10layer_norm31ln_parallel_residual_fwd_kernelINS_13Kernel_traitsI13__nv_bfloat16S2_S2_S2_fjLj256ELj1ELj4ELj1ELj16ENS_18Kernel_traits_baseILj256ES2_S2_S2_S2_fjLj128EEEEELb0ELb1ELb1EEEvNS_9FwdParamsE,"ax",@progbits
	.sectioninfo	@"SHI_REGISTERS=53"
	.align	128
        .global         _ZN10layer_norm31ln_parallel_residual_fwd_kernelINS_13Kernel_traitsI13__nv_bfloat16S2_S2_S2_fjLj256ELj1ELj4ELj1ELj16ENS_18Kernel_traits_baseILj256ES2_S2_S2_S2_fjLj128EEEEELb0ELb1ELb1EEEvNS_9FwdParamsE
        .type           _ZN10layer_norm31ln_parallel_residual_fwd_kernelINS_13Kernel_traitsI13__nv_bfloat16S2_S2_S2_fjLj256ELj1ELj4ELj1ELj16ENS_18Kernel_traits_baseILj256ES2_S2_S2_S2_fjLj128EEEEELb0ELb1ELb1EEEvNS_9FwdParamsE,@function
        .size           _ZN10layer_norm31ln_parallel_residual_fwd_kernelINS_13Kernel_traitsI13__nv_bfloat16S2_S2_S2_fjLj256ELj1ELj4ELj1ELj16ENS_18Kernel_traits_baseILj256ES2_S2_S2_S2_fjLj128EEEEELb0ELb1ELb1EEEvNS_9FwdParamsE,(.L_x_7059 - _ZN10layer_norm31ln_parallel_residual_fwd_kernelINS_13Kernel_traitsI13__nv_bfloat16S2_S2_S2_fjLj256ELj1ELj4ELj1ELj16ENS_18Kernel_traits_baseILj256ES2_S2_S2_S2_fjLj128EEEEELb0ELb1ELb1EEEvNS_9FwdParamsE)
        .other          _ZN10layer_norm31ln_parallel_residual_fwd_kernelINS_13Kernel_traitsI13__nv_bfloat16S2_S2_S2_fjLj256ELj1ELj4ELj1ELj16ENS_18Kernel_traits_baseILj256ES2_S2_S2_S2_fjLj128EEEEELb0ELb1ELb1EEEvNS_9FwdParamsE,@"STO_CUDA_ENTRY STV_DEFAULT"
_ZN10layer_norm31ln_parallel_residual_fwd_kernelINS_13Kernel_traitsI13__nv_bfloat16S2_S2_S2_fjLj256ELj1ELj4ELj1ELj16ENS_18Kernel_traits_baseILj256ES2_S2_S2_S2_fjLj128EEEEELb0ELb1ELb1EEEvNS_9FwdParamsE:
.text._ZN10layer_norm31ln_parallel_residual_fwd_kernelINS_13Kernel_traitsI13__nv_bfloat16S2_S2_S2_fjLj256ELj1ELj4ELj1ELj16ENS_18Kernel_traits_baseILj256ES2_S2_S2_S2_fjLj128EEEEELb0ELb1ELb1EEEvNS_9FwdParamsE:
[----:B------:R-:W-:Y:S02]  /*0000*/  IMAD.MOV.U32 R1, RZ, RZ, c[0x0][0x28] ;  /* 0x00000a00ff017624 */ /* 0x000fe400078e00ff */
[----:B------:R-:W0:Y:S01]  /*0010*/  S2R R2, SR_TID.X ;  /* 0x0000000000027919 */ /* 0x000e220000002100 */
[----:B------:R-:W-:Y:S01]  /*0020*/  ISETP.NE.U32.AND P1, PT, RZ, c[0x0][0x218], PT ;  /* 0x00008600ff007a0c */ /* 0x000fe20003f25070 */
[----:B------:R-:W-:Y:S02]  /*0030*/  ULDC.64 UR4, c[0x0][0x118] ;  /* 0x0000460000047ab9 */ /* 0x000fe40000000a00 */
[----:B------:R-:W1:Y:S01]  /*0040*/  S2R R3, SR_CTAID.X ;  /* 0x0000000000037919 */ /* 0x000e620000002500 */
[----:B------:R-:W-:Y:S02]  /*0050*/  ISETP.NE.AND.EX P1, PT, RZ, c[0x0][0x21c], PT, P1 ;  /* 0x00008700ff007a0c */ /* 0x000fe40003f25310 */
[C---:B0-----:R-:W-:Y:S02]  /*0060*/  LOP3.LUT R0, R2.reuse, 0x1f, RZ, 0xc0, !PT ;  /* 0x0000001f02007812 */ /* 0x041fe400078ec0ff */
[----:B------:R-:W-:Y:S01]  /*0070*/  SHF.R.U32.HI R30, RZ, 0x5, R2 ;  /* 0x00000005ff1e7819 */ /* 0x000fe20000011602 */
[----:B------:R-:W-:-:S08]  /*0080*/  IMAD.SHL.U32 R2, R2, 0x10, RZ ;  /* 0x0000001002027824 */ /* 0x000fd000078e00ff */
[----:B------:R-:W-:Y:S02]  /*0090*/  @P1 LEA R24, P0, R0, c[0x0][0x218], 0x4 ;  /* 0x0000860000181a11 */ /* 0x000fe400078020ff */
[----:B-1----:R-:W-:Y:S02]  /*00a0*/  LEA R30, R3, R30, 0x2 ;  /* 0x0000001e031e7211 */ /* 0x002fe400078e10ff */
[----:B------:R-:W-:Y:S01]  /*00b0*/  LOP3.LUT R2, R2, 0x1f0, RZ, 0xc0, !PT ;  /* 0x000001f002027812 */ /* 0x000fe200078ec0ff */
[----:B------:R-:W-:Y:S01]  /*00c0*/  @P1 IMAD.X R25, RZ, RZ, c[0x0][0x21c], P0 ;  /* 0x00008700ff191624 */ /* 0x000fe200000e06ff */
[----:B------:R-:W-:Y:S02]  /*00d0*/  ISETP.GE.AND P0, PT, R30, c[0x0][0x164], PT ;  /* 0x000059001e007a0c */ /* 0x000fe40003f06270 */
[----:B------:R-:W-:-:S03]  /*00e0*/  IADD3 R4, P2, R2, c[0x0][0x1b0], RZ ;  /* 0x00006c0002047a10 */ /* 0x000fc60007f5e0ff */
[----:B------:R-:W5:Y:S02]  /*00f0*/  @P1 LDG.E.128 R24, [R24.64] ;  /* 0x0000000418181981 */ /* 0x000f64000c1e1d00 */
[----:B------:R-:W-:-:S06]  /*0100*/  IMAD.X R5, RZ, RZ, c[0x0][0x1b4], P2 ;  /* 0x00006d00ff057624 */ /* 0x000fcc00010e06ff */
[----:B------:R-:W-:Y:S05]  /*0110*/  @P0 EXIT ;  /* 0x000000000000094d */ /* 0x000fea0003800000 */
[----:B------:R-:W2:Y:S01]  /*0120*/  LDG.E.128 R4, [R4.64] ;  /* 0x0000000404047981 */ /* 0x000ea2000c1e1d00 */
[----:B-----5:R-:W-:Y:S01]  /*0130*/  @!P1 CS2R R24, SRZ ;  /* 0x0000000000189805 */ /* 0x020fe2000001ff00 */
[----:B------:R-:W-:Y:S01]  /*0140*/  MOV R2, c[0x0][0x180] ;  /* 0x0000600000027a02 */ /* 0x000fe20000000f00 */
[----:B------:R-:W-:Y:S01]  /*0150*/  @!P1 CS2R R26, SRZ ;  /* 0x00000000001a9805 */ /* 0x000fe2000001ff00 */
[----:B------:R-:W-:Y:S01]  /*0160*/  IMAD.MOV.U32 R3, RZ, RZ, c[0x0][0x184] ;  /* 0x00006100ff037624 */ /* 0x000fe200078e00ff */
[----:B------:R-:W-:Y:S01]  /*0170*/  ULDC.U8 UR6, c[0x0][0x1f0] ;  /* 0x00007c0000067ab9 */ /* 0x000fe20000000000 */
[----:B------:R-:W-:Y:S02]  /*0180*/  LOP3.LUT P0, RZ, R2, c[0x0][0x178], RZ, 0xfc, !PT ;  /* 0x00005e0002ff7a12 */ /* 0x000fe4000780fcff */
[--C-:B------:R-:W-:Y:S02]  /*0190*/  PRMT R20, RZ, 0x5410, R24.reuse ;  /* 0x00005410ff147816 */ /* 0x100fe40000000018 */
[----:B------:R-:W-:-:S02]  /*01a0*/  PRMT R21, RZ, 0x7610, R24 ;  /* 0x00007610ff157816 */ /* 0x000fc40000000018 */
[--C-:B------:R-:W-:Y:S02]  /*01b0*/  PRMT R22, RZ, 0x5410, R25.reuse ;  /* 0x00005410ff167816 */ /* 0x100fe40000000019 */
[----:B------:R-:W-:Y:S02]  /*01c0*/  PRMT R23, RZ, 0x7610, R25 ;  /* 0x00007610ff177816 */ /* 0x000fe40000000019 */
[--C-:B------:R-:W-:Y:S02]  /*01d0*/  PRMT R24, RZ, 0x5410, R26.reuse ;  /* 0x00005410ff187816 */ /* 0x100fe4000000001a */
[----:B------:R-:W-:Y:S02]  /*01e0*/  PRMT R25, RZ, 0x7610, R26 ;  /* 0x00007610ff197816 */ /* 0x000fe4000000001a */
[----:B------:R-:W-:Y:S02]  /*01f0*/  PRMT R26, RZ, 0x5410, R27 ;  /* 0x00005410ff1a7816 */ /* 0x000fe4000000001b */
[----:B------:R-:W-:-:S02]  /*0200*/  LOP3.LUT P0, RZ, R3, c[0x0][0x17c], RZ, 0xfc, P0 ;  /* 0x00005f0003ff7a12 */ /* 0x000fc4000000fcff */
[----:B------:R-:W-:Y:S02]  /*0210*/  PRMT R27, RZ, 0x7610, R27 ;  /* 0x00007610ff1b7816 */ /* 0x000fe4000000001b */
[--C-:B--2---:R-:W-:Y:S02]  /*0220*/  PRMT R29, RZ, 0x5410, R4.reuse ;  /* 0x00005410ff1d7816 */ /* 0x104fe40000000004 */
[----:B------:R-:W-:Y:S02]  /*0230*/  PRMT R28, RZ, 0x7610, R4 ;  /* 0x00007610ff1c7816 */ /* 0x000fe40000000004 */
[--C-:B------:R-:W-:Y:S02]  /*0240*/  PRMT R31, RZ, 0x5410, R5.reuse ;  /* 0x00005410ff1f7816 */ /* 0x100fe40000000005 */
[----:B------:R-:W-:Y:S02]  /*0250*/  PRMT R32, RZ, 0x7610, R5 ;  /* 0x00007610ff207816 */ /* 0x000fe40000000005 */
[----:B------:R-:W-:-:S02]  /*0260*/  PRMT R33, RZ, 0x5410, R6 ;  /* 0x00005410ff217816 */ /* 0x000fc40000000006 */
[----:B------:R-:W-:Y:S02]  /*0270*/  PRMT R36, RZ, 0x7610, R6 ;  /* 0x00007610ff247816 */ /* 0x000fe40000000006 */
[--C-:B------:R-:W-:Y:S02]  /*0280*/  PRMT R37, RZ, 0x5410, R7.reuse ;  /* 0x00005410ff257816 */ /* 0x100fe40000000007 */
[----:B------:R-:W-:Y:S02]  /*0290*/  PRMT R38, RZ, 0x7610, R7 ;  /* 0x00007610ff267816 */ /* 0x000fe40000000007 */
.L_x_164:
[----:B------:R-:W-:Y:S01]  /*02a0*/  IMAD R2, R30, c[0x0][0x168], RZ ;  /* 0x00005a001e027a24 */ /* 0x000fe200078e02ff */
[----:B------:R-:W-:Y:S01]  /*02b0*/  ISETP.NE.U32.AND P2, PT, RZ, c[0x0][0x178], PT ;  /* 0x00005e00ff007a0c */ /* 0x000fe20003f45070 */
[----:B------:R-:W-:Y:S01]  /*02c0*/  IMAD.MOV.U32 R16, RZ, RZ, 0x10 ;  /* 0x00000010ff107424 */ /* 0x000fe200078e00ff */
[----:B------:R-:W-:Y:S02]  /*02d0*/  ISETP.NE.U32.AND P1, PT, RZ, c[0x0][0x180], PT ;  /* 0x00006000ff007a0c */ /* 0x000fe40003f25070 */
[----:B------:R-:W-:Y:S02]  /*02e0*/  SHF.R.S32.HI R3, RZ, 0x1f, R2 ;  /* 0x0000001fff037819 */ /* 0x000fe40000011402 */
[----:B------:R-:W-:-:S02]  /*02f0*/  ISETP.NE.AND.EX P2, PT, RZ, c[0x0][0x17c], PT, P2 ;  /* 0x00005f00ff007a0c */ /* 0x000fc40003f45320 */
[----:B------:R-:W-:Y:S02]  /*0300*/  LEA.HI R3, R3, R2, RZ, 0x3 ;  /* 0x0000000203037211 */ /* 0x000fe400078f18ff */
[----:B------:R-:W-:Y:S02]  /*0310*/  ISETP.NE.AND.EX P1, PT, RZ, c[0x0][0x184], PT, P1 ;  /* 0x00006100ff007a0c */ /* 0x000fe40003f25310 */
[----:B------:R-:W-:-:S05]  /*0320*/  LEA.HI.SX32 R39, R3, R0, 0x1d ;  /* 0x0000000003277211 */ /* 0x000fca00078feaff */
        /* <DEDUP_REMOVED lines=17> */
.L_x_130:
[----:B-----5:R-:W-:-:S05]  /*0440*/  PRMT R3, RZ, 0x5410, R8 ;  /* 0x00005410ff037816 */ /* 0x020fca0000000008 */
[----:B------:R-:W-:Y:S01]  /*0450*/  FADD.FTZ R34, R34, R3 ;  /* 0x0000000322227221 */ /* 0x000fe20000010000 */
[----:B------:R-:W-:Y:S05]  /*0460*/  BRA `(.L_x_131) ;  /* 0x0000004000007947 */ /* 0x000fea0003800000 */
.L_x_129:
[----:B0----5:R-:W-:-:S05]  /*0470*/  PRMT R3, RZ, 0x5410, R4 ;  /* 0x00005410ff037816 */ /* 0x021fca0000000004 */
[----:B------:R-:W-:Y:S01]  /*0480*/  FADD.FTZ R34, R34, R3 ;  /* 0x0000000322227221 */ /* 0x000fe20000010000 */
[----:B------:R-:W-:-:S05]  /*0490*/  @P1 PRMT R3, RZ, 0x5410, R8 ;  /* 0x00005410ff031816 */ /* 0x000fca0000000008 */
[----:B------:R-:W-:-:S05]  /*04a0*/  @P1 FADD.FTZ R34, R34, R3 ;  /* 0x0000000322221221 */ /* 0x000fca0000010000 */
.L_x_131:
[----:B------:R-:W-:-:S04]  /*04b0*/  F2FP.BF16.PACK_AB R2, RZ, R34 ;  /* 0x00000022ff02723e */ /* 0x000fc800000010ff */
[----:B------:R-:W-:Y:S02]  /*04c0*/  PRMT R12, R2, 0x7610, R12 ;  /* 0x00007610020c7816 */ /* 0x000fe4000000000c */
.L_x_132:
[----:B------:R-:W-:Y:S01]  /*04d0*/  PRMT R35, RZ, 0x7610, R16 ;  /* 0x00007610ff237816 */ /* 0x000fe20000000010 */
[----:B------:R-:W-:Y:S05]  /*04e0*/  @P2 BRA `(.L_x_133) ;  /* 0x0000008000002947 */ /* 0x000fea0003800000 */
[----:B------:R-:W-:-:S04]  /*04f0*/  ISETP.NE.U32.AND P3, PT, RZ, c[0x0][0x180], PT ;  /* 0x00006000ff007a0c */ /* 0x000fc80003f65070 */
[----:B------:R-:W-:-:S13]  /*0500*/  ISETP.NE.AND.EX P3, PT, RZ, c[0x0][0x184], PT, P3 ;  /* 0x00006100ff007a0c */ /* 0x000fda0003f65330 */
[----:B------:R-:W-:Y:S05]  /*0510*/  @P3 BRA `(.L_x_134) ;  /* 0x0000002000003947 */ /* 0x000fea0003800000 */
[----:B------:R-:W-:Y:S05]  /*0520*/  @P0 BRA `(.L_x_135) ;  /* 0x0000008000000947 */ /* 0x000fea0003800000 */
[----:B------:R-:W-:Y:S05]  /*0530*/  BRA `(.L_x_136) ;  /* 0x0000009000007947 */ /* 0x000fea0003800000 */
.L_x_134:
[----:B-----5:R-:W-:-:S05]  /*0540*/  PRMT R2, RZ, 0x7610, R8 ;  /* 0x00007610ff027816 */ /* 0x020fca0000000008 */
[----:B------:R-:W-:Y:S01]  /*0550*/  FADD.FTZ R35, R35, R2 ;  /* 0x0000000223237221 */ /* 0x000fe20000010000 */
[----:B------:R-:W-:Y:S05]  /*0560*/  BRA `(.L_x_135) ;  /* 0x0000004000007947 */ /* 0x000fea0003800000 */
.L_x_133:
[----:B-----5:R-:W-:-:S05]  /*0570*/  PRMT R2, RZ, 0x7610, R4 ;  /* 0x00007610ff027816 */ /* 0x020fca0000000004 */
[----:B------:R-:W-:Y:S01]  /*0580*/  FADD.FTZ R35, R35, R2 ;  /* 0x0000000223237221 */ /* 0x000fe20000010000 */
[----:B------:R-:W-:-:S05]  /*0590*/  @P1 PRMT R2, RZ, 0x7610, R8 ;  /* 0x00007610ff021816 */ /* 0x000fca0000000008 */
[----:B------:R-:W-:-:S05]  /*05a0*/  @P1 FADD.FTZ R35, R35, R2 ;  /* 0x0000000223231221 */ /* 0x000fca0000010000 */
.L_x_135:
[----:B------:R-:W-:-:S04]  /*05b0*/  F2FP.BF16.PACK_AB R2, RZ, R35 ;  /* 0x00000023ff02723e */ /* 0x000fc800000010ff */
[----:B------:R-:W-:Y:S02]  /*05c0*/  PRMT R12, R12, 0x5410, R2 ;  /* 0x000054100c0c7816 */ /* 0x000fe40000000002 */
.L_x_136:
[----:B------:R-:W-:Y:S01]  /*05d0*/  PRMT R16, RZ, 0x5410, R17 ;  /* 0x00005410ff107816 */ /* 0x000fe20000000011 */
[----:B------:R-:W-:Y:S05]  /*05e0*/  @P2 BRA `(.L_x_137) ;  /* 0x0000008000002947 */ /* 0x000fea0003800000 */
[----:B------:R-:W-:-:S04]  /*05f0*/  ISETP.NE.U32.AND P3, PT, RZ, c[0x0][0x180], PT ;  /* 0x00006000ff007a0c */ /* 0x000fc80003f65070 */
[----:B------:R-:W-:-:S13]  /*0600*/  ISETP.NE.AND.EX P3, PT, RZ, c[0x0][0x184], PT, P3 ;  /* 0x00006100ff007a0c */ /* 0x000fda0003f65330 */
[----:B------:R-:W-:Y:S05]  /*0610*/  @P3 BRA `(.L_x_138) ;  /* 0x0000002000003947 */ /* 0x000fea0003800000 */
[----:B------:R-:W-:Y:S05]  /*0620*/  @P0 BRA `(.L_x_139) ;  /* 0x0000008000000947 */ /* 0x000fea0003800000 */
[----:B------:R-:W-:Y:S05]  /*0630*/  BRA `(.L_x_140) ;  /* 0x0000009000007947 */ /* 0x000fea0003800000 */
.L_x_138:
[----:B-----5:R-:W-:-:S05]  /*0640*/  PRMT R3, RZ, 0x5410, R9 ;  /* 0x00005410ff037816 */ /* 0x020fca0000000009 */
[----:B------:R-:W-:Y:S01]  /*0650*/  FADD.FTZ R16, R16, R3 ;  /* 0x0000000310107221 */ /* 0x000fe20000010000 */
[----:B------:R-:W-:Y:S05]  /*0660*/  BRA `(.L_x_139) ;  /* 0x0000004000007947 */ /* 0x000fea0003800000 */
.L_x_137:
[----:B-----5:R-:W-:-:S05]  /*0670*/  PRMT R3, RZ, 0x5410, R5 ;  /* 0x00005410ff037816 */ /* 0x020fca0000000005 */
[----:B------:R-:W-:Y:S01]  /*0680*/  FADD.FTZ R16, R16, R3 ;  /* 0x0000000310107221 */ /* 0x000fe20000010000 */
[----:B------:R-:W-:-:S05]  /*0690*/  @P1 PRMT R3, RZ, 0x5410, R9 ;  /* 0x00005410ff031816 */ /* 0x000fca0000000009 */
[----:B------:R-:W-:-:S05]  /*06a0*/  @P1 FADD.FTZ R16, R16, R3 ;  /* 0x0000000310101221 */ /* 0x000fca0000010000 */
.L_x_139:
[----:B------:R-:W-:-:S04]  /*06b0*/  F2FP.BF16.PACK_AB R2, RZ, R16 ;  /* 0x00000010ff02723e */ /* 0x000fc800000010ff */
[----:B------:R-:W-:Y:S02]  /*06c0*/  PRMT R13, R2, 0x7610, R13 ;  /* 0x00007610020d7816 */ /* 0x000fe4000000000d */
.L_x_140:
[----:B------:R-:W-:Y:S01]  /*06d0*/  PRMT R17, RZ, 0x7610, R17 ;  /* 0x00007610ff117816 */ /* 0x000fe20000000011 */
[----:B------:R-:W-:Y:S05]  /*06e0*/  @P2 BRA `(.L_x_141) ;  /* 0x0000008000002947 */ /* 0x000fea0003800000 */
[----:B------:R-:W-:-:S04]  /*06f0*/  ISETP.NE.U32.AND P3, PT, RZ, c[0x0][0x180], PT ;  /* 0x00006000ff007a0c */ /* 0x000fc80003f65070 */
[----:B------:R-:W-:-:S13]  /*0700*/  ISETP.NE.AND.EX P3, PT, RZ, c[0x0][0x184], PT, P3 ;  /* 0x00006100ff007a0c */ /* 0x000fda0003f65330 */
[----:B------:R-:W-:Y:S05]  /*0710*/  @P3 BRA `(.L_x_142) ;  /* 0x0000002000003947 */ /* 0x000fea0003800000 */
[----:B------:R-:W-:Y:S05]  /*0720*/  @P0 BRA `(.L_x_143) ;  /* 0x0000008000000947 */ /* 0x000fea0003800000 */
[----:B------:R-:W-:Y:S05]  /*0730*/  BRA `(.L_x_144) ;  /* 0x0000009000007947 */ /* 0x000fea0003800000 */
.L_x_142:
[----:B-----5:R-:W-:-:S05]  /*0740*/  PRMT R2, RZ, 0x7610, R9 ;  /* 0x00007610ff027816 */ /* 0x020fca0000000009 */
[----:B------:R-:W-:Y:S01]  /*0750*/  FADD.FTZ R17, R17, R2 ;  /* 0x0000000211117221 */ /* 0x000fe20000010000 */
[----:B------:R-:W-:Y:S05]  /*0760*/  BRA `(.L_x_143) ;  /* 0x0000004000007947 */ /* 0x000fea0003800000 */
.L_x_141:
[----:B-----5:R-:W-:-:S05]  /*0770*/  PRMT R2, RZ, 0x7610, R5 ;  /* 0x00007610ff027816 */ /* 0x020fca0000000005 */
[----:B------:R-:W-:Y:S01]  /*0780*/  FADD.FTZ R17, R17, R2 ;  /* 0x0000000211117221 */ /* 0x000fe20000010000 */
[----:B------:R-:W-:-:S05]  /*0790*/  @P1 PRMT R2, RZ, 0x7610, R9 ;  /* 0x00007610ff021816 */ /* 0x000fca0000000009 */
[----:B------:R-:W-:-:S05]  /*07a0*/  @P1 FADD.FTZ R17, R17, R2 ;  /* 0x0000000211111221 */ /* 0x000fca0000010000 */
.L_x_143:
[----:B------:R-:W-:-:S04]  /*07b0*/  F2FP.BF16.PACK_AB R2, RZ, R17 ;  /* 0x00000011ff02723e */ /* 0x000fc800000010ff */
[----:B------:R-:W-:Y:S02]  /*07c0*/  PRMT R13, R13, 0x5410, R2 ;  /* 0x000054100d0d7816 */ /* 0x000fe40000000002 */
.L_x_144:
[----:B------:R-:W-:Y:S01]  /*07d0*/  PRMT R40, RZ, 0x5410, R18 ;  /* 0x00005410ff287816 */ /* 0x000fe20000000012 */
[----:B------:R-:W-:Y:S05]  /*07e0*/  @P2 BRA `(.L_x_145) ;  /* 0x0000008000002947 */ /* 0x000fea0003800000 */
[----:B------:R-:W-:-:S04]  /*07f0*/  ISETP.NE.U32.AND P3, PT, RZ, c[0x0][0x180], PT ;  /* 0x00006000ff007a0c */ /* 0x000fc80003f65070 */
[----:B------:R-:W-:-:S13]  /*0800*/  ISETP.NE.AND.EX P3, PT, RZ, c[0x0][0x184], PT, P3 ;  /* 0x00006100ff007a0c */ /* 0x000fda0003f65330 */
[----:B------:R-:W-:Y:S05]  /*0810*/  @P3 BRA `(.L_x_146) ;  /* 0x0000002000003947 */ /* 0x000fea0003800000 */
[----:B------:R-:W-:Y:S05]  /*0820*/  @P0 BRA `(.L_x_147) ;  /* 0x0000008000000947 */ /* 0x000fea0003800000 */
[----:B------:R-:W-:Y:S05]  /*0830*/  BRA `(.L_x_148) ;  /* 0x0000009000007947 */ /* 0x000fea0003800000 */
.L_x_146:
[----:B-----5:R-:W-:-:S05]  /*0840*/  PRMT R3, RZ, 0x5410, R10 ;  /* 0x00005410ff037816 */ /* 0x020fca000000000a */
[----:B------:R-:W-:Y:S01]  /*0850*/  FADD.FTZ R40, R40, R3 ;  /* 0x0000000328287221 */ /* 0x000fe20000010000 */
[----:B------:R-:W-:Y:S05]  /*0860*/  BRA `(.L_x_147) ;  /* 0x0000004000007947 */ /* 0x000fea0003800000 */
.L_x_145:
[----:B-----5:R-:W-:-:S05]  /*0870*/  PRMT R3, RZ, 0x5410, R6 ;  /* 0x00005410ff037816 */ /* 0x020fca0000000006 */
[----:B------:R-:W-:Y:S01]  /*0880*/  FADD.FTZ R40, R40, R3 ;  /* 0x0000000328287221 */ /* 0x000fe20000010000 */
[----:B------:R-:W-:-:S05]  /*0890*/  @P1 PRMT R3, RZ, 0x5410, R10 ;  /* 0x00005410ff031816 */ /* 0x000fca000000000a */
[----:B------:R-:W-:-:S05]  /*08a0*/  @P1 FADD.FTZ R40, R40, R3 ;  /* 0x0000000328281221 */ /* 0x000fca0000010000 */
.L_x_147:
[----:B------:R-:W-:-:S04]  /*08b0*/  F2FP.BF16.PACK_AB R2, RZ, R40 ;  /* 0x00000028ff02723e */ /* 0x000fc800000010ff */
[----:B------:R-:W-:Y:S02]  /*08c0*/  PRMT R14, R2, 0x7610, R14 ;  /* 0x00007610020e7816 */ /* 0x000fe4000000000e */
.L_x_148:
[----:B------:R-:W-:Y:S01]  /*08d0*/  PRMT R41, RZ, 0x7610, R18 ;  /* 0x00007610ff297816 */ /* 0x000fe20000000012 */
[----:B------:R-:W-:Y:S05]  /*08e0*/  @P2 BRA `(.L_x_149) ;  /* 0x0000008000002947 */ /* 0x000fea0003800000 */
[----:B------:R-:W-:-:S04]  /*08f0*/  ISETP.NE.U32.AND P3, PT, RZ, c[0x0][0x180], PT ;  /* 0x00006000ff007a0c */ /* 0x000fc80003f65070 */
[----:B------:R-:W-:-:S13]  /*0900*/  ISETP.NE.AND.EX P3, PT, RZ, c[0x0][0x184], PT, P3 ;  /* 0x00006100ff007a0c */ /* 0x000fda0003f65330 */
[----:B------:R-:W-:Y:S05]  /*0910*/  @P3 BRA `(.L_x_150) ;  /* 0x0000002000003947 */ /* 0x000fea0003800000 */
[----:B------:R-:W-:Y:S05]  /*0920*/  @P0 BRA `(.L_x_151) ;  /* 0x0000008000000947 */ /* 0x000fea0003800000 */
[----:B------:R-:W-:Y:S05]  /*0930*/  BRA `(.L_x_152) ;  /* 0x0000009000007947 */ /* 0x000fea0003800000 */
.L_x_150:
[----:B-----5:R-:W-:-:S05]  /*0940*/  PRMT R2, RZ, 0x7610, R10 ;  /* 0x00007610ff027816 */ /* 0x020fca000000000a */
[----:B------:R-:W-:Y:S01]  /*0950*/  FADD.FTZ R41, R41, R2 ;  /* 0x0000000229297221 */ /* 0x000fe20000010000 */
[----:B------:R-:W-:Y:S05]  /*0960*/  BRA `(.L_x_151) ;  /* 0x0000004000007947 */ /* 0x000fea0003800000 */
.L_x_149:
[----:B-----5:R-:W-:-:S05]  /*0970*/  PRMT R2, RZ, 0x7610, R6 ;  /* 0x00007610ff027816 */ /* 0x020fca0000000006 */
[----:B------:R-:W-:Y:S01]  /*0980*/  FADD.FTZ R41, R41, R2 ;  /* 0x0000000229297221 */ /* 0x000fe20000010000 */
[----:B------:R-:W-:-:S05]  /*0990*/  @P1 PRMT R2, RZ, 0x7610, R10 ;  /* 0x00007610ff021816 */ /* 0x000fca000000000a */
[----:B------:R-:W-:-:S05]  /*09a0*/  @P1 FADD.FTZ R41, R41, R2 ;  /* 0x0000000229291221 */ /* 0x000fca0000010000 */
.L_x_151:
[----:B------:R-:W-:-:S04]  /*09b0*/  F2FP.BF16.PACK_AB R2, RZ, R41 ;  /* 0x00000029ff02723e */ /* 0x000fc800000010ff */
[----:B------:R-:W-:Y:S02]  /*09c0*/  PRMT R14, R14, 0x5410, R2 ;  /* 0x000054100e0e7816 */ /* 0x000fe40000000002 */
.L_x_152:
[----:B------:R-:W-:Y:S01]  /*09d0*/  PRMT R18, RZ, 0x5410, R19 ;  /* 0x00005410ff127816 */ /* 0x000fe20000000013 */
[----:B------:R-:W-:Y:S05]  /*09e0*/  @P2 BRA `(.L_x_153) ;  /* 0x0000008000002947 */ /* 0x000fea0003800000 */
[----:B------:R-:W-:-:S04]  /*09f0*/  ISETP.NE.U32.AND P3, PT, RZ, c[0x0][0x180], PT ;  /* 0x00006000ff007a0c */ /* 0x000fc80003f65070 */
[----:B------:R-:W-:-:S13]  /*0a00*/  ISETP.NE.AND.EX P3, PT, RZ, c[0x0][0x184], PT, P3 ;  /* 0x00006100ff007a0c */ /* 0x000fda0003f65330 */
[----:B------:R-:W-:Y:S05]  /*0a10*/  @P3 BRA `(.L_x_154) ;  /* 0x0000002000003947 */ /* 0x000fea0003800000 */
[----:B------:R-:W-:Y:S05]  /*0a20*/  @P0 BRA `(.L_x_155) ;  /* 0x0000008000000947 */ /* 0x000fea0003800000 */
[----:B------:R-:W-:Y:S05]  /*0a30*/  BRA `(.L_x_156) ;  /* 0x0000009000007947 */ /* 0x000fea0003800000 */
.L_x_154:
[----:B-----5:R-:W-:-:S05]  /*0a40*/  PRMT R3, RZ, 0x5410, R11 ;  /* 0x00005410ff037816 */ /* 0x020fca000000000b */
[----:B------:R-:W-:Y:S01]  /*0a50*/  FADD.FTZ R18, R18, R3 ;  /* 0x0000000312127221 */ /* 0x000fe20000010000 */
[----:B------:R-:W-:Y:S05]  /*0a60*/  BRA `(.L_x_155) ;  /* 0x0000004000007947 */ /* 0x000fea0003800000 */
.L_x_153:
[----:B-----5:R-:W-:-:S05]  /*0a70*/  PRMT R3, RZ, 0x5410, R7 ;  /* 0x00005410ff037816 */ /* 0x020fca0000000007 */
[----:B------:R-:W-:Y:S01]  /*0a80*/  FADD.FTZ R18, R18, R3 ;  /* 0x0000000312127221 */ /* 0x000fe20000010000 */
[----:B------:R-:W-:-:S05]  /*0a90*/  @P1 PRMT R3, RZ, 0x5410, R11 ;  /* 0x00005410ff031816 */ /* 0x000fca000000000b */
[----:B------:R-:W-:-:S05]  /*0aa0*/  @P1 FADD.FTZ R18, R18, R3 ;  /* 0x0000000312121221 */ /* 0x000fca0000010000 */
.L_x_155:
[----:B------:R-:W-:-:S04]  /*0ab0*/  F2FP.BF16.PACK_AB R2, RZ, R18 ;  /* 0x00000012ff02723e */ /* 0x000fc800000010ff */
[----:B------:R-:W-:Y:S02]  /*0ac0*/  PRMT R15, R2, 0x7610, R15 ;  /* 0x00007610020f7816 */ /* 0x000fe4000000000f */
.L_x_156:
[----:B------:R-:W-:Y:S01]  /*0ad0*/  PRMT R19, RZ, 0x7610, R19 ;  /* 0x00007610ff137816 */ /* 0x000fe20000000013 */
[----:B------:R-:W-:Y:S05]  /*0ae0*/  @P2 BRA `(.L_x_157) ;  /* 0x0000008000002947 */ /* 0x000fea0003800000 */
[----:B------:R-:W-:-:S04]  /*0af0*/  ISETP.NE.U32.AND P1, PT, RZ, c[0x0][0x180], PT ;  /* 0x00006000ff007a0c */ /* 0x000fc80003f25070 */
[----:B------:R-:W-:-:S13]  /*0b00*/  ISETP.NE.AND.EX P1, PT, RZ, c[0x0][0x184], PT, P1 ;  /* 0x00006100ff007a0c */ /* 0x000fda0003f25310 */
[----:B------:R-:W-:Y:S05]  /*0b10*/  @P1 BRA `(.L_x_158) ;  /* 0x0000002000001947 */ /* 0x000fea0003800000 */
[----:B------:R-:W-:Y:S05]  /*0b20*/  @P0 BRA `(.L_x_159) ;  /* 0x0000008000000947 */ /* 0x000fea0003800000 */
[----:B------:R-:W-:Y:S05]  /*0b30*/  BRA `(.L_x_160) ;  /* 0x0000009000007947 */ /* 0x000fea0003800000 */
.L_x_158:
[----:B-----5:R-:W-:-:S05]  /*0b40*/  PRMT R2, RZ, 0x7610, R11 ;  /* 0x00007610ff027816 */ /* 0x020fca000000000b */
[----:B------:R-:W-:Y:S01]  /*0b50*/  FADD.FTZ R19, R19, R2 ;  /* 0x0000000213137221 */ /* 0x000fe20000010000 */
[----:B------:R-:W-:Y:S05]  /*0b60*/  BRA `(.L_x_159) ;  /* 0x0000004000007947 */ /* 0x000fea0003800000 */
.L_x_157:
[----:B-----5:R-:W-:-:S05]  /*0b70*/  PRMT R2, RZ, 0x7610, R7 ;  /* 0x00007610ff027816 */ /* 0x020fca0000000007 */
[----:B------:R-:W-:Y:S01]  /*0b80*/  FADD.FTZ R19, R19, R2 ;  /* 0x0000000213137221 */ /* 0x000fe20000010000 */
[----:B------:R-:W-:-:S05]  /*0b90*/  @P1 PRMT R2, RZ, 0x7610, R11 ;  /* 0x00007610ff021816 */ /* 0x000fca000000000b */
[----:B------:R-:W-:-:S05]  /*0ba0*/  @P1 FADD.FTZ R19, R19, R2 ;  /* 0x0000000213131221 */ /* 0x000fca0000010000 */
.L_x_159:
[----:B------:R-:W-:-:S04]  /*0bb0*/  F2FP.BF16.PACK_AB R2, RZ, R19 ;  /* 0x00000013ff02723e */ /* 0x000fc800000010ff */
[----:B------:R-:W-:Y:S02]  /*0bc0*/  PRMT R15, R15, 0x5410, R2 ;  /* 0x000054100f0f7816 */ /* 0x000fe40000000002 */
.L_x_160:
[C---:B------:R-:W-:Y:S01]  /*0bd0*/  @P0 LEA R2, P1, R39.reuse, c[0x0][0x188], 0x4 ;  /* 0x0000620027020a11 */ /* 0x040fe200078220ff */
        /* <DEDUP_REMOVED lines=13> */
.L_x_165:
        /* <DEDUP_REMOVED lines=36> */
.L_x_166:
[----:B------:R-:W-:Y:S01]  /*0ef0*/  MOV R2, c[0x0][0x1e0] ;  /* 0x0000780000027a02 */ /* 0x000fe20000000f00 */
[----:B-1----:R-:W-:Y:S01]  /*0f00*/  FADD.FTZ R3, R42, R46 ;  /* 0x0000002e2a037221 */ /* 0x002fe20000010000 */
[----:B------:R-:W-:Y:S01]  /*0f10*/  ISETP.NE.AND P1, PT, RZ, UR6, PT ;  /* 0x00000006ff007c0c */ /* 0x000fe2000bf25270 */
[----:B------:R-:W-:Y:S02]  /*0f20*/  IMAD.MOV.U32 R45, RZ, RZ, 0x4 ;  /* 0x00000004ff2d7424 */ /* 0x000fe400078e00ff */
[----:B------:R-:W-:Y:S01]  /*0f30*/  FFMA.FTZ R2, R3, R2, c[0x0][0x228] ;  /* 0x00008a0003027623 */ /* 0x000fe20000010002 */
[C---:B------:R-:W-:Y:S01]  /*0f40*/  FSEL R42, R43.reuse, RZ, !P1 ;  /* 0x000000ff2b2a7208 */ /* 0x040fe20004800000 */
[----:B------:R-:W-:-:S04]  /*0f50*/  FMUL.FTZ R3, R43, R43 ;  /* 0x0000002b2b037220 */ /* 0x000fc80000410000 */
[C---:B------:R-:W-:Y:S01]  /*0f60*/  FADD.FTZ R34, -R42.reuse, R34 ;  /* 0x000000222a227221 */ /* 0x040fe20000010100 */
[----:B------:R-:W-:Y:S01]  /*0f70*/  FSEL R3, R3, RZ, P1 ;  /* 0x000000ff03037208 */ /* 0x000fe20000800000 */
[C---:B------:R-:W-:Y:S02]  /*0f80*/  FADD.FTZ R44, -R42.reuse, R35 ;  /* 0x000000232a2c7221 */ /* 0x040fe40000010100 */
[----:B0-----:R-:W-:Y:S02]  /*0f90*/  FADD.FTZ R46, -R42, R16 ;  /* 0x000000102a2e7221 */ /* 0x001fe40000010100 */
[----:B------:R-:W-:Y:S02]  /*0fa0*/  FADD.FTZ R47, R2, R3 ;  /* 0x00000003022f7221 */ /* 0x000fe40000010000 */
[C---:B------:R-:W-:Y:S02]  /*0fb0*/  FADD.FTZ R48, -R42.reuse, R17 ;  /* 0x000000112a307221 */ /* 0x040fe40000010100 */
[----:B------:R-:W-:-:S02]  /*0fc0*/  FADD.FTZ R40, -R42, R40 ;  /* 0x000000282a287221 */ /* 0x000fc40000010100 */
[----:B------:R-:W0:Y:S01]  /*0fd0*/  MUFU.RSQ R47, R47 ;  /* 0x0000002f002f7308 */ /* 0x000e220000001400 */
[C---:B------:R-:W-:Y:S02]  /*0fe0*/  FADD.FTZ R50, -R42.reuse, R41 ;  /* 0x000000292a327221 */ /* 0x040fe40000010100 */
[C---:B------:R-:W-:Y:S02]  /*0ff0*/  FADD.FTZ R18, -R42.reuse, R18 ;  /* 0x000000122a127221 */ /* 0x040fe40000010100 */
[----:B------:R-:W-:Y:S02]  /*1000*/  FADD.FTZ R42, -R42, R19 ;  /* 0x000000132a2a7221 */ /* 0x000fe40000010100 */
[----:B------:R-:W-:-:S05]  /*1010*/  @!P2 IMAD.WIDE R2, R30, R45, c[0x0][0x1a0] ;  /* 0x000068001e02a625 */ /* 0x000fca00078e022d */
[----:B------:R1:W-:Y:S01]  /*1020*/  @!P2 STG.E [R2.64], R43 ;  /* 0x0000002b0200a986 */ /* 0x0003e2000c101904 */
[C---:B0-----:R-:W-:Y:S02]  /*1030*/  FMUL.FTZ R18, R47.reuse, R18 ;  /* 0x000000122f127220 */ /* 0x041fe40000410000 */
[----:B------:R-:W-:Y:S02]  /*1040*/  FMUL.FTZ R42, R47, R42 ;  /* 0x0000002a2f2a7220 */ /* 0x000fe40000410000 */
[----:B------:R-:W-:Y:S02]  /*1050*/  FFMA.FTZ R18, R37, R18, R26 ;  /* 0x0000001225127223 */ /* 0x000fe4000001001a */
[----:B------:R-:W-:Y:S02]  /*1060*/  FFMA.FTZ R19, R38, R42, R27 ;  /* 0x0000002a26137223 */ /* 0x000fe4000001001b */
[----:B-1----:R-:W-:-:S03]  /*1070*/  @!P2 IMAD.WIDE R2, R30, R45, c[0x0][0x1a8] ;  /* 0x00006a001e02a625 */ /* 0x002fc600078e022d */
[----:B------:R-:W-:Y:S01]  /*1080*/  F2FP.BF16.PACK_AB R19, R19, R18 ;  /* 0x000000121313723e */ /* 0x000fe200000010ff */
[C---:B------:R-:W-:Y:S01]  /*1090*/  FMUL.FTZ R40, R47.reuse, R40 ;  /* 0x000000282f287220 */ /* 0x040fe20000410000 */
[----:B------:R0:W-:Y:S01]  /*10a0*/  @!P2 STG.E [R2.64], R47 ;  /* 0x0000002f0200a986 */ /* 0x0001e2000c101904 */
[C---:B------:R-:W-:Y:S02]  /*10b0*/  FMUL.FTZ R50, R47.reuse, R50 ;  /* 0x000000322f327220 */ /* 0x040fe40000410000 */
[C---:B------:R-:W-:Y:S02]  /*10c0*/  FMUL.FTZ R34, R47.reuse, R34 ;  /* 0x000000222f227220 */ /* 0x040fe40000410000 */
[C---:B------:R-:W-:Y:S02]  /*10d0*/  FMUL.FTZ R16, R47.reuse, R44 ;  /* 0x0000002c2f107220 */ /* 0x040fe40000410000 */
[C---:B------:R-:W-:Y:S02]  /*10e0*/  FMUL.FTZ R46, R47.reuse, R46 ;  /* 0x0000002e2f2e7220 */ /* 0x040fe40000410000 */
[----:B------:R-:W-:-:S02]  /*10f0*/  FMUL.FTZ R48, R47, R48 ;  /* 0x000000302f307220 */ /* 0x000fc40000410000 */
[----:B------:R-:W-:Y:S01]  /*1100*/  FFMA.FTZ R18, R33, R40, R24 ;  /* 0x0000002821127223 */ /* 0x000fe20000010018 */
[----:B0-----:R-:W-:Y:S01]  /*1110*/  LEA R2, P1, R39, c[0x0][0x208], 0x4 ;  /* 0x0000820027027a11 */ /* 0x001fe200078220ff */
[----:B------:R-:W-:Y:S02]  /*1120*/  FFMA.FTZ R3, R36, R50, R25 ;  /* 0x0000003224037223 */ /* 0x000fe40000010019 */
[----:B------:R-:W-:Y:S02]  /*1130*/  FFMA.FTZ R34, R29, R34, R20 ;  /* 0x000000221d227223 */ /* 0x000fe40000010014 */
[----:B------:R-:W-:Y:S01]  /*1140*/  FFMA.FTZ R17, R31, R46, R22 ;  /* 0x0000002e1f117223 */ /* 0x000fe20000010016 */
[----:B------:R-:W-:Y:S01]  /*1150*/  F2FP.BF16.PACK_AB R18, R3, R18 ;  /* 0x000000120312723e */ /* 0x000fe200000010ff */
[----:B------:R-:W-:Y:S01]  /*1160*/  FFMA.FTZ R48, R32, R48, R23 ;  /* 0x0000003020307223 */ /* 0x000fe20000010017 */
[----:B------:R-:W-:Y:S01]  /*1170*/  LEA.HI.X R3, R39, c[0x0][0x20c], RZ, 0x4, P1 ;  /* 0x0000830027037a11 */ /* 0x000fe200008f24ff */
[----:B------:R-:W-:-:S02]  /*1180*/  FFMA.FTZ R35, R28, R16, R21 ;  /* 0x000000101c237223 */ /* 0x000fc40000010015 */
[----:B------:R-:W-:Y:S01]  /*1190*/  IMAD R30, R45, c[0x0][0x160], R30 ;  /* 0x000058002d1e7a24 */ /* 0x000fe200078e021e */
[----:B------:R-:W-:Y:S02]  /*11a0*/  F2FP.BF16.PACK_AB R17, R48, R17 ;  /* 0x000000113011723e */ /* 0x000fe400000010ff */
[----:B------:R-:W-:Y:S02]  /*11b0*/  F2FP.BF16.PACK_AB R16, R35, R34 ;  /* 0x000000222310723e */ /* 0x000fe400000010ff */
[----:B------:R-:W-:-:S03]  /*11c0*/  ISETP.GE.AND P1, PT, R30, c[0x0][0x164], PT ;  /* 0x000059001e007a0c */ /* 0x000fc60003f26270 */
[----:B------:R0:W-:Y:S10]  /*11d0*/  STG.E.128 [R2.64], R16 ;  /* 0x0000001002007986 */ /* 0x0001f4000c101d04 */
[----:B0----5:R-:W-:Y:S01]  /*11e0*/  @P1 CALL.REL.NOINC `(.L_x_163) ;  /* 0x0000001000001944 */ /* 0x021fe20003c00000 */
[----:B------:R-:W-:Y:S05]  /*11f0*/  BRA `(.L_x_164) ;  /* 0xfffff0a000007947 */ /* 0x000fea000383ffff */
.L_x_163:
[----:B------:R-:W-:Y:S05]  /*1200*/  EXIT ;  /* 0x000000000000794d */ /* 0x000fea0003800000 */
.L_x_161:
[----:B0-----:R-:W-:Y:S01]  /*1210*/  HFMA2.MMA R45, -RZ, RZ, 0, 1.847743988037109375e-06 ;  /* 0x0000001fff2d7435 */ /* 0x001fe200000001ff */
[----:B------:R-:W-:Y:S01]  /*1220*/  IMAD.MOV.U32 R44, RZ, RZ, 0x1 ;  /* 0x00000001ff2c7424 */ /* 0x000fe200078e00ff */
[----:B------:R-:W-:Y:S01]  /*1230*/  MOV R2, 0x1260 ;  /* 0x0000126000027802 */ /* 0x000fe20000000f00 */
[----:B------:R-:W-:-:S03]  /*1240*/  IMAD.MOV.U32 R42, RZ, RZ, -0x1 ;  /* 0xffffffffff2a7424 */ /* 0x000fc600078e00ff */
[----:B-----5:R-:W-:Y:S05]  /*1250*/  CALL.REL.NOINC `($__internal_3_$__cuda_sm70_shflsync_bfly_p) ;  /* 0x0000048000007944 */ /* 0x020fea0003c00000 */
[----:B01----:R-:W-:Y:S05]  /*1260*/  BRA `(.L_x_165) ;  /* 0xfffffa4000007947 */ /* 0x003fea000383ffff */
.L_x_162:
[----:B------:R-:W-:Y:S01]  /*1270*/  IMAD.MOV.U32 R44, RZ, RZ, 0x2 ;  /* 0x00000002ff2c7424 */ /* 0x000fe200078e00ff */
[----:B------:R-:W-:Y:S01]  /*1280*/  MOV R45, 0x1f ;  /* 0x0000001f002d7802 */ /* 0x000fe20000000f00 */
[----:B------:R-:W-:Y:S01]  /*1290*/  IMAD.MOV.U32 R42, RZ, RZ, -0x1 ;  /* 0xffffffffff2a7424 */ /* 0x000fe200078e00ff */
[----:B------:R-:W-:-:S02]  /*12a0*/  MOV R2, 0x12c0 ;  /* 0x000012c000027802 */ /* 0x000fc40000000f00 */
[----:B-----5:R-:W-:Y:S05]  /*12b0*/  CALL.REL.NOINC `($__internal_3_$__cuda_sm70_shflsync_bfly_p) ;  /* 0x0000042000007944 */ /* 0x020fea0003c00000 */
[----:B0-----:R-:W-:Y:S01]  /*12c0*/  HFMA2.MMA R45, -RZ, RZ, 0, 1.847743988037109375e-06 ;  /* 0x0000001fff2d7435 */ /* 0x001fe200000001ff */
[----:B-1----:R-:W-:Y:S01]  /*12d0*/  FADD.FTZ R46, R46, R42 ;  /* 0x0000002a2e2e7221 */ /* 0x002fe20000010000 */
[----:B------:R-:W-:Y:S01]  /*12e0*/  MOV R2, 0x1320 ;  /* 0x0000132000027802 */ /* 0x000fe20000000f00 */
[----:B------:R-:W-:-:S02]  /*12f0*/  IMAD.MOV.U32 R44, RZ, RZ, 0x4 ;  /* 0x00000004ff2c7424 */ /* 0x000fc400078e00ff */
[----:B------:R-:W-:Y:S02]  /*1300*/  IMAD.MOV.U32 R42, RZ, RZ, -0x1 ;  /* 0xffffffffff2a7424 */ /* 0x000fe400078e00ff */
[----:B------:R-:W-:Y:S05]  /*1310*/  CALL.REL.NOINC `($__internal_3_$__cuda_sm70_shflsync_bfly_p) ;  /* 0x000003c000007944 */ /* 0x000fea0003c00000 */
[----:B01----:R-:W-:Y:S01]  /*1320*/  FADD.FTZ R46, R46, R42 ;  /* 0x0000002a2e2e7221 */ /* 0x003fe20000010000 */
[----:B------:R-:W-:Y:S01]  /*1330*/  MOV R45, 0x1f ;  /* 0x0000001f002d7802 */ /* 0x000fe20000000f00 */
[----:B------:R-:W-:Y:S01]  /*1340*/  IMAD.MOV.U32 R44, RZ, RZ, 0x8 ;  /* 0x00000008ff2c7424 */ /* 0x000fe200078e00ff */
[----:B------:R-:W-:Y:S01]  /*1350*/  MOV R2, 0x1380 ;  /* 0x0000138000027802 */ /* 0x000fe20000000f00 */
[----:B------:R-:W-:Y:S02]  /*1360*/  IMAD.MOV.U32 R42, RZ, RZ, -0x1 ;  /* 0xffffffffff2a7424 */ /* 0x000fe400078e00ff */
[----:B------:R-:W-:Y:S05]  /*1370*/  CALL.REL.NOINC `($__internal_3_$__cuda_sm70_shflsync_bfly_p) ;  /* 0x0000036000007944 */ /* 0x000fea0003c00000 */
[----:B0-----:R-:W-:Y:S01]  /*1380*/  HFMA2.MMA R44, -RZ, RZ, 0, 9.5367431640625e-07 ;  /* 0x00000010ff2c7435 */ /* 0x001fe200000001ff */
[----:B-1----:R-:W-:Y:S01]  /*1390*/  FADD.FTZ R46, R46, R42 ;  /* 0x0000002a2e2e7221 */ /* 0x002fe20000010000 */
[----:B------:R-:W-:Y:S01]  /*13a0*/  MOV R42, 0xffffffff ;  /* 0xffffffff002a7802 */ /* 0x000fe20000000f00 */
[----:B------:R-:W-:Y:S01]  /*13b0*/  IMAD.MOV.U32 R45, RZ, RZ, 0x1f ;  /* 0x0000001fff2d7424 */ /* 0x000fe200078e00ff */
[----:B------:R-:W-:Y:S02]  /*13c0*/  MOV R2, 0x13e0 ;  /* 0x000013e000027802 */ /* 0x000fe40000000f00 */
[----:B------:R-:W-:Y:S05]  /*13d0*/  CALL.REL.NOINC `($__internal_3_$__cuda_sm70_shflsync_bfly_p) ;  /* 0x0000030000007944 */ /* 0x000fea0003c00000 */
[----:B-1----:R-:W-:Y:S01]  /*13e0*/  FADD.FTZ R42, R46, R42 ;  /* 0x0000002a2e2a7221 */ /* 0x002fe20000010000 */
[----:B0-----:R-:W-:Y:S01]  /*13f0*/  HFMA2.MMA R45, -RZ, RZ, 0, 1.847743988037109375e-06 ;  /* 0x0000001fff2d7435 */ /* 0x001fe200000001ff */
[----:B------:R-:W-:-:S02]  /*1400*/  IMAD.MOV.U32 R44, RZ, RZ, 0x1 ;  /* 0x00000001ff2c7424 */ /* 0x000fc400078e00ff */
[----:B------:R-:W-:Y:S02]  /*1410*/  FMUL.FTZ R43, R42, c[0x0][0x1e0] ;  /* 0x000078002a2b7a20 */ /* 0x000fe40000410000 */
[----:B------:R-:W-:Y:S02]  /*1420*/  IMAD.MOV.U32 R42, RZ, RZ, -0x1 ;  /* 0xffffffffff2a7424 */ /* 0x000fe400078e00ff */
[C---:B------:R-:W-:Y:S02]  /*1430*/  FADD.FTZ R2, -R43.reuse, R34 ;  /* 0x000000222b027221 */ /* 0x040fe40000010100 */
[----:B------:R-:W-:Y:S02]  /*1440*/  FADD.FTZ R3, -R43, R35 ;  /* 0x000000232b037221 */ /* 0x000fe40000010100 */
[----:B------:R-:W-:-:S04]  /*1450*/  FFMA.FTZ R2, R2, R2, RZ ;  /* 0x0000000202027223 */ /* 0x000fc800000100ff */
        /* <DEDUP_REMOVED lines=12> */
[----:B------:R-:W-:Y:S01]  /*1520*/  FFMA.FTZ R46, R3, R3, R2 ;  /* 0x00000003032e7223 */ /* 0x000fe20000010002 */
[----:B------:R-:W-:Y:S02]  /*1530*/  MOV R2, 0x1550 ;  /* 0x0000155000027802 */ /* 0x000fe40000000f00 */
[----:B------:R-:W-:Y:S05]  /*1540*/  CALL.REL.NOINC `($__internal_3_$__cuda_sm70_shflsync_bfly_p) ;  /* 0x0000019000007944 */ /* 0x000fea0003c00000 */
[----:B01----:R-:W-:Y:S01]  /*1550*/  FADD.FTZ R46, R46, R42 ;  /* 0x0000002a2e2e7221 */ /* 0x003fe20000010000 */
[----:B------:R-:W-:Y:S01]  /*1560*/  MOV R44, 0x2 ;  /* 0x00000002002c7802 */ /* 0x000fe20000000f00 */
[----:B------:R-:W-:Y:S01]  /*1570*/  IMAD.MOV.U32 R45, RZ, RZ, 0x1f ;  /* 0x0000001fff2d7424 */ /* 0x000fe200078e00ff */
[----:B------:R-:W-:Y:S02]  /*1580*/  MOV R42, 0xffffffff ;  /* 0xffffffff002a7802 */ /* 0x000fe40000000f00 */
[----:B------:R-:W-:Y:S02]  /*1590*/  MOV R2, 0x15b0 ;  /* 0x000015b000027802 */ /* 0x000fe40000000f00 */
[----:B------:R-:W-:Y:S05]  /*15a0*/  CALL.REL.NOINC `($__internal_3_$__cuda_sm70_shflsync_bfly_p) ;  /* 0x0000013000007944 */ /* 0x000fea0003c00000 */
[----:B0-----:R-:W-:Y:S01]  /*15b0*/  HFMA2.MMA R45, -RZ, RZ, 0, 1.847743988037109375e-06 ;  /* 0x0000001fff2d7435 */ /* 0x001fe200000001ff */
[----:B-1----:R-:W-:Y:S01]  /*15c0*/  FADD.FTZ R46, R46, R42 ;  /* 0x0000002a2e2e7221 */ /* 0x002fe20000010000 */
[----:B------:R-:W-:Y:S01]  /*15d0*/  MOV R2, 0x1610 ;  /* 0x0000161000027802 */ /* 0x000fe20000000f00 */
[----:B------:R-:W-:Y:S02]  /*15e0*/  IMAD.MOV.U32 R44, RZ, RZ, 0x4 ;  /* 0x00000004ff2c7424 */ /* 0x000fe400078e00ff */
[----:B------:R-:W-:-:S02]  /*15f0*/  IMAD.MOV.U32 R42, RZ, RZ, -0x1 ;  /* 0xffffffffff2a7424 */ /* 0x000fc400078e00ff */
[----:B------:R-:W-:Y:S05]  /*1600*/  CALL.REL.NOINC `($__internal_3_$__cuda_sm70_shflsync_bfly_p) ;  /* 0x000000d000007944 */ /* 0x000fea0003c00000 */
[----:B01----:R-:W-:Y:S01]  /*1610*/  FADD.FTZ R46, R46, R42 ;  /* 0x0000002a2e2e7221 */ /* 0x003fe20000010000 */
[----:B------:R-:W-:Y:S01]  /*1620*/  MOV R44, 0x8 ;  /* 0x00000008002c7802 */ /* 0x000fe20000000f00 */
[----:B------:R-:W-:Y:S01]  /*1630*/  IMAD.MOV.U32 R45, RZ, RZ, 0x1f ;  /* 0x0000001fff2d7424 */ /* 0x000fe200078e00ff */
[----:B------:R-:W-:-:S02]  /*1640*/  MOV R42, 0xffffffff ;  /* 0xffffffff002a7802 */ /* 0x000fc40000000f00 */
[----:B------:R-:W-:Y:S02]  /*1650*/  MOV R2, 0x1670 ;  /* 0x0000167000027802 */ /* 0x000fe40000000f00 */
[----:B------:R-:W-:Y:S05]  /*1660*/  CALL.REL.NOINC `($__internal_3_$__cuda_sm70_shflsync_bfly_p) ;  /* 0x0000007000007944 */ /* 0x000fea0003c00000 */
[----:B0-----:R-:W-:Y:S01]  /*1670*/  HFMA2.MMA R45, -RZ, RZ, 0, 1.847743988037109375e-06 ;  /* 0x0000001fff2d7435 */ /* 0x001fe200000001ff */
[----:B-1----:R-:W-:Y:S01]  /*1680*/  FADD.FTZ R46, R46, R42 ;  /* 0x0000002a2e2e7221 */ /* 0x002fe20000010000 */
[----:B------:R-:W-:Y:S01]  /*1690*/  MOV R2, 0x16d0 ;  /* 0x000016d000027802 */ /* 0x000fe20000000f00 */
[----:B------:R-:W-:Y:S02]  /*16a0*/  IMAD.MOV.U32 R44, RZ, RZ, 0x10 ;  /* 0x00000010ff2c7424 */ /* 0x000fe400078e00ff */
[----:B------:R-:W-:Y:S02]  /*16b0*/  IMAD.MOV.U32 R42, RZ, RZ, -0x1 ;  /* 0xffffffffff2a7424 */ /* 0x000fe400078e00ff */
[----:B------:R-:W-:Y:S05]  /*16c0*/  CALL.REL.NOINC `($__internal_3_$__cuda_sm70_shflsync_bfly_p) ;  /* 0x0000001000007944 */ /* 0x000fea0003c00000 */
[----:B01----:R-:W-:Y:S05]  /*16d0*/  BRA `(.L_x_166) ;  /* 0xfffff81000007947 */ /* 0x003fea000383ffff */
        .weak           $__internal_3_$__cuda_sm70_shflsync_bfly_p
        .type           $__internal_3_$__cuda_sm70_shflsync_bfly_p,@function
        .size           $__internal_3_$__cuda_sm70_shflsync_bfly_p,(.L_x_7059 - $__internal_3_$__cuda_sm70_shflsync_bfly_p)
$__internal_3_$__cuda_sm70_shflsync_bfly_p:
[----:B------:R-:W-:Y:S01]  /*16e0*/  MOV R3, 0x0 ;  /* 0x0000000000037802 */ /* 0x000fe20000000f00 */
[----:B------:R-:W-:Y:S04]  /*16f0*/  WARPSYNC R42 ;  /* 0x0000002a00007348 */ /* 0x000fe80003800000 */
[----:B------:R0:W1:Y:S01]  /*1700*/  SHFL.BFLY PT, R42, R46, R44, R45 ;  /* 0x0c00002c2e2a7389 */ /* 0x00006200000e002d */
[----:B------:R-:W-:Y:S05]  /*1710*/  RET.REL.NODEC R2 `(_ZN10layer_norm31ln_parallel_residual_fwd_kernelINS_13Kernel_traitsI13__nv_bfloat16S2_S2_S2_fjLj256ELj1ELj4ELj1ELj16ENS_18Kernel_traits_baseILj256ES2_S2_S2_S2_fjLj128EEEEELb0ELb1ELb1EEEvNS_9FwdParamsE) ;  /* 0xffffe8e002007950 */ /* 0x000fea0003c3ffff */
.L_x_167:
        /* <DEDUP_REMOVED lines=14> */
.L_x_7059:


//--------------------- .text._ZN10layer_norm31ln_parallel_residual_fwd_kernelINS_13Kernel_traitsI13__nv_bfloat16S2_S2_S2_fjLj256ELj1ELj4ELj1ELj16ENS_18Kernel_traits_baseILj256ES2_S2_S2_S2_fjLj128EEEEELb1ELb0ELb0EEEvNS_9FwdParamsE --------------------------
	.section	.text._ZN10layer_norm31ln_parallel_residual_fwd_kernelINS_13Kernel_traitsI13__nv_bfloat16S2_S2_S2_fjLj256ELj1ELj4ELj1ELj16ENS_18Kernel_traits_baseILj256ES2_S2_S2_S2_fjLj128EEEEELb1ELb0ELb0EEEvNS_9FwdParamsE,"ax",@progbits
	.sectioninfo	@"SHI_REGISTERS=88"
	.align	128
        .global         _ZN10layer_norm31ln_parallel_residual_fwd_kernelINS_13Kernel_traitsI13__nv_bfloat16S2_S2_S2_fjLj256ELj1ELj4ELj1ELj16ENS_18Kernel_traits_baseILj256ES2_S2_S2_S2_fjLj128EEEEELb1ELb0ELb0EEEvNS_9FwdParamsE
        .type           _ZN10layer_norm31ln_parallel_residual_fwd_kernelINS_13Kernel_traitsI13__nv_bfloat16S2_S2_S2_fjLj256ELj1ELj4ELj1ELj16ENS_18Kernel_traits_baseILj256ES2_S2_S2_S2_fjLj128EEEEELb1ELb0ELb0EEEvNS_9FwdParamsE,@function
        .size           _ZN10layer_norm31ln_parallel_residual_fwd_kernelINS_13Kernel_traitsI13__nv_bfloat16S2_S2_S2_fjLj256ELj1ELj4ELj1ELj16ENS_18Kernel_traits_baseILj256ES2_S2_S2_S2_fjLj128EEEEELb1ELb0ELb0EEEvNS_9FwdParamsE,(.L_x_7060 - _ZN10layer_norm31ln_parallel_residual_fwd_kernelINS_13Kernel_traitsI13__nv_bfloat16S2_S2_S2_fjLj256ELj1ELj4ELj1ELj16ENS_18Kernel_traits_baseILj256ES2_S2_S2_S2_fjLj128EEEEELb1ELb0ELb0EEEvNS_9FwdParamsE)
        .other          _ZN10layer_norm31ln_parallel_residual_fwd_kernelINS_13Kernel_traitsI13__nv_bfloat16S2_S2_S2_fjLj256ELj1ELj4ELj1ELj16ENS_18Kernel_traits_baseILj256ES2_S2_S2_S2_fjLj128EEEEELb1ELb0ELb0EEEvNS_9FwdParamsE,@"STO_CUDA_ENTRY STV_DEFAULT"
_ZN10layer_norm31ln_parallel_residual_fwd_kernelINS_13Kernel_traitsI13__nv_bfloat16S2_S2_S2_fjLj256ELj1ELj4ELj1ELj16ENS_18Kernel_traits_baseILj256ES2_S2_S2_S2_fjLj128EEEEELb1ELb0ELb0EEEvNS_9FwdParamsE:
.text._ZN10layer_norm31ln_parallel_residual_fwd_kernelINS_13Kernel_traitsI13__nv_bfloat16S2_S2_S2_fjLj256ELj1ELj4ELj1ELj16ENS_18Kernel_traits_baseILj256ES2_S2_S2_S2_fjLj128EEEEELb1ELb0ELb0EEEvNS_9FwdParamsE:
[----:B------:R-:W-:Y:S02]  /*0000*/  IMAD.MOV.U32 R1, RZ, RZ, c[0x0][0x28] ;  /* 0x00000a00ff017624 */ /* 0x000fe400078e00ff */
[----:B------:R-:W-:Y:S02]  /*0010*/  ULDC.U8 UR4, c[0x0][0x244] ;  /* 0x0000910000047ab9 */ /* 0x000fe40000000000 */
[----:B------:R-:W-:Y:S01]  /*0020*/  ISETP.NE.AND P1, PT, RZ, UR4, PT ;  /* 0x00000004ff007c0c */ /* 0x000fe2000bf25270 */
[----:B------:R-:W-:Y:S02]  /*0030*/  ULDC.64 UR4, c[0x0][0x230] ;  /* 0x00008c0000047ab9 */ /* 0x000fe40000000a00 */
[----:B------:R-:W-:Y:S01]  /*0040*/  IMAD.U32 R2, RZ, RZ, UR4 ;  /* 0x00000004ff027e24 */ /* 0x000fe2000f8e00ff */
[----:B------:R-:W-:Y:S01]  /*0050*/  ULDC.64 UR6, c[0x0][0x118] ;  /* 0x0000460000067ab9 */ /* 0x000fe20000000a00 */
[----:B------:R-:W-:-:S08]  /*0060*/  IMAD.U32 R3, RZ, RZ, UR5 ;  /* 0x00000005ff037e24 */ /* 0x000fd0000f8e00ff */
[----:B------:R-:W2:Y:S01]  /*0070*/  @P1 LDG.E.64 R2, [R2.64] ;  /* 0x0000000602021981 */ /* 0x000ea2000c1e1b00 */
[----:B------:R-:W-:Y:S02]  /*0080*/  IMAD.MOV.U32 R32, RZ, RZ, c[0x0][0x238] ;  /* 0x00008e00ff207624 */ /* 0x000fe400078e00ff */
[----:B------:R-:W-:-:S05]  /*0090*/  IMAD.MOV.U32 R33, RZ, RZ, c[0x0][0x23c] ;  /* 0x00008f00ff217624 */ /* 0x000fca00078e00ff */
[----:B------:R-:W3:Y:S01]  /*00a0*/  @P1 LDG.E.64 R4, [R32.64] ;  /* 0x0000000620041981 */ /* 0x000ee2000c1e1b00 */
[----:B------:R-:W-:Y:S01]  /*00b0*/  IMAD.MOV.U32 R0, RZ, RZ, c[0x0][0x168] ;  /* 0x00005a00ff007624 */ /* 0x000fe200078e00ff */
[----:B------:R-:W-:Y:S02]  /*00c0*/  BSSY B0, `(.L_x_168) ;  /* 0x000003a000007945 */ /* 0x000fe40003800000 */
[----:B------:R-:W0:Y:S02]  /*00d0*/  S2R R11, SR_TID.X ;  /* 0x00000000000b7919 */ /* 0x000e240000002100 */
[----:B------:R-:W-:Y:S02]  /*00e0*/  SHF.R.S32.HI R0, RZ, 0x1f, R0 ;  /* 0x0000001fff007819 */ /* 0x000fe40000011400 */
[----:B------:R-:W1:Y:S02]  /*00f0*/  S2R R13, SR_CTAID.X ;  /* 0x00000000000d7919 */ /* 0x000e640000002500 */
[----:B------:R-:W-:-:S02]  /*0100*/  LEA.HI R0, R0, c[0x0][0x168], RZ, 0x3 ;  /* 0x00005a0000007a11 */ /* 0x000fc400078f18ff */
[----:B0-----:R-:W-:-:S05]  /*0110*/  SHF.R.U32.HI R14, RZ, 0x5, R11 ;  /* 0x00000005ff0e7819 */ /* 0x001fca000001160b */
[C---:B-1----:R-:W-:Y:S02]  /*0120*/  IMAD R14, R13.reuse, 0x4, R14 ;  /* 0x000000040d0e7824 */ /* 0x042fe400078e020e */
[----:B------:R-:W-:-:S03]  /*0130*/  IMAD R13, R13, c[0x0][0x0], R11 ;  /* 0x000000000d0d7a24 */ /* 0x000fc600078e020b */
[----:B------:R-:W-:Y:S01]  /*0140*/  ISETP.GE.AND P3, PT, R14, c[0x0][0x164], PT ;  /* 0x000059000e007a0c */ /* 0x000fe20003f66270 */
[----:B--2---:R-:W0:Y:S08]  /*0150*/  @P1 R2UR UR4, R2 ;  /* 0x00000000020413c2 */ /* 0x004e3000000e0000 */
[----:B------:R1:W2:Y:S01]  /*0160*/  @P1 R2UR UR5, R3 ;  /* 0x00000000030513c2 */ /* 0x0002a200000e0000 */
[----:B---3--:R-:W-:-:S05]  /*0170*/  @P1 IADD3 R32, P2, R4, c[0x0][0x240], RZ ;  /* 0x0000900004201a10 */ /* 0x008fca0007f5e0ff */
[----:B------:R-:W-:Y:S01]  /*0180*/  @P1 IMAD.X R33, RZ, RZ, R5, P2 ;  /* 0x000000ffff211224 */ /* 0x000fe200010e0605 */
[C---:B-1----:R-:W-:Y:S02]  /*0190*/  LOP3.LUT R3, R11.reuse, 0x1f, RZ, 0xc, !PT ;  /* 0x0000001f0b037812 */ /* 0x042fe400078e0cff */
[----:B------:R-:W-:Y:S02]  /*01a0*/  LOP3.LUT R11, R11, 0x1f, RZ, 0xc0, !PT ;  /* 0x0000001f0b0b7812 */ /* 0x000fe400078ec0ff */
[----:B------:R-:W-:Y:S02]  /*01b0*/  LEA.HI.SX32 R0, R0, R3, 0x1d ;  /* 0x0000000300007211 */ /* 0x000fe400078feaff */
[----:B------:R-:W-:Y:S02]  /*01c0*/  SHF.R.U64 R12, R32, 0x2, R33 ;  /* 0x00000002200c7819 */ /* 0x000fe40000001221 */
[----:B------:R-:W-:Y:S01]  /*01d0*/  LOP3.LUT P0, RZ, R0, 0xffffffe0, RZ, 0xc0, !PT ;  /* 0xffffffe000ff7812 */ /* 0x000fe2000780c0ff */
[----:B0-----:R-:W-:-:S02]  /*01e0*/  UIADD3 UR9, UR4, -0x61c88647, URZ ;  /* 0x9e3779b904097890 */ /* 0x001fc4000fffe03f */
[----:B------:R-:W-:Y:S02]  /*01f0*/  UIADD3 UR11, UR4, 0x3c6ef372, URZ ;  /* 0x3c6ef372040b7890 */ /* 0x000fe4000fffe03f */
[----:B------:R-:W-:Y:S02]  /*0200*/  UIADD3 UR13, UR4, -0x255992d5, URZ ;  /* 0xdaa66d2b040d7890 */ /* 0x000fe4000fffe03f */
[----:B------:R-:W-:Y:S02]  /*0210*/  UIADD3 UR15, UR4, 0x78dde6e4, URZ ;  /* 0x78dde6e4040f7890 */ /* 0x000fe4000fffe03f */
[----:B--2---:R-:W-:Y:S02]  /*0220*/  UIADD3 UR10, UR5, -0x4498517b, URZ ;  /* 0xbb67ae85050a7890 */ /* 0x004fe4000fffe03f */
[----:B------:R-:W-:Y:S02]  /*0230*/  UIADD3 UR12, UR5, 0x76cf5d0a, URZ ;  /* 0x76cf5d0a050c7890 */ /* 0x000fe4000fffe03f */
[----:B------:R-:W-:-:S02]  /*0240*/  UIADD3 UR14, UR5, 0x32370b8f, URZ ;  /* 0x32370b8f050e7890 */ /* 0x000fc4000fffe03f */
[----:B------:R-:W-:Y:S02]  /*0250*/  UIADD3 UR16, UR5, -0x126145ec, URZ ;  /* 0xed9eba1405107890 */ /* 0x000fe4000fffe03f */
[----:B------:R-:W-:Y:S02]  /*0260*/  UIADD3 UR17, UR4, 0x1715609d, URZ ;  /* 0x1715609d04117890 */ /* 0x000fe4000fffe03f */
[----:B------:R-:W-:Y:S02]  /*0270*/  UIADD3 UR18, UR5, -0x56f99767, URZ ;  /* 0xa906689905127890 */ /* 0x000fe4000fffe03f */
[----:B------:R-:W-:Y:S02]  /*0280*/  UIADD3 UR19, UR4, -0x4ab325aa, URZ ;  /* 0xb54cda5604137890 */ /* 0x000fe4000fffe03f */
[----:B------:R-:W-:Y:S02]  /*0290*/  UIADD3 UR20, UR5, 0x646e171e, URZ ;  /* 0x646e171e05147890 */ /* 0x000fe4000fffe03f */
[----:B------:R-:W-:-:S02]  /*02a0*/  UIADD3 UR21, UR4, 0x5384540f, URZ ;  /* 0x5384540f04157890 */ /* 0x000fc4000fffe03f */
[----:B------:R-:W-:Y:S02]  /*02b0*/  UIADD3 UR22, UR5, 0x1fd5c5a3, URZ ;  /* 0x1fd5c5a305167890 */ /* 0x000fe4000fffe03f */
[----:B------:R-:W-:Y:S02]  /*02c0*/  UIADD3 UR23, UR4, -0xe443238, URZ ;  /* 0xf1bbcdc804177890 */ /* 0x000fe4000fffe03f */
[----:B------:R-:W-:Y:S02]  /*02d0*/  UIADD3 UR24, UR5, -0x24c28bd8, URZ ;  /* 0xdb3d742805187890 */ /* 0x000fe4000fffe03f */
[----:B------:R-:W-:Y:S02]  /*02e0*/  UIADD3 UR25, UR4, -0x700cb87f, URZ ;  /* 0x8ff3478104197890 */ /* 0x000fe4000fffe03f */
[----:B------:R-:W-:Y:S01]  /*02f0*/  UIADD3 UR26, UR5, -0x695add53, URZ ;  /* 0x96a522ad051a7890 */ /* 0x000fe2000fffe03f */
[----:B------:R-:W-:Y:S06]  /*0300*/  @!P0 BRA `(.L_x_169) ;  /* 0x0000015000008947 */ /* 0x000fec0003800000 */
[----:B------:R-:W-:Y:S02]  /*0310*/  ISETP.NE.U32.AND P1, PT, RZ, c[0x0][0x218], PT ;  /* 0x00008600ff007a0c */ /* 0x000fe40003f25070 */
[----:B------:R-:W-:-:S02]  /*0320*/  ISETP.NE.U32.AND P2, PT, RZ, c[0x0][0x220], PT ;  /* 0x00008800ff007a0c */ /* 0x000fc40003f45070 */
[----:B------:R-:W-:Y:S02]  /*0330*/  ISETP.NE.AND.EX P1, PT, RZ, c[0x0][0x21c], PT, P1 ;  /* 0x00008700ff007a0c */ /* 0x000fe40003f25310 */
[----:B------:R-:W-:Y:S02]  /*0340*/  ISETP.NE.AND.EX P2, PT, RZ, c[0x0][0x224], PT, P2 ;  /* 0x00008900ff007a0c */ /* 0x000fe40003f45320 */
[----:B------:R-:W-:Y:S01]  /*0350*/  SHF.L.U32 R20, R11, 0x4, RZ ;  /* 0x000000040b147819 */ /* 0x000fe200000006ff */
[----:B------:R-:W-:-:S08]  /*0360*/  IMAD.MOV.U32 R16, RZ, RZ, 0x10 ;  /* 0x00000010ff107424 */ /* 0x000fd000078e00ff */
[----:B------:R-:W-:Y:S02]  /*0370*/  @P1 LEA R2, P4, R11, c[0x0][0x218], 0x4 ;  /* 0x000086000b021a11 */ /* 0x000fe400078820ff */
[----:B------:R-:W-:-:S03]  /*0380*/  @P2 IADD3 R26, P5, R20, c[0x0][0x220], RZ ;  /* 0x00008800141a2a10 */ /* 0x000fc60007fbe0ff */
[----:B------:R-:W-:Y:S01]  /*0390*/  @P1 IMAD.X R3, RZ, RZ, c[0x0][0x21c], P4 ;  /* 0x00008700ff031624 */ /* 0x000fe200020e06ff */
[----:B------:R-:W-:Y:S01]  /*03a0*/  IADD3 R20, P4, R20, c[0x0][0x1b8], RZ ;  /* 0x00006e0014147a10 */ /* 0x000fe20007f9e0ff */
[----:B------:R-:W-:Y:S02]  /*03b0*/  @P2 IMAD.X R27, RZ, RZ, c[0x0][0x224], P5 ;  /* 0x00008900ff1b2624 */ /* 0x000fe400028e06ff */
[----:B------:R-:W-:Y:S01]  /*03c0*/  IMAD.WIDE.U32 R16, R11, R16, c[0x0][0x1b0] ;  /* 0x00006c000b107625 */ /* 0x000fe200078e0010 */
[----:B------:R0:W5:Y:S03]  /*03d0*/  @P1 LDG.E.128 R28, [R2.64] ;  /* 0x00000006021c1981 */ /* 0x000166000c1e1d00 */
[----:B------:R-:W-:Y:S01]  /*03e0*/  IMAD.X R21, RZ, RZ, c[0x0][0x1bc], P4 ;  /* 0x00006f00ff157624 */ /* 0x000fe200020e06ff */
[----:B------:R-:W5:Y:S04]  /*03f0*/  @P2 LDG.E.128 R24, [R26.64] ;  /* 0x000000061a182981 */ /* 0x000f68000c1e1d00 */
[----:B------:R-:W5:Y:S04]  /*0400*/  LDG.E.128 R16, [R16.64] ;  /* 0x0000000610107981 */ /* 0x000f68000c1e1d00 */
[----:B------:R-:W5:Y:S01]  /*0410*/  LDG.E.128 R20, [R20.64] ;  /* 0x0000000614147981 */ /* 0x000f62000c1e1d00 */
[----:B------:R-:W-:Y:S01]  /*0420*/  @!P1 CS2R R28, SRZ ;  /* 0x00000000001c9805 */ /* 0x000fe2000001ff00 */
[----:B------:R-:W-:Y:S01]  /*0430*/  @!P1 CS2R R30, SRZ ;  /* 0x00000000001e9805 */ /* 0x000fe2000001ff00 */
[----:B------:R-:W-:Y:S01]  /*0440*/  @!P2 CS2R R24, SRZ ;  /* 0x000000000018a805 */ /* 0x000fe2000001ff00 */
[----:B------:R-:W-:-:S02]  /*0450*/  @!P2 CS2R R26, SRZ ;  /* 0x00000000001aa805 */ /* 0x000fc4000001ff00 */
.L_x_169:
[----:B0-----:R-:W-:Y:S05]  /*0460*/  BSYNC B0 ;  /* 0x0000000000007941 */ /* 0x001fea0003800000 */
.L_x_168:
[----:B------:R-:W-:Y:S05]  /*0470*/  @P3 EXIT ;  /* 0x000000000000394d */ /* 0x000fea0003800000 */
[----:B------:R-:W-:Y:S01]  /*0480*/  IMAD.HI.U32 R3, R13, -0x326172a9, RZ ;  /* 0xcd9e8d570d037827 */ /* 0x000fe200078e00ff */
[----:B------:R-:W-:Y:S01]  /*0490*/  SHF.R.U32.HI R10, RZ, 0x2, R33 ;  /* 0x00000002ff0a7819 */ /* 0x000fe20000011621 */
[----:B------:R-:W-:Y:S01]  /*04a0*/  BSSY B1, `(.L_x_170) ;  /* 0x0000685000017945 */ /* 0x000fe20003800000 */
[----:B-----5:R-:W-:Y:S01]  /*04b0*/  PRMT R9, RZ, 0x5410, R16 ;  /* 0x00005410ff097816 */ /* 0x020fe20000000010 */
[C---:B------:R-:W-:Y:S01]  /*04c0*/  IMAD.HI.U32 R0, R12.reuse, -0x2daee0ad, RZ ;  /* 0xd2511f530c007827 */ /* 0x040fe200078e00ff */
[----:B------:R-:W-:Y:S01]  /*04d0*/  LOP3.LUT R3, R3, UR4, R10, 0x96, !PT ;  /* 0x0000000403037c12 */ /* 0x000fe2000f8e960a */
[----:B------:R-:W-:Y:S01]  /*04e0*/  ULDC.U8 UR8, c[0x0][0x1f0] ;  /* 0x00007c0000087ab9 */ /* 0x000fe20000000000 */
[----:B------:R-:W-:Y:S01]  /*04f0*/  PRMT R8, RZ, 0x7610, R16 ;  /* 0x00007610ff087816 */ /* 0x000fe20000000010 */
[----:B------:R-:W-:Y:S01]  /*0500*/  IMAD R7, R12, -0x2daee0ad, RZ ;  /* 0xd2511f530c077824 */ /* 0x000fe200078e02ff */
[----:B------:R-:W-:Y:S01]  /*0510*/  LOP3.LUT R0, R0, UR5, RZ, 0x3c, !PT ;  /* 0x0000000500007c12 */ /* 0x000fe2000f8e3cff */
[----:B------:R-:W-:Y:S01]  /*0520*/  IMAD.HI.U32 R4, R3, -0x2daee0ad, RZ ;  /* 0xd2511f5303047827 */ /* 0x000fe200078e00ff */
[----:B------:R-:W-:-:S02]  /*0530*/  PRMT R36, RZ, 0x5410, R31 ;  /* 0x00005410ff247816 */ /* 0x000fc4000000001f */
[----:B------:R-:W-:Y:S01]  /*0540*/  PRMT R39, RZ, 0x7610, R31 ;  /* 0x00007610ff277816 */ /* 0x000fe2000000001f */
[----:B------:R-:W-:Y:S01]  /*0550*/  IMAD R5, R13, -0x326172a9, RZ ;  /* 0xcd9e8d570d057824 */ /* 0x000fe200078e02ff */
[----:B------:R-:W-:Y:S01]  /*0560*/  LOP3.LUT R4, R4, UR10, R7, 0x96, !PT ;  /* 0x0000000a04047c12 */ /* 0x000fe2000f8e9607 */
[----:B------:R-:W-:Y:S01]  /*0570*/  IMAD.HI.U32 R2, R0, -0x326172a9, RZ ;  /* 0xcd9e8d5700027827 */ /* 0x000fe200078e00ff */
[--C-:B------:R-:W-:Y:S02]  /*0580*/  PRMT R37, RZ, 0x5410, R20.reuse ;  /* 0x00005410ff257816 */ /* 0x100fe40000000014 */
[----:B------:R-:W-:Y:S01]  /*0590*/  PRMT R40, RZ, 0x7610, R20 ;  /* 0x00007610ff287816 */ /* 0x000fe20000000014 */
[----:B------:R-:W-:Y:S01]  /*05a0*/  IMAD R6, R3, -0x2daee0ad, RZ ;  /* 0xd2511f5303067824 */ /* 0x000fe200078e02ff */
[----:B------:R-:W-:Y:S01]  /*05b0*/  LOP3.LUT R2, R2, UR9, R5, 0x96, !PT ;  /* 0x0000000902027c12 */ /* 0x000fe2000f8e9605 */
[----:B------:R-:W-:Y:S01]  /*05c0*/  IMAD R5, R0, -0x326172a9, RZ ;  /* 0xcd9e8d5700057824 */ /* 0x000fe200078e02ff */
[--C-:B------:R-:W-:Y:S01]  /*05d0*/  PRMT R38, RZ, 0x5410, R21.reuse ;  /* 0x00005410ff267816 */ /* 0x100fe20000000015 */
[----:B------:R-:W-:Y:S01]  /*05e0*/  IMAD.HI.U32 R0, R4, -0x326172a9, RZ ;  /* 0xcd9e8d5704007827 */ /* 0x000fe200078e00ff */
[----:B------:R-:W-:-:S02]  /*05f0*/  PRMT R42, RZ, 0x7610, R21 ;  /* 0x00007610ff2a7816 */ /* 0x000fc40000000015 */
[--C-:B------:R-:W-:Y:S01]  /*0600*/  PRMT R41, RZ, 0x5410, R22.reuse ;  /* 0x00005410ff297816 */ /* 0x100fe20000000016 */
[----:B------:R-:W-:Y:S01]  /*0610*/  IMAD.HI.U32 R3, R2, -0x2daee0ad, RZ ;  /* 0xd2511f5302037827 */ /* 0x000fe200078e00ff */
[----:B------:R-:W-:Y:S02]  /*0620*/  LOP3.LUT R0, R0, UR11, R5, 0x96, !PT ;  /* 0x0000000b00007c12 */ /* 0x000fe4000f8e9605 */
[----:B------:R-:W-:Y:S01]  /*0630*/  PRMT R44, RZ, 0x7610, R22 ;  /* 0x00007610ff2c7816 */ /* 0x000fe20000000016 */
[----:B------:R-:W-:Y:S01]  /*0640*/  IMAD R7, R2, -0x2daee0ad, RZ ;  /* 0xd2511f5302077824 */ /* 0x000fe200078e02ff */
[----:B------:R-:W-:Y:S01]  /*0650*/  LOP3.LUT R3, R3, UR12, R6, 0x96, !PT ;  /* 0x0000000c03037c12 */ /* 0x000fe2000f8e9606 */
[----:B------:R-:W-:Y:S01]  /*0660*/  IMAD.HI.U32 R6, R0, -0x2daee0ad, RZ ;  /* 0xd2511f5300067827 */ /* 0x000fe200078e00ff */
[----:B------:R-:W-:Y:S02]  /*0670*/  PRMT R45, RZ, 0x7610, R23 ;  /* 0x00007610ff2d7816 */ /* 0x000fe40000000017 */
[--C-:B------:R-:W-:Y:S01]  /*0680*/  PRMT R46, RZ, 0x5410, R24.reuse ;  /* 0x00005410ff2e7816 */ /* 0x100fe20000000018 */
[----:B------:R-:W-:Y:S01]  /*0690*/  IMAD R5, R4, -0x326172a9, RZ ;  /* 0xcd9e8d5704057824 */ /* 0x000fe200078e02ff */
[----:B------:R-:W-:Y:S01]  /*06a0*/  LOP3.LUT R6, R6, UR14, R7, 0x96, !PT ;  /* 0x0000000e06067c12 */ /* 0x000fe2000f8e9607 */
[----:B------:R-:W-:Y:S01]  /*06b0*/  IMAD.HI.U32 R2, R3, -0x326172a9, RZ ;  /* 0xcd9e8d5703027827 */ /* 0x000fe200078e00ff */
[----:B------:R-:W-:-:S02]  /*06c0*/  PRMT R49, RZ, 0x7610, R24 ;  /* 0x00007610ff317816 */ /* 0x000fc40000000018 */
[----:B------:R-:W-:Y:S01]  /*06d0*/  LOP3.LUT R81, R32, 0x3, RZ, 0xc0, !PT ;  /* 0x0000000320517812 */ /* 0x000fe200078ec0ff */
[----:B------:R-:W-:Y:S01]  /*06e0*/  IMAD R4, R3, -0x326172a9, RZ ;  /* 0xcd9e8d5703047824 */ /* 0x000fe200078e02ff */
[----:B------:R-:W-:Y:S01]  /*06f0*/  LOP3.LUT R2, R2, UR13, R5, 0x96, !PT ;  /* 0x0000000d02027c12 */ /* 0x000fe2000f8e9605 */
[----:B------:R-:W-:Y:S01]  /*0700*/  IMAD R5, R0, -0x2daee0ad, RZ ;  /* 0xd2511f5300057824 */ /* 0x000fe200078e02ff */
[--C-:B------:R-:W-:Y:S01]  /*0710*/  PRMT R47, RZ, 0x5410, R25.reuse ;  /* 0x00005410ff2f7816 */ /* 0x100fe20000000019 */
[----:B------:R-:W-:Y:S01]  /*0720*/  IMAD.HI.U32 R3, R6, -0x326172a9, RZ ;  /* 0xcd9e8d5706037827 */ /* 0x000fe200078e00ff */
[----:B------:R-:W-:Y:S02]  /*0730*/  PRMT R51, RZ, 0x7610, R25 ;  /* 0x00007610ff337816 */ /* 0x000fe40000000019 */
[----:B------:R-:W-:Y:S01]  /*0740*/  PRMT R50, RZ, 0x5410, R26 ;  /* 0x00005410ff327816 */ /* 0x000fe2000000001a */
[----:B------:R-:W-:Y:S01]  /*0750*/  IMAD.HI.U32 R0, R2, -0x2daee0ad, RZ ;  /* 0xd2511f5302007827 */ /* 0x000fe200078e00ff */
[----:B------:R-:W-:-:S02]  /*0760*/  LOP3.LUT R3, R3, UR15, R4, 0x96, !PT ;  /* 0x0000000f03037c12 */ /* 0x000fc4000f8e9604 */
        /* <DEDUP_REMOVED lines=8> */
[----:B------:R-:W-:Y:S01]  /*07f0*/  IMAD.HI.U32 R2, R0, -0x326172a9, RZ ;  /* 0xcd9e8d5700027827 */ /* 0x000fe200078e00ff */
[----:B------:R-:W-:-:S03]  /*0800*/  PRMT R7, RZ, 0x5410, R17 ;  /* 0x00005410ff077816 */ /* 0x000fc60000000011 */
[----:B------:R-:W-:Y:S01]  /*0810*/  IMAD R6, R3, -0x2daee0ad, RZ ;  /* 0xd2511f5303067824 */ /* 0x000fe200078e02ff */
[----:B------:R-:W-:Y:S01]  /*0820*/  LOP3.LUT R2, R2, UR17, R5, 0x96, !PT ;  /* 0x0000001102027c12 */ /* 0x000fe2000f8e9605 */
[----:B------:R-:W-:Y:S02]  /*0830*/  IMAD R5, R0, -0x326172a9, RZ ;  /* 0xcd9e8d5700057824 */ /* 0x000fe400078e02ff */
[----:B------:R-:W-:-:S04]  /*0840*/  IMAD.HI.U32 R0, R4, -0x326172a9, RZ ;  /* 0xcd9e8d5704007827 */ /* 0x000fc800078e00ff */
[----:B------:R-:W-:Y:S01]  /*0850*/  IMAD.HI.U32 R3, R2, -0x2daee0ad, RZ ;  /* 0xd2511f5302037827 */ /* 0x000fe200078e00ff */
[----:B------:R-:W-:Y:S02]  /*0860*/  LOP3.LUT R33, R0, UR19, R5, 0x96, !PT ;  /* 0x0000001300217c12 */ /* 0x000fe4000f8e9605 */
[----:B------:R-:W-:Y:S01]  /*0870*/  PRMT R5, RZ, 0x5410, R18 ;  /* 0x00005410ff057816 */ /* 0x000fe20000000012 */
[----:B------:R-:W-:Y:S01]  /*0880*/  IMAD R15, R4, -0x326172a9, RZ ;  /* 0xcd9e8d57040f7824 */ /* 0x000fe200078e02ff */
[----:B------:R-:W-:Y:S01]  /*0890*/  LOP3.LUT R34, R3, UR20, R6, 0x96, !PT ;  /* 0x0000001403227c12 */ /* 0x000fe2000f8e9606 */
[----:B------:R-:W-:Y:S01]  /*08a0*/  IMAD.HI.U32 R16, R33, -0x2daee0ad, RZ ;  /* 0xd2511f5321107827 */ /* 0x000fe200078e00ff */
[----:B------:R-:W-:Y:S02]  /*08b0*/  PRMT R6, RZ, 0x7610, R17 ;  /* 0x00007610ff067816 */ /* 0x000fe40000000011 */
[----:B------:R-:W-:Y:S01]  /*08c0*/  PRMT R4, RZ, 0x7610, R18 ;  /* 0x00007610ff047816 */ /* 0x000fe20000000012 */
[----:B------:R-:W-:Y:S01]  /*08d0*/  IMAD R17, R2, -0x2daee0ad, RZ ;  /* 0xd2511f5302117824 */ /* 0x000fe200078e02ff */
[--C-:B------:R-:W-:Y:S01]  /*08e0*/  PRMT R3, RZ, 0x5410, R19.reuse ;  /* 0x00005410ff037816 */ /* 0x100fe20000000013 */
[----:B------:R-:W-:Y:S01]  /*08f0*/  IMAD.HI.U32 R0, R34, -0x326172a9, RZ ;  /* 0xcd9e8d5722007827 */ /* 0x000fe200078e00ff */
[----:B------:R-:W-:-:S02]  /*0900*/  PRMT R2, RZ, 0x7610, R19 ;  /* 0x00007610ff027816 */ /* 0x000fc40000000013 */
[----:B------:R-:W-:Y:S01]  /*0910*/  LOP3.LUT R43, R16, UR22, R17, 0x96, !PT ;  /* 0x00000016102b7c12 */ /* 0x000fe2000f8e9611 */
[----:B------:R-:W-:Y:S01]  /*0920*/  IMAD.MOV.U32 R48, RZ, RZ, RZ ;  /* 0x000000ffff307224 */ /* 0x000fe200078e00ff */
[----:B------:R-:W-:Y:S02]  /*0930*/  LOP3.LUT R35, R0, UR21, R15, 0x96, !PT ;  /* 0x0000001500237c12 */ /* 0x000fe4000f8e960f */
[--C-:B------:R-:W-:Y:S01]  /*0940*/  PRMT R16, RZ, 0x5410, R29.reuse ;  /* 0x00005410ff107816 */ /* 0x100fe2000000001d */
[----:B------:R-:W-:Y:S01]  /*0950*/  IMAD R55, R43, -0x326172a9, RZ ;  /* 0xcd9e8d572b377824 */ /* 0x000fe200078e02ff */
[----:B------:R-:W-:Y:S01]  /*0960*/  PRMT R17, RZ, 0x7610, R29 ;  /* 0x00007610ff117816 */ /* 0x000fe2000000001d */
[----:B------:R-:W-:Y:S01]  /*0970*/  IMAD R29, R34, -0x326172a9, RZ ;  /* 0xcd9e8d57221d7824 */ /* 0x000fe200078e02ff */
[--C-:B------:R-:W-:Y:S01]  /*0980*/  PRMT R0, RZ, 0x5410, R28.reuse ;  /* 0x00005410ff007816 */ /* 0x100fe2000000001c */
[----:B------:R-:W-:Y:S01]  /*0990*/  IMAD R34, R33, -0x2daee0ad, RZ ;  /* 0xd2511f5321227824 */ /* 0x000fe200078e02ff */
[----:B------:R-:W-:Y:S01]  /*09a0*/  PRMT R15, RZ, 0x7610, R28 ;  /* 0x00007610ff0f7816 */ /* 0x000fe2000000001c */
[----:B------:R-:W-:Y:S01]  /*09b0*/  IMAD.HI.U32 R28, R43, -0x326172a9, RZ ;  /* 0xcd9e8d572b1c7827 */ /* 0x000fe200078e00ff */
[----:B------:R-:W-:-:S02]  /*09c0*/  PRMT R18, RZ, 0x5410, R30 ;  /* 0x00005410ff127816 */ /* 0x000fc4000000001e */
[----:B------:R-:W-:Y:S01]  /*09d0*/  PRMT R19, RZ, 0x7610, R30 ;  /* 0x00007610ff137816 */ /* 0x000fe2000000001e */
[C---:B------:R-:W-:Y:S01]  /*09e0*/  IMAD.HI.U32 R33, R35.reuse, -0x2daee0ad, RZ ;  /* 0xd2511f5323217827 */ /* 0x040fe200078e00ff */
[----:B------:R-:W-:Y:S02]  /*09f0*/  LOP3.LUT R28, R28, UR23, R29, 0x96, !PT ;  /* 0x000000171c1c7c12 */ /* 0x000fe4000f8e961d */
[----:B------:R-:W-:Y:S01]  /*0a00*/  PRMT R43, RZ, 0x5410, R23 ;  /* 0x00005410ff2b7816 */ /* 0x000fe20000000017 */
[----:B------:R-:W-:Y:S01]  /*0a10*/  IMAD R35, R35, -0x2daee0ad, RZ ;  /* 0xd2511f5323237824 */ /* 0x000fe200078e02ff */
[----:B------:R-:W-:Y:S01]  /*0a20*/  LOP3.LUT R33, R33, UR24, R34, 0x96, !PT ;  /* 0x0000001821217c12 */ /* 0x000fe2000f8e9622 */
[----:B------:R-:W-:-:S04]  /*0a30*/  IMAD.HI.U32 R54, R28, -0x2daee0ad, RZ ;  /* 0xd2511f531c367827 */ /* 0x000fc800078e00ff */
[----:B------:R-:W-:Y:S01]  /*0a40*/  IMAD.WIDE.U32 R74, R33, -0x326172a9, RZ ;  /* 0xcd9e8d57214a7825 */ /* 0x000fe200078e00ff */
[----:B------:R-:W-:-:S03]  /*0a50*/  LOP3.LUT R54, R54, UR26, R35, 0x96, !PT ;  /* 0x0000001a36367c12 */ /* 0x000fc6000f8e9623 */
[----:B------:R-:W-:Y:S01]  /*0a60*/  IMAD R80, R28, -0x2daee0ad, RZ ;  /* 0xd2511f531c507824 */ /* 0x000fe200078e02ff */
[----:B------:R-:W-:Y:S02]  /*0a70*/  LOP3.LUT R55, R75, UR25, R55, 0x96, !PT ;  /* 0x000000194b377c12 */ /* 0x000fe4000f8e9637 */
.L_x_306:
        /* <DEDUP_REMOVED lines=11> */
[----:B------:R-:W-:Y:S01]  /*0b30*/  ISETP.NE.AND.EX P1, PT, RZ, c[0x0][0x184], PT, P2 ;  /* 0x00006100ff007a0c */ /* 0x000fe20003f25320 */
[----:B------:R-:W-:Y:S01]  /*0b40*/  BSSY B2, `(.L_x_173) ;  /* 0x0000013000027945 */ /* 0x000fe20003800000 */
[----:B------:R-:W-:-:S03]  /*0b50*/  P2R R77, PR, RZ, 0x8 ;  /* 0x00000008ff4d7803 */ /* 0x000fc60000000000 */
[----:B------:R-:W5:Y:S06]  /*0b60*/  LDG.E.128 R28, [R28.64] ;  /* 0x000000061c1c7981 */ /* 0x000f6c000c1e1d00 */
[----:B------:R-:W-:-:S04]  /*0b70*/  @P3 IMAD.WIDE.U32 R34, R63, R76, c[0x0][0x178] ;  /* 0x00005e003f223625 */ /* 0x000fc800078e004c */
[----:B------:R-:W-:Y:S01]  /*0b80*/  @P1 IMAD.WIDE.U32 R32, R63, R76, c[0x0][0x180] ;  /* 0x000060003f201625 */ /* 0x000fe200078e004c */
[----:B------:R0:W5:Y:S04]  /*0b90*/  @P3 LDG.E.128 R20, [R34.64] ;  /* 0x0000000622143981 */ /* 0x000168000c1e1d00 */
[----:B------:R0:W5:Y:S01]  /*0ba0*/  @P1 LDG.E.128 R24, [R32.64] ;  /* 0x0000000620181981 */ /* 0x000162000c1e1d00 */
[C---:B------:R-:W-:Y:S02]  /*0bb0*/  ISETP.NE.AND P2, PT, R81.reuse, 0x1, PT ;  /* 0x000000015100780c */ /* 0x040fe40003f45270 */
[----:B------:R-:W-:-:S11]  /*0bc0*/  IADD3 R68, R81, 0x1, RZ ;  /* 0x0000000151447810 */ /* 0x000fd60007ffe0ff */
[----:B------:R-:W-:Y:S05]  /*0bd0*/  @!P2 BRA `(.L_x_174) ;  /* 0x000000800000a947 */ /* 0x000fea0003800000 */
[----:B0-----:R-:W-:Y:S01]  /*0be0*/  ISETP.NE.AND P2, PT, R81, 0x2, PT ;  /* 0x000000025100780c */ /* 0x001fe20003f45270 */
[----:B------:R-:W-:-:S12]  /*0bf0*/  IMAD.MOV.U32 R67, RZ, RZ, R54 ;  /* 0x000000ffff437224 */ /* 0x000fd800078e0036 */
[----:B------:R-:W-:Y:S05]  /*0c00*/  @!P2 BRA `(.L_x_175) ;  /* 0x000000600000a947 */ /* 0x000fea0003800000 */
[----:B------:R-:W-:Y:S01]  /*0c10*/  ISETP.NE.AND P2, PT, R81, 0x3, PT ;  /* 0x000000035100780c */ /* 0x000fe20003f45270 */
[----:B------:R-:W-:-:S12]  /*0c20*/  IMAD.MOV.U32 R67, RZ, RZ, R55 ;  /* 0x000000ffff437224 */ /* 0x000fd800078e0037 */
[----:B------:R-:W-:Y:S05]  /*0c30*/  @P2 BRA `(.L_x_175) ;  /* 0x0000003000002947 */ /* 0x000fea0003800000 */
[----:B------:R-:W-:Y:S01]  /*0c40*/  MOV R67, R80 ;  /* 0x0000005000437202 */ /* 0x000fe20000000f00 */
[----:B------:R-:W-:Y:S05]  /*0c50*/  BRA `(.L_x_175) ;  /* 0x0000001000007947 */ /* 0x000fea0003800000 */
.L_x_174:
[----:B0-----:R-:W-:Y:S02]  /*0c60*/  IMAD.MOV.U32 R67, RZ, RZ, R74 ;  /* 0x000000ffff437224 */ /* 0x001fe400078e004a */
.L_x_175:
[----:B------:R-:W-:Y:S05]  /*0c70*/  BSYNC B2 ;  /* 0x0000000000027941 */ /* 0x000fea0003800000 */
.L_x_173:
[----:B------:R-:W-:Y:S01]  /*0c80*/  ISETP.NE.AND P2, PT, R68, 0x4, PT ;  /* 0x000000044400780c */ /* 0x000fe20003f45270 */
[----:B------:R-:W-:-:S12]  /*0c90*/  BSSY B2, `(.L_x_176) ;  /* 0x000003a000027945 */ /* 0x000fd80003800000 */
[----:B------:R-:W-:Y:S05]  /*0ca0*/  @P2 BRA `(.L_x_177) ;  /* 0x0000038000002947 */ /* 0x000fea0003800000 */
[----:B------:R-:W-:Y:S01]  /*0cb0*/  IADD3 R12, R12, 0x1, RZ ;  /* 0x000000010c0c7810 */ /* 0x000fe20007ffe0ff */
[----:B------:R-:W-:Y:S03]  /*0cc0*/  BSSY B3, `(.L_x_178) ;  /* 0x000000c000037945 */ /* 0x000fe60003800000 */
[C---:B------:R-:W-:Y:S01]  /*0cd0*/  ISETP.NE.AND P2, PT, R12.reuse, RZ, PT ;  /* 0x000000ff0c00720c */ /* 0x040fe20003f45270 */
[----:B------:R-:W-:-:S12]  /*0ce0*/  IMAD.HI.U32 R35, R12, -0x2daee0ad, RZ ;  /* 0xd2511f530c237827 */ /* 0x000fd800078e00ff */
[----:B------:R-:W-:Y:S05]  /*0cf0*/  @P2 BRA `(.L_x_179) ;  /* 0x0000008000002947 */ /* 0x000fea0003800000 */
[----:B------:R-:W-:-:S04]  /*0d00*/  IADD3 R10, R10, 0x1, RZ ;  /* 0x000000010a0a7810 */ /* 0x000fc80007ffe0ff */
[----:B------:R-:W-:-:S13]  /*0d10*/  ISETP.NE.AND P2, PT, R10, RZ, PT ;  /* 0x000000ff0a00720c */ /* 0x000fda0003f45270 */
[----:B------:R-:W-:Y:S01]  /*0d20*/  @!P2 IADD3 R13, R13, 0x1, RZ ;  /* 0x000000010d0da810 */ /* 0x000fe20007ffe0ff */
[----:B------:R-:W-:Y:S01]  /*0d30*/  @!P2 IMAD.MOV.U32 R10, RZ, RZ, RZ ;  /* 0x000000ffff0aa224 */ /* 0x000fe200078e00ff */
[----:B------:R-:W-:Y:S02]  /*0d40*/  @!P2 IADD3 R32, R48, 0x1, RZ ;  /* 0x000000013020a810 */ /* 0x000fe40007ffe0ff */
[----:B------:R-:W-:-:S13]  /*0d50*/  ISETP.NE.AND P3, PT, R13, RZ, !P2 ;  /* 0x000000ff0d00720c */ /* 0x000fda0005765270 */
[----:B------:R-:W-:-:S04]  /*0d60*/  @P3 IMAD.MOV R32, RZ, RZ, R48 ;  /* 0x000000ffff203224 */ /* 0x000fc800078e0230 */
[----:B------:R-:W-:Y:S02]  /*0d70*/  @!P2 IMAD.MOV.U32 R48, RZ, RZ, R32 ;  /* 0x000000ffff30a224 */ /* 0x000fe400078e0020 */
.L_x_179:
[----:B------:R-:W-:Y:S05]  /*0d80*/  BSYNC B3 ;  /* 0x0000000000037941 */ /* 0x000fea0003800000 */
.L_x_178:
[----:B------:R-:W-:Y:S01]  /*0d90*/  IMAD.HI.U32 R33, R13, -0x326172a9, RZ ;  /* 0xcd9e8d570d217827 */ /* 0x000fe200078e00ff */
[----:B------:R-:W-:-:S03]  /*0da0*/  LOP3.LUT R34, R35, UR5, R48, 0x96, !PT ;  /* 0x0000000523227c12 */ /* 0x000fc6000f8e9630 */
[----:B------:R-:W-:Y:S01]  /*0db0*/  IMAD R55, R12, -0x2daee0ad, RZ ;  /* 0xd2511f530c377824 */ /* 0x000fe200078e02ff */
[----:B------:R-:W-:Y:S01]  /*0dc0*/  LOP3.LUT R68, R33, UR4, R10, 0x96, !PT ;  /* 0x0000000421447c12 */ /* 0x000fe2000f8e960a */
[----:B------:R-:W-:Y:S02]  /*0dd0*/  IMAD R33, R13, -0x326172a9, RZ ;  /* 0xcd9e8d570d217824 */ /* 0x000fe400078e02ff */
[----:B------:R-:W-:-:S04]  /*0de0*/  IMAD.WIDE.U32 R34, R34, -0x326172a9, RZ ;  /* 0xcd9e8d5722227825 */ /* 0x000fc800078e00ff */
[----:B------:R-:W-:Y:S01]  /*0df0*/  IMAD.WIDE.U32 R68, R68, -0x2daee0ad, RZ ;  /* 0xd2511f5344447825 */ /* 0x000fe200078e00ff */
[----:B------:R-:W-:-:S04]  /*0e00*/  LOP3.LUT R54, R35, UR9, R33, 0x96, !PT ;  /* 0x0000000923367c12 */ /* 0x000fc8000f8e9621 */
[----:B------:R-:W-:Y:S01]  /*0e10*/  LOP3.LUT R32, R69, UR10, R55, 0x96, !PT ;  /* 0x0000000a45207c12 */ /* 0x000fe2000f8e9637 */
        /* <DEDUP_REMOVED lines=26> */
[----:B------:R-:W-:-:S03]  /*0fc0*/  LOP3.LUT R74, R55, UR24, R68, 0x96, !PT ;  /* 0x00000018374a7c12 */ /* 0x000fc6000f8e9644 */
[----:B------:R-:W-:Y:S01]  /*0fd0*/  IMAD.MOV.U32 R68, RZ, RZ, RZ ;  /* 0x000000ffff447224 */ /* 0x000fe200078e00ff */
[----:B------:R-:W-:Y:S01]  /*0fe0*/  LOP3.LUT R80, R33, UR23, R34, 0x96, !PT ;  /* 0x0000001721507c12 */ /* 0x000fe2000f8e9622 */
[----:B------:R-:W-:-:S04]  /*0ff0*/  IMAD.WIDE.U32 R74, R74, -0x326172a9, RZ ;  /* 0xcd9e8d574a4a7825 */ /* 0x000fc800078e00ff */
[----:B------:R-:W-:Y:S01]  /*1000*/  IMAD.WIDE.U32 R80, R80, -0x2daee0ad, RZ ;  /* 0xd2511f5350507825 */ /* 0x000fe200078e00ff */
[----:B------:R-:W-:-:S04]  /*1010*/  LOP3.LUT R55, R75, UR25, R32, 0x96, !PT ;  /* 0x000000194b377c12 */ /* 0x000fc8000f8e9620 */
[----:B------:R-:W-:Y:S02]  /*1020*/  LOP3.LUT R54, R81, UR26, R54, 0x96, !PT ;  /* 0x0000001a51367c12 */ /* 0x000fe4000f8e9636 */
.L_x_177:
[----:B------:R-:W-:Y:S05]  /*1030*/  BSYNC B2 ;  /* 0x0000000000027941 */ /* 0x000fea0003800000 */
.L_x_176:
[----:B------:R-:W0:Y:S01]  /*1040*/  I2F.U32 R32, R67 ;  /* 0x0000004300207306 */ /* 0x000e220000201000 */
[----:B------:R-:W-:Y:S01]  /*1050*/  ISETP.NE.U32.AND P2, PT, RZ, c[0x0][0x178], PT ;  /* 0x00005e00ff007a0c */ /* 0x000fe20003f45070 */
[----:B------:R-:W-:Y:S01]  /*1060*/  IMAD.MOV.U32 R73, RZ, RZ, 0x2f800000 ;  /* 0x2f800000ff497424 */ /* 0x000fe200078e00ff */
[----:B-----5:R-:W-:Y:S02]  /*1070*/  PRMT R33, RZ, 0x5410, R28 ;  /* 0x00005410ff217816 */ /* 0x020fe4000000001c */
[----:B------:R-:W-:-:S03]  /*1080*/  ISETP.NE.AND.EX P2, PT, RZ, c[0x0][0x17c], PT, P2 ;  /* 0x00005f00ff007a0c */ /* 0x000fc60003f45320 */
[----:B------:R-:W-:Y:S02]  /*1090*/  FMUL.FTZ R33, R33, c[0x0][0x1e8] ;  /* 0x00007a0021217a20 */ /* 0x000fe40000410000 */
[----:B0-----:R-:W-:-:S05]  /*10a0*/  FFMA.FTZ R32, R32, R73, 1.1641532182693481445e-10 ;  /* 0x2f00000020207423 */ /* 0x001fca0000010049 */
[----:B------:R-:W-:-:S04]  /*10b0*/  FSETP.GTU.FTZ.AND P3, PT, R32, c[0x0][0x1e4], PT ;  /* 0x0000790020007a0b */ /* 0x000fc80003f7c000 */
[----:B------:R-:W-:Y:S02]  /*10c0*/  P2R R75, PR, RZ, 0x8 ;  /* 0x00000008ff4b7803 */ /* 0x000fe40000000000 */
[----:B------:R-:W-:Y:S01]  /*10d0*/  FSEL R62, R33, RZ, !P3 ;  /* 0x000000ff213e7208 */ /* 0x000fe20005800000 */
[----:B------:R-:W-:Y:S05]  /*10e0*/  @P2 BRA `(.L_x_180) ;  /* 0x0000006000002947 */ /* 0x000fea0003800000 */
[----:B------:R-:W-:Y:S01]  /*10f0*/  IMAD.MOV.U32 R32, RZ, RZ, R68 ;  /* 0x000000ffff207224 */ /* 0x000fe200078e0044 */
[----:B------:R-:W-:Y:S05]  /*1100*/  @!P1 BRA `(.L_x_181) ;  /* 0x0000059000009947 */ /* 0x000fea0003800000 */
[----:B------:R-:W-:Y:S02]  /*1110*/  PRMT R33, RZ, 0x5410, R24 ;  /* 0x00005410ff217816 */ /* 0x000fe40000000018 */
[----:B------:R-:W-:-:S03]  /*1120*/  MOV R32, R68 ;  /* 0x0000004400207202 */ /* 0x000fc60000000f00 */
[----:B------:R-:W-:Y:S01]  /*1130*/  FADD.FTZ R62, R33, R62 ;  /* 0x0000003e213e7221 */ /* 0x000fe20000010000 */
[----:B------:R-:W-:Y:S05]  /*1140*/  BRA `(.L_x_181) ;  /* 0x0000055000007947 */ /* 0x000fea0003800000 */
.L_x_180:
[C---:B------:R-:W-:Y:S01]  /*1150*/  ISETP.NE.AND P3, PT, R68.reuse, 0x1, PT ;  /* 0x000000014400780c */ /* 0x040fe20003f65270 */
[----:B------:R-:W-:Y:S01]  /*1160*/  BSSY B2, `(.L_x_182) ;  /* 0x000000c000027945 */ /* 0x000fe20003800000 */
[----:B------:R-:W-:-:S11]  /*1170*/  IADD3 R32, R68, 0x1, RZ ;  /* 0x0000000144207810 */ /* 0x000fd60007ffe0ff */
[----:B------:R-:W-:Y:S05]  /*1180*/  @!P3 BRA `(.L_x_183) ;  /* 0x000000800000b947 */ /* 0x000fea0003800000 */
[----:B------:R-:W-:Y:S01]  /*1190*/  ISETP.NE.AND P3, PT, R68, 0x2, PT ;  /* 0x000000024400780c */ /* 0x000fe20003f65270 */
[----:B------:R-:W-:-:S12]  /*11a0*/  IMAD.MOV.U32 R67, RZ, RZ, R54 ;  /* 0x000000ffff437224 */ /* 0x000fd800078e0036 */
[----:B------:R-:W-:Y:S05]  /*11b0*/  @!P3 BRA `(.L_x_184) ;  /* 0x000000600000b947 */ /* 0x000fea0003800000 */
[----:B------:R-:W-:Y:S01]  /*11c0*/  ISETP.NE.AND P3, PT, R68, 0x3, PT ;  /* 0x000000034400780c */ /* 0x000fe20003f65270 */
[----:B------:R-:W-:-:S12]  /*11d0*/  IMAD.MOV.U32 R67, RZ, RZ, R55 ;  /* 0x000000ffff437224 */ /* 0x000fd800078e0037 */
[----:B------:R-:W-:Y:S05]  /*11e0*/  @P3 BRA `(.L_x_184) ;  /* 0x0000003000003947 */ /* 0x000fea0003800000 */
[----:B------:R-:W-:Y:S01]  /*11f0*/  IMAD.MOV.U32 R67, RZ, RZ, R80 ;  /* 0x000000ffff437224 */ /* 0x000fe200078e0050 */
[----:B------:R-:W-:Y:S05]  /*1200*/  BRA `(.L_x_184) ;  /* 0x0000001000007947 */ /* 0x000fea0003800000 */
.L_x_183:
[----:B------:R-:W-:Y:S02]  /*1210*/  IMAD.MOV.U32 R67, RZ, RZ, R74 ;  /* 0x000000ffff437224 */ /* 0x000fe400078e004a */
.L_x_184:
[----:B------:R-:W-:Y:S05]  /*1220*/  BSYNC B2 ;  /* 0x0000000000027941 */ /* 0x000fea0003800000 */
.L_x_182:
        /* <DEDUP_REMOVED lines=16> */
.L_x_188:
[----:B------:R-:W-:Y:S05]  /*1330*/  BSYNC B3 ;  /* 0x0000000000037941 */ /* 0x000fea0003800000 */
.L_x_187:
[----:B------:R-:W-:Y:S01]  /*1340*/  IMAD.HI.U32 R33, R13, -0x326172a9, RZ ;  /* 0xcd9e8d570d217827 */ /* 0x000fe200078e00ff */
[----:B------:R-:W-:-:S03]  /*1350*/  LOP3.LUT R32, R35, UR5, R48, 0x96, !PT ;  /* 0x0000000523207c12 */ /* 0x000fc6000f8e9630 */
[----:B------:R-:W-:Y:S01]  /*1360*/  IMAD R35, R13, -0x326172a9, RZ ;  /* 0xcd9e8d570d237824 */ /* 0x000fe200078e02ff */
[----:B------:R-:W-:Y:S01]  /*1370*/  LOP3.LUT R68, R33, UR4, R10, 0x96, !PT ;  /* 0x0000000421447c12 */ /* 0x000fe2000f8e960a */
[----:B------:R-:W-:-:S04]  /*1380*/  IMAD.WIDE.U32 R32, R32, -0x326172a9, RZ ;  /* 0xcd9e8d5720207825 */ /* 0x000fc800078e00ff */
[----:B------:R-:W-:Y:S01]  /*1390*/  IMAD R55, R12, -0x2daee0ad, RZ ;  /* 0xd2511f530c377824 */ /* 0x000fe200078e02ff */
[----:B------:R-:W-:Y:S01]  /*13a0*/  LOP3.LUT R35, R33, UR9, R35, 0x96, !PT ;  /* 0x0000000921237c12 */ /* 0x000fe2000f8e9623 */
[----:B------:R-:W-:-:S05]  /*13b0*/  IMAD.WIDE.U32 R68, R68, -0x2daee0ad, RZ ;  /* 0xd2511f5344447825 */ /* 0x000fca00078e00ff */
        /* <DEDUP_REMOVED lines=31> */
[----:B------:R-:W-:Y:S02]  /*15b0*/  MOV R74, R32 ;  /* 0x00000020004a7202 */ /* 0x000fe40000000f00 */
[----:B------:R-:W-:Y:S01]  /*15c0*/  LOP3.LUT R55, R33, UR25, R34, 0x96, !PT ;  /* 0x0000001921377c12 */ /* 0x000fe2000f8e9622 */
[----:B------:R-:W-:Y:S01]  /*15d0*/  IMAD.MOV.U32 R32, RZ, RZ, RZ ;  /* 0x000000ffff207224 */ /* 0x000fe200078e00ff */
[----:B------:R-:W-:Y:S02]  /*15e0*/  LOP3.LUT R54, R81, UR26, R54, 0x96, !PT ;  /* 0x0000001a51367c12 */ /* 0x000fe4000f8e9636 */
.L_x_186:
[----:B------:R-:W-:Y:S05]  /*15f0*/  BSYNC B2 ;  /* 0x0000000000027941 */ /* 0x000fea0003800000 */
.L_x_185:
[----:B------:R-:W0:Y:S01]  /*1600*/  I2F.U32 R34, R67 ;  /* 0x0000004300227306 */ /* 0x000e220000201000 */
[----:B------:R-:W-:-:S05]  /*1610*/  PRMT R33, RZ, 0x5410, R20 ;  /* 0x00005410ff217816 */ /* 0x000fca0000000014 */
[----:B------:R-:W-:Y:S02]  /*1620*/  FMUL.FTZ R33, R33, c[0x0][0x1e8] ;  /* 0x00007a0021217a20 */ /* 0x000fe40000410000 */
[----:B0-----:R-:W-:-:S05]  /*1630*/  FFMA.FTZ R34, R34, R73, 1.1641532182693481445e-10 ;  /* 0x2f00000022227423 */ /* 0x001fca0000010049 */
[----:B------:R-:W-:-:S04]  /*1640*/  FSETP.GTU.FTZ.AND P3, PT, R34, c[0x0][0x1e4], PT ;  /* 0x0000790022007a0b */ /* 0x000fc80003f7c000 */
[----:B------:R-:W-:Y:S02]  /*1650*/  FSEL R33, R33, RZ, !P3 ;  /* 0x000000ff21217208 */ /* 0x000fe40005800000 */
[----:B------:R-:W-:-:S03]  /*1660*/  SEL R61, RZ, 0x1, P3 ;  /* 0x00000001ff3d7807 */ /* 0x000fc60001800000 */
[----:B------:R-:W-:Y:S01]  /*1670*/  FADD.FTZ R62, R33, R62 ;  /* 0x0000003e213e7221 */ /* 0x000fe20000010000 */
[----:B------:R-:W-:-:S05]  /*1680*/  @P1 PRMT R33, RZ, 0x5410, R24 ;  /* 0x00005410ff211816 */ /* 0x000fca0000000018 */
[----:B------:R-:W-:Y:S02]  /*1690*/  @P1 FADD.FTZ R62, R33, R62 ;  /* 0x0000003e213e1221 */ /* 0x000fe40000010000 */
.L_x_181:
        /* <DEDUP_REMOVED lines=12> */
.L_x_190:
[----:B------:R-:W-:Y:S02]  /*1760*/  IMAD.MOV.U32 R70, RZ, RZ, R74 ;  /* 0x000000ffff467224 */ /* 0x000fe400078e004a */
.L_x_191:
[----:B------:R-:W-:Y:S05]  /*1770*/  BSYNC B2 ;  /* 0x0000000000027941 */ /* 0x000fea0003800000 */
.L_x_189:
        /* <DEDUP_REMOVED lines=14> */
[----:B------:R-:W-:-:S05]  /*1860*/  @P4 IMAD.MOV R32, RZ, RZ, R48 ;  /* 0x000000ffff204224 */ /* 0x000fca00078e0230 */
[----:B------:R-:W-:Y:S02]  /*1870*/  @!P3 MOV R48, R32 ;  /* 0x000000200030b202 */ /* 0x000fe40000000f00 */
.L_x_195:
[----:B------:R-:W-:Y:S05]  /*1880*/  BSYNC B3 ;  /* 0x0000000000037941 */ /* 0x000fea0003800000 */
.L_x_194:
        /* <DEDUP_REMOVED lines=40> */
[----:B------:R-:W-:Y:S01]  /*1b10*/  IMAD.MOV.U32 R74, RZ, RZ, R32 ;  /* 0x000000ffff4a7224 */ /* 0x000fe200078e0020 */
[----:B------:R-:W-:Y:S01]  /*1b20*/  LOP3.LUT R54, R81, UR26, R54, 0x96, !PT ;  /* 0x0000001a51367c12 */ /* 0x000fe2000f8e9636 */
[----:B------:R-:W-:Y:S02]  /*1b30*/  IMAD.MOV.U32 R33, RZ, RZ, RZ ;  /* 0x000000ffff217224 */ /* 0x000fe400078e00ff */
.L_x_193:
[----:B------:R-:W-:Y:S05]  /*1b40*/  BSYNC B2 ;  /* 0x0000000000027941 */ /* 0x000fea0003800000 */
.L_x_192:
[----:B------:R-:W0:Y:S01]  /*1b50*/  I2F.U32 R32, R70 ;  /* 0x0000004600207306 */ /* 0x000e220000201000 */
[----:B------:R-:W-:-:S05]  /*1b60*/  PRMT R28, RZ, 0x7610, R28 ;  /* 0x00007610ff1c7816 */ /* 0x000fca000000001c */
        /* <DEDUP_REMOVED lines=8> */
[----:B------:R-:W-:Y:S01]  /*1bf0*/  PRMT R28, RZ, 0x7610, R24 ;  /* 0x00007610ff1c7816 */ /* 0x000fe20000000018 */
[----:B------:R-:W-:-:S04]  /*1c00*/  IMAD.MOV.U32 R32, RZ, RZ, R33 ;  /* 0x000000ffff207224 */ /* 0x000fc800078e0021 */
[----:B------:R-:W-:Y:S01]  /*1c10*/  FADD.FTZ R67, R28, R67 ;  /* 0x000000431c437221 */ /* 0x000fe20000010000 */
[----:B------:R-:W-:Y:S05]  /*1c20*/  BRA `(.L_x_197) ;  /* 0x0000055000007947 */ /* 0x000fea0003800000 */
.L_x_196:
        /* <DEDUP_REMOVED lines=12> */
.L_x_199:
[----:B------:R-:W-:Y:S02]  /*1cf0*/  MOV R28, R74 ;  /* 0x0000004a001c7202 */ /* 0x000fe40000000f00 */
.L_x_200:
[----:B------:R-:W-:Y:S05]  /*1d00*/  BSYNC B2 ;  /* 0x0000000000027941 */ /* 0x000fea0003800000 */
.L_x_198:
        /* <DEDUP_REMOVED lines=16> */
.L_x_204:
[----:B------:R-:W-:Y:S05]  /*1e10*/  BSYNC B3 ;  /* 0x0000000000037941 */ /* 0x000fea0003800000 */
.L_x_203:
        /* <DEDUP_REMOVED lines=43> */
.L_x_202:
[----:B------:R-:W-:Y:S05]  /*20d0*/  BSYNC B2 ;  /* 0x0000000000027941 */ /* 0x000fea0003800000 */
.L_x_201:
[----:B------:R-:W0:Y:S02]  /*20e0*/  I2F.U32 R28, R28 ;  /* 0x0000001c001c7306 */ /* 0x000e240000201000 */
[----:B0-----:R-:W-:Y:S01]  /*20f0*/  FFMA.FTZ R33, R28, R73, 1.1641532182693481445e-10 ;  /* 0x2f0000001c217423 */ /* 0x001fe20000010049 */
[----:B------:R-:W-:-:S04]  /*2100*/  PRMT R28, RZ, 0x7610, R20 ;  /* 0x00007610ff1c7816 */ /* 0x000fc80000000014 */
[----:B------:R-:W-:Y:S01]  /*2110*/  FSETP.GTU.FTZ.AND P3, PT, R33, c[0x0][0x1e4], PT ;  /* 0x0000790021007a0b */ /* 0x000fe20003f7c000 */
[----:B------:R-:W-:Y:S01]  /*2120*/  FMUL.FTZ R34, R28, c[0x0][0x1e8] ;  /* 0x00007a001c227a20 */ /* 0x000fe20000410000 */
[----:B------:R-:W-:Y:S02]  /*2130*/  @P1 PRMT R28, RZ, 0x7610, R24 ;  /* 0x00007610ff1c1816 */ /* 0x000fe40000000018 */
[----:B------:R-:W-:Y:S02]  /*2140*/  SEL R60, RZ, 0x1, P3 ;  /* 0x00000001ff3c7807 */ /* 0x000fe40001800000 */
[----:B------:R-:W-:-:S05]  /*2150*/  FSEL R34, R34, RZ, !P3 ;  /* 0x000000ff22227208 */ /* 0x000fca0005800000 */
[----:B------:R-:W-:-:S04]  /*2160*/  FADD.FTZ R67, R34, R67 ;  /* 0x0000004322437221 */ /* 0x000fc80000010000 */
[----:B------:R-:W-:Y:S02]  /*2170*/  @P1 FADD.FTZ R67, R28, R67 ;  /* 0x000000431c431221 */ /* 0x000fe40000010000 */
.L_x_197:
        /* <DEDUP_REMOVED lines=10> */
[----:B------:R-:W-:Y:S01]  /*2220*/  MOV R28, R80 ;  /* 0x00000050001c7202 */ /* 0x000fe20000000f00 */
[----:B------:R-:W-:Y:S05]  /*2230*/  BRA `(.L_x_207) ;  /* 0x0000001000007947 */ /* 0x000fea0003800000 */
.L_x_206:
[----:B------:R-:W-:Y:S02]  /*2240*/  IMAD.MOV.U32 R28, RZ, RZ, R74 ;  /* 0x000000ffff1c7224 */ /* 0x000fe400078e004a */
.L_x_207:
[----:B------:R-:W-:Y:S05]  /*2250*/  BSYNC B2 ;  /* 0x0000000000027941 */ /* 0x000fea0003800000 */
.L_x_205:
        /* <DEDUP_REMOVED lines=16> */
.L_x_211:
[----:B------:R-:W-:Y:S05]  /*2360*/  BSYNC B3 ;  /* 0x0000000000037941 */ /* 0x000fea0003800000 */
.L_x_210:
        /* <DEDUP_REMOVED lines=43> */
.L_x_209:
[----:B------:R-:W-:Y:S05]  /*2620*/  BSYNC B2 ;  /* 0x0000000000027941 */ /* 0x000fea0003800000 */
.L_x_208:
[----:B------:R-:W0:Y:S02]  /*2630*/  I2F.U32 R28, R28 ;  /* 0x0000001c001c7306 */ /* 0x000e240000201000 */
[----:B0-----:R-:W-:Y:S01]  /*2640*/  FFMA.FTZ R32, R28, R73, 1.1641532182693481445e-10 ;  /* 0x2f0000001c207423 */ /* 0x001fe20000010049 */
[----:B------:R-:W-:-:S04]  /*2650*/  PRMT R28, RZ, 0x5410, R29 ;  /* 0x00005410ff1c7816 */ /* 0x000fc8000000001d */
[----:B------:R-:W-:Y:S01]  /*2660*/  FSETP.GTU.FTZ.AND P3, PT, R32, c[0x0][0x1e4], PT ;  /* 0x0000790020007a0b */ /* 0x000fe20003f7c000 */
[----:B------:R-:W-:-:S03]  /*2670*/  FMUL.FTZ R68, R28, c[0x0][0x1e8] ;  /* 0x00007a001c447a20 */ /* 0x000fc60000410000 */
[----:B------:R-:W-:Y:S02]  /*2680*/  P2R R78, PR, RZ, 0x8 ;  /* 0x00000008ff4e7803 */ /* 0x000fe40000000000 */
[----:B------:R-:W-:Y:S01]  /*2690*/  FSEL R68, R68, RZ, !P3 ;  /* 0x000000ff44447208 */ /* 0x000fe20005800000 */
[----:B------:R-:W-:Y:S05]  /*26a0*/  @P2 BRA `(.L_x_212) ;  /* 0x0000006000002947 */ /* 0x000fea0003800000 */
[----:B------:R-:W-:Y:S01]  /*26b0*/  IMAD.MOV.U32 R32, RZ, RZ, R33 ;  /* 0x000000ffff207224 */ /* 0x000fe200078e0021 */
[----:B------:R-:W-:Y:S05]  /*26c0*/  @!P1 BRA `(.L_x_213) ;  /* 0x0000059000009947 */ /* 0x000fea0003800000 */
[----:B------:R-:W-:Y:S02]  /*26d0*/  MOV R32, R33 ;  /* 0x0000002100207202 */ /* 0x000fe40000000f00 */
[----:B------:R-:W-:-:S05]  /*26e0*/  PRMT R33, RZ, 0x5410, R25 ;  /* 0x00005410ff217816 */ /* 0x000fca0000000019 */
[----:B------:R-:W-:Y:S01]  /*26f0*/  FADD.FTZ R68, R33, R68 ;  /* 0x0000004421447221 */ /* 0x000fe20000010000 */
[----:B------:R-:W-:Y:S05]  /*2700*/  BRA `(.L_x_213) ;  /* 0x0000055000007947 */ /* 0x000fea0003800000 */
.L_x_212:
        /* <DEDUP_REMOVED lines=12> */
.L_x_215:
[----:B------:R-:W-:Y:S02]  /*27d0*/  IMAD.MOV.U32 R28, RZ, RZ, R74 ;  /* 0x000000ffff1c7224 */ /* 0x000fe400078e004a */
.L_x_216:
[----:B------:R-:W-:Y:S05]  /*27e0*/  BSYNC B2 ;  /* 0x0000000000027941 */ /* 0x000fea0003800000 */
.L_x_214:
        /* <DEDUP_REMOVED lines=16> */
.L_x_220:
[----:B------:R-:W-:Y:S05]  /*28f0*/  BSYNC B3 ;  /* 0x0000000000037941 */ /* 0x000fea0003800000 */
.L_x_219:
        /* <DEDUP_REMOVED lines=43> */
.L_x_218:
[----:B------:R-:W-:Y:S05]  /*2bb0*/  BSYNC B2 ;  /* 0x0000000000027941 */ /* 0x000fea0003800000 */
.L_x_217:
[----:B------:R-:W0:Y:S02]  /*2bc0*/  I2F.U32 R28, R28 ;  /* 0x0000001c001c7306 */ /* 0x000e240000201000 */
[----:B0-----:R-:W-:Y:S01]  /*2bd0*/  FFMA.FTZ R33, R28, R73, 1.1641532182693481445e-10 ;  /* 0x2f0000001c217423 */ /* 0x001fe20000010049 */
[----:B------:R-:W-:-:S04]  /*2be0*/  PRMT R28, RZ, 0x5410, R21 ;  /* 0x00005410ff1c7816 */ /* 0x000fc80000000015 */
[----:B------:R-:W-:Y:S01]  /*2bf0*/  FSETP.GTU.FTZ.AND P3, PT, R33, c[0x0][0x1e4], PT ;  /* 0x0000790021007a0b */ /* 0x000fe20003f7c000 */
[----:B------:R-:W-:-:S03]  /*2c00*/  FMUL.FTZ R34, R28, c[0x0][0x1e8] ;  /* 0x00007a001c227a20 */ /* 0x000fc60000410000 */
[----:B------:R-:W-:Y:S02]  /*2c10*/  SEL R59, RZ, 0x1, P3 ;  /* 0x00000001ff3b7807 */ /* 0x000fe40001800000 */
[----:B------:R-:W-:-:S05]  /*2c20*/  FSEL R33, R34, RZ, !P3 ;  /* 0x000000ff22217208 */ /* 0x000fca0005800000 */
[----:B------:R-:W-:Y:S01]  /*2c30*/  FADD.FTZ R68, R33, R68 ;  /* 0x0000004421447221 */ /* 0x000fe20000010000 */
[----:B------:R-:W-:-:S05]  /*2c40*/  @P1 PRMT R33, RZ, 0x5410, R25 ;  /* 0x00005410ff211816 */ /* 0x000fca0000000019 */
[----:B------:R-:W-:Y:S02]  /*2c50*/  @P1 FADD.FTZ R68, R33, R68 ;  /* 0x0000004421441221 */ /* 0x000fe40000010000 */
.L_x_213:
        /* <DEDUP_REMOVED lines=12> */
.L_x_222:
[----:B------:R-:W-:Y:S02]  /*2d20*/  IMAD.MOV.U32 R28, RZ, RZ, R74 ;  /* 0x000000ffff1c7224 */ /* 0x000fe400078e004a */
.L_x_223:
[----:B------:R-:W-:Y:S05]  /*2d30*/  BSYNC B2 ;  /* 0x0000000000027941 */ /* 0x000fea0003800000 */
.L_x_221:
        /* <DEDUP_REMOVED lines=16> */
.L_x_227:
[----:B------:R-:W-:Y:S05]  /*2e40*/  BSYNC B3 ;  /* 0x0000000000037941 */ /* 0x000fea0003800000 */
.L_x_226:
        /* <DEDUP_REMOVED lines=43> */
.L_x_225:
[----:B------:R-:W-:Y:S05]  /*3100*/  BSYNC B2 ;  /* 0x0000000000027941 */ /* 0x000fea0003800000 */
.L_x_224:
        /* <DEDUP_REMOVED lines=14> */
.L_x_228:
        /* <DEDUP_REMOVED lines=12> */
.L_x_231:
[----:B------:R-:W-:Y:S02]  /*32b0*/  MOV R70, R74 ;  /* 0x0000004a00467202 */ /* 0x000fe40000000f00 */
.L_x_232:
[----:B------:R-:W-:Y:S05]  /*32c0*/  BSYNC B2 ;  /* 0x0000000000027941 */ /* 0x000fea0003800000 */
.L_x_230:
        /* <DEDUP_REMOVED lines=16> */
.L_x_236:
[----:B------:R-:W-:Y:S05]  /*33d0*/  BSYNC B3 ;  /* 0x0000000000037941 */ /* 0x000fea0003800000 */
.L_x_235:
        /* <DEDUP_REMOVED lines=43> */
.L_x_234:
[----:B------:R-:W-:Y:S05]  /*3690*/  BSYNC B2 ;  /* 0x0000000000027941 */ /* 0x000fea0003800000 */
.L_x_233:
        /* <DEDUP_REMOVED lines=10> */
.L_x_229:
        /* <DEDUP_REMOVED lines=12> */
.L_x_238:
[----:B------:R-:W-:Y:S02]  /*3800*/  IMAD.MOV.U32 R71, RZ, RZ, R74 ;  /* 0x000000ffff477224 */ /* 0x000fe400078e004a */
.L_x_239:
[----:B------:R-:W-:Y:S05]  /*3810*/  BSYNC B2 ;  /* 0x0000000000027941 */ /* 0x000fea0003800000 */
.L_x_237:
        /* <DEDUP_REMOVED lines=16> */
.L_x_243:
[----:B------:R-:W-:Y:S05]  /*3920*/  BSYNC B3 ;  /* 0x0000000000037941 */ /* 0x000fea0003800000 */
.L_x_242:
        /* <DEDUP_REMOVED lines=43> */
.L_x_241:
[----:B------:R-:W-:Y:S05]  /*3be0*/  BSYNC B2 ;  /* 0x0000000000027941 */ /* 0x000fea0003800000 */
.L_x_240:
        /* <DEDUP_REMOVED lines=14> */
.L_x_244:
        /* <DEDUP_REMOVED lines=12> */
.L_x_247:
[----:B------:R-:W-:Y:S02]  /*3d90*/  IMAD.MOV.U32 R71, RZ, RZ, R74 ;  /* 0x000000ffff477224 */ /* 0x000fe400078e004a */
.L_x_248:
[----:B------:R-:W-:Y:S05]  /*3da0*/  BSYNC B2 ;  /* 0x0000000000027941 */ /* 0x000fea0003800000 */
.L_x_246:
        /* <DEDUP_REMOVED lines=16> */
.L_x_252:
[----:B------:R-:W-:Y:S05]  /*3eb0*/  BSYNC B3 ;  /* 0x0000000000037941 */ /* 0x000fea0003800000 */
.L_x_251:
        /* <DEDUP_REMOVED lines=43> */
.L_x_250:
[----:B------:R-:W-:Y:S05]  /*4170*/  BSYNC B2 ;  /* 0x0000000000027941 */ /* 0x000fea0003800000 */
.L_x_249:
        /* <DEDUP_REMOVED lines=10> */
.L_x_245:
        /* <DEDUP_REMOVED lines=12> */
.L_x_254:
[----:B------:R-:W-:Y:S02]  /*42e0*/  IMAD.MOV.U32 R72, RZ, RZ, R74 ;  /* 0x000000ffff487224 */ /* 0x000fe400078e004a */
.L_x_255:
[----:B------:R-:W-:Y:S05]  /*42f0*/  BSYNC B2 ;  /* 0x0000000000027941 */ /* 0x000fea0003800000 */
.L_x_253:
        /* <DEDUP_REMOVED lines=16> */
.L_x_259:
[----:B------:R-:W-:Y:S05]  /*4400*/  BSYNC B3 ;  /* 0x0000000000037941 */ /* 0x000fea0003800000 */
.L_x_258:
        /* <DEDUP_REMOVED lines=43> */
.L_x_257:
[----:B------:R-:W-:Y:S05]  /*46c0*/  BSYNC B2 ;  /* 0x0000000000027941 */ /* 0x000fea0003800000 */
.L_x_256:
[----:B------:R-:W0:Y:S01]  /*46d0*/  I2F.U32 R28, R72 ;  /* 0x00000048001c7306 */ /* 0x000e220000201000 */
[----:B------:R-:W-:-:S05]  /*46e0*/  PRMT R30, RZ, 0x7610, R30 ;  /* 0x00007610ff1e7816 */ /* 0x000fca000000001e */
[----:B------:R-:W-:Y:S02]  /*46f0*/  FMUL.FTZ R30, R30, c[0x0][0x1e8] ;  /* 0x00007a001e1e7a20 */ /* 0x000fe40000410000 */
[----:B0-----:R-:W-:-:S05]  /*4700*/  FFMA.FTZ R28, R28, R73, 1.1641532182693481445e-10 ;  /* 0x2f0000001c1c7423 */ /* 0x001fca0000010049 */
[----:B------:R-:W-:-:S04]  /*4710*/  FSETP.GTU.FTZ.AND P3, PT, R28, c[0x0][0x1e4], PT ;  /* 0x000079001c007a0b */ /* 0x000fc80003f7c000 */
        /* <DEDUP_REMOVED lines=8> */
.L_x_260:
        /* <DEDUP_REMOVED lines=12> */
.L_x_263:
[----:B------:R-:W-:Y:S02]  /*4860*/  MOV R30, R74 ;  /* 0x0000004a001e7202 */ /* 0x000fe40000000f00 */
.L_x_264:
[----:B------:R-:W-:Y:S05]  /*4870*/  BSYNC B2 ;  /* 0x0000000000027941 */ /* 0x000fea0003800000 */
.L_x_262:
        /* <DEDUP_REMOVED lines=16> */
.L_x_268:
[----:B------:R-:W-:Y:S05]  /*4980*/  BSYNC B3 ;  /* 0x0000000000037941 */ /* 0x000fea0003800000 */
.L_x_267:
        /* <DEDUP_REMOVED lines=43> */
.L_x_266:
[----:B------:R-:W-:Y:S05]  /*4c40*/  BSYNC B2 ;  /* 0x0000000000027941 */ /* 0x000fea0003800000 */
.L_x_265:
        /* <DEDUP_REMOVED lines=10> */
.L_x_261:
        /* <DEDUP_REMOVED lines=12> */
.L_x_270:
[----:B------:R-:W-:Y:S02]  /*4db0*/  IMAD.MOV.U32 R30, RZ, RZ, R74 ;  /* 0x000000ffff1e7224 */ /* 0x000fe400078e004a */
.L_x_271:
[----:B------:R-:W-:Y:S05]  /*4dc0*/  BSYNC B2 ;  /* 0x0000000000027941 */ /* 0x000fea0003800000 */
.L_x_269:
        /* <DEDUP_REMOVED lines=16> */
.L_x_275:
[----:B------:R-:W-:Y:S05]  /*4ed0*/  BSYNC B3 ;  /* 0x0000000000037941 */ /* 0x000fea0003800000 */
.L_x_274:
        /* <DEDUP_REMOVED lines=43> */
.L_x_273:
[----:B------:R-:W-:Y:S05]  /*5190*/  BSYNC B2 ;  /* 0x0000000000027941 */ /* 0x000fea0003800000 */
.L_x_272:
[----:B------:R0:W1:Y:S02]  /*51a0*/  I2F.U32 R28, R30 ;  /* 0x0000001e001c7306 */ /* 0x0000640000201000 */
[----:B0-----:R-:W-:-:S05]  /*51b0*/  PRMT R30, RZ, 0x5410, R31 ;  /* 0x00005410ff1e7816 */ /* 0x001fca000000001f */
[----:B------:R-:W-:Y:S02]  /*51c0*/  FMUL.FTZ R72, R30, c[0x0][0x1e8] ;  /* 0x00007a001e487a20 */ /* 0x000fe40000410000 */
[----:B-1----:R-:W-:-:S05]  /*51d0*/  FFMA.FTZ R28, R28, R73, 1.1641532182693481445e-10 ;  /* 0x2f0000001c1c7423 */ /* 0x002fca0000010049 */
[----:B------:R-:W-:-:S04]  /*51e0*/  FSETP.GTU.FTZ.AND P4, PT, R28, c[0x0][0x1e4], PT ;  /* 0x000079001c007a0b */ /* 0x000fc80003f9c000 */
        /* <DEDUP_REMOVED lines=8> */
.L_x_276:
        /* <DEDUP_REMOVED lines=12> */
.L_x_279:
[----:B------:R-:W-:Y:S02]  /*5330*/  IMAD.MOV.U32 R30, RZ, RZ, R74 ;  /* 0x000000ffff1e7224 */ /* 0x000fe400078e004a */
.L_x_280:
[----:B------:R-:W-:Y:S05]  /*5340*/  BSYNC B2 ;  /* 0x0000000000027941 */ /* 0x000fea0003800000 */
.L_x_278:
        /* <DEDUP_REMOVED lines=16> */
.L_x_284:
[----:B------:R-:W-:Y:S05]  /*5450*/  BSYNC B3 ;  /* 0x0000000000037941 */ /* 0x000fea0003800000 */
.L_x_283:
        /* <DEDUP_REMOVED lines=43> */
.L_x_282:
[----:B------:R-:W-:Y:S05]  /*5710*/  BSYNC B2 ;  /* 0x0000000000027941 */ /* 0x000fea0003800000 */
.L_x_281:
        /* <DEDUP_REMOVED lines=10> */
.L_x_277:
        /* <DEDUP_REMOVED lines=12> */
.L_x_286:
[----:B------:R-:W-:Y:S02]  /*5880*/  IMAD.MOV.U32 R30, RZ, RZ, R74 ;  /* 0x000000ffff1e7224 */ /* 0x000fe400078e004a */
.L_x_287:
[----:B------:R-:W-:Y:S05]  /*5890*/  BSYNC B2 ;  /* 0x0000000000027941 */ /* 0x000fea0003800000 */
.L_x_285:
        /* <DEDUP_REMOVED lines=16> */
.L_x_291:
[----:B------:R-:W-:Y:S05]  /*59a0*/  BSYNC B3 ;  /* 0x0000000000037941 */ /* 0x000fea0003800000 */
.L_x_290:
        /* <DEDUP_REMOVED lines=42> */
[----:B------:R-:W-:Y:S02]  /*5c50*/  IMAD.MOV.U32 R80, RZ, RZ, R32 ;  /* 0x000000ffff507224 */ /* 0x000fe400078e0020 */
[----:B------:R-:W-:Y:S02]  /*5c60*/  IMAD.MOV.U32 R29, RZ, RZ, RZ ;  /* 0x000000ffff1d7224 */ /* 0x000fe400078e00ff */
.L_x_289:
[----:B------:R-:W-:Y:S05]  /*5c70*/  BSYNC B2 ;  /* 0x0000000000027941 */ /* 0x000fea0003800000 */
.L_x_288:
        /* <DEDUP_REMOVED lines=13> */
.L_x_292:
        /* <DEDUP_REMOVED lines=12> */
.L_x_295:
[----:B------:R-:W-:Y:S02]  /*5e10*/  IMAD.MOV.U32 R84, RZ, RZ, R74 ;  /* 0x000000ffff547224 */ /* 0x000fe400078e004a */
.L_x_296:
[----:B------:R-:W-:Y:S05]  /*5e20*/  BSYNC B2 ;  /* 0x0000000000027941 */ /* 0x000fea0003800000 */
.L_x_294:
        /* <DEDUP_REMOVED lines=16> */
.L_x_300:
[----:B------:R-:W-:Y:S05]  /*5f30*/  BSYNC B3 ;  /* 0x0000000000037941 */ /* 0x000fea0003800000 */
.L_x_299:
        /* <DEDUP_REMOVED lines=43> */
.L_x_298:
[----:B------:R-:W-:Y:S05]  /*61f0*/  BSYNC B2 ;  /* 0x0000000000027941 */ /* 0x000fea0003800000 */
.L_x_297:
        /* <DEDUP_REMOVED lines=10> */
.L_x_293:
[----:B------:R-:W-:Y:S02]  /*62a0*/  SEL R34, RZ, 0x100, P3 ;  /* 0x00000100ff227807 */ /* 0x000fe40001800000 */
[----:B------:R-:W-:Y:S02]  /*62b0*/  SEL R31, RZ, 0x1000000, P5 ;  /* 0x01000000ff1f7807 */ /* 0x000fe40002800000 */
[----:B------:R-:W-:Y:S02]  /*62c0*/  SEL R29, RZ, 0x10000, P4 ;  /* 0x00010000ff1d7807 */ /* 0x000fe40002000000 */
[----:B------:R-:W-:Y:S02]  /*62d0*/  ISETP.NE.AND P3, PT, R83, RZ, PT ;  /* 0x000000ff5300720c */ /* 0x000fe40003f65270 */
[----:B------:R-:W-:Y:S02]  /*62e0*/  ISETP.NE.AND P5, PT, R79, RZ, PT ;  /* 0x000000ff4f00720c */ /* 0x000fe40003fa5270 */
[----:B------:R-:W-:Y:S01]  /*62f0*/  ISETP.NE.AND P4, PT, R78, RZ, PT ;  /* 0x000000ff4e00720c */ /* 0x000fe20003f85270 */
[----:B------:R-:W-:Y:S01]  /*6300*/  IMAD.MOV.U32 R78, RZ, RZ, 0x8 ;  /* 0x00000008ff4e7424 */ /* 0x000fe200078e00ff */
[----:B------:R-:W-:-:S02]  /*6310*/  SEL R30, RZ, 0x1, P3 ;  /* 0x00000001ff1e7807 */ /* 0x000fc40001800000 */
[----:B------:R-:W-:Y:S02]  /*6320*/  SEL R28, RZ, 0x1, P4 ;  /* 0x00000001ff1c7807 */ /* 0x000fe40002000000 */
[----:B------:R-:W-:Y:S02]  /*6330*/  SEL R32, RZ, 0x1, P5 ;  /* 0x00000001ff207807 */ /* 0x000fe40002800000 */
[----:B------:R-:W-:Y:S02]  /*6340*/  ISETP.NE.AND P6, PT, R82, RZ, PT ;  /* 0x000000ff5200720c */ /* 0x000fe40003fc5270 */
[----:B------:R-:W-:Y:S01]  /*6350*/  LOP3.LUT R34, R34, R31, R29, 0xfe, !PT ;  /* 0x0000001f22227212 */ /* 0x000fe200078efe1d */
[----:B------:R-:W-:Y:S01]  /*6360*/  IMAD.WIDE.U32 R30, R30, 0x1000000, RZ ;  /* 0x010000001e1e7825 */ /* 0x000fe200078e00ff */
[----:B------:R-:W-:Y:S02]  /*6370*/  SEL R35, RZ, 0x1, P6 ;  /* 0x00000001ff237807 */ /* 0x000fe40003000000 */
[----:B------:R-:W-:Y:S01]  /*6380*/  ISETP.NE.AND P2, PT, R75, RZ, PT ;  /* 0x000000ff4b00720c */ /* 0x000fe20003f45270 */
[----:B------:R-:W-:Y:S01]  /*6390*/  IMAD.WIDE.U32 R28, R28, 0x10000, RZ ;  /* 0x000100001c1c7825 */ /* 0x000fe200078e00ff */
[----:B------:R-:W-:-:S02]  /*63a0*/  LOP3.LUT R31, R31, R34, R35, 0xfe, !PT ;  /* 0x000000221f1f7212 */ /* 0x000fc400078efe23 */
[----:B------:R-:W-:Y:S01]  /*63b0*/  SEL R35, RZ, 0x1, P2 ;  /* 0x00000001ff237807 */ /* 0x000fe20001000000 */
[----:B------:R-:W-:Y:S01]  /*63c0*/  IMAD.WIDE.U32 R32, R32, 0x100, RZ ;  /* 0x0000010020207825 */ /* 0x000fe200078e00ff */
[----:B------:R-:W-:-:S03]  /*63d0*/  ISETP.NE.AND P1, PT, R77, RZ, PT ;  /* 0x000000ff4d00720c */ /* 0x000fc60003f25270 */
[----:B------:R-:W-:Y:S01]  /*63e0*/  IMAD.WIDE.U32 R76, R63, R76, c[0x0][0x188] ;  /* 0x000062003f4c7625 */ /* 0x000fe200078e004c */
[----:B------:R-:W-:Y:S02]  /*63f0*/  LOP3.LUT R32, R32, R30, R28, 0xfe, !PT ;  /* 0x0000001e20207212 */ /* 0x000fe400078efe1c */
[----:B------:R-:W-:Y:S02]  /*6400*/  LOP3.LUT R33, R33, R31, R29, 0xfe, !PT ;  /* 0x0000001f21217212 */ /* 0x000fe400078efe1d */
[----:B------:R-:W-:Y:S02]  /*6410*/  F2FP.BF16.PACK_AB R31, R85, R72 ;  /* 0x00000048551f723e */ /* 0x000fe400000010ff */
[----:B------:R-:W-:Y:S02]  /*6420*/  F2FP.BF16.PACK_AB R30, R71, R70 ;  /* 0x00000046471e723e */ /* 0x000fe400000010ff */
[----:B------:R-:W-:Y:S02]  /*6430*/  F2FP.BF16.PACK_AB R29, R69, R68 ;  /* 0x00000044451d723e */ /* 0x000fe400000010ff */
[----:B------:R-:W-:-:S02]  /*6440*/  F2FP.BF16.PACK_AB R28, R67, R62 ;  /* 0x0000003e431c723e */ /* 0x000fc400000010ff */
[----:B------:R-:W-:Y:S01]  /*6450*/  LOP3.LUT R32, R32, R35, RZ, 0xfc, !PT ;  /* 0x0000002320207212 */ /* 0x000fe200078efcff */
[----:B------:R-:W-:Y:S02]  /*6460*/  IMAD.WIDE.U32 R34, R63, R78, c[0x0][0x190] ;  /* 0x000064003f227625 */ /* 0x000fe400078e004e */
[----:B------:R0:W-:Y:S04]  /*6470*/  STG.E.128 [R76.64], R28 ;  /* 0x0000001c4c007986 */ /* 0x0001e8000c101d06 */
[----:B------:R0:W-:Y:S01]  /*6480*/  STG.E.64 [R34.64], R32 ;  /* 0x0000002022007986 */ /* 0x0001e2000c101b06 */
[----:B------:R-:W-:Y:S05]  /*6490*/  @!P1 BRA `(.L_x_172) ;  /* 0x000000f000009947 */ /* 0x000fea0003800000 */
[----:B0-----:R-:W-:Y:S01]  /*64a0*/  SHF.L.U32 R28, R65, 0x10, RZ ;  /* 0x00000010411c7819 */ /* 0x001fe200000006ff */
[----:B------:R-:W-:-:S03]  /*64b0*/  IMAD.WIDE.U32 R32, R58, 0x1000000, RZ ;  /* 0x010000003a207825 */ /* 0x000fc600078e00ff */
[----:B------:R-:W-:Y:S01]  /*64c0*/  LOP3.LUT R29, R28, 0xff0000, RZ, 0xc0, !PT ;  /* 0x00ff00001c1d7812 */ /* 0x000fe200078ec0ff */
[----:B------:R-:W-:Y:S02]  /*64d0*/  IMAD.SHL.U32 R28, R56, 0x100, RZ ;  /* 0x00000100381c7824 */ /* 0x000fe400078e00ff */
[----:B------:R-:W-:Y:S01]  /*64e0*/  IMAD.WIDE.U32 R30, R59, 0x10000, RZ ;  /* 0x000100003b1e7825 */ /* 0x000fe200078e00ff */
[----:B------:R-:W-:-:S04]  /*64f0*/  PRMT R29, R29, 0x4210, R66 ;  /* 0x000042101d1d7816 */ /* 0x000fc80000000042 */
[----:B------:R-:W-:Y:S01]  /*6500*/  LOP3.LUT R34, R29, 0xff00, R28, 0xf8, !PT ;  /* 0x0000ff001d227812 */ /* 0x000fe200078ef81c */
[----:B------:R-:W-:-:S03]  /*6510*/  IMAD.WIDE.U32 R28, R60, 0x100, RZ ;  /* 0x000001003c1c7825 */ /* 0x000fc600078e00ff */
[----:B------:R-:W-:Y:S02]  /*6520*/  LOP3.LUT R35, R34, 0xff, R57, 0xf8, !PT ;  /* 0x000000ff22237812 */ /* 0x000fe400078ef839 */
[----:B------:R-:W-:Y:S02]  /*6530*/  LOP3.LUT R28, R28, R32, R30, 0xfe, !PT ;  /* 0x000000201c1c7212 */ /* 0x000fe400078efe1e */
[----:B------:R-:W-:Y:S02]  /*6540*/  LOP3.LUT R31, R31, R35, R33, 0xfe, !PT ;  /* 0x000000231f1f7212 */ /* 0x000fe400078efe21 */
[----:B------:R-:W-:Y:S02]  /*6550*/  LOP3.LUT R28, R28, 0xff, R61, 0xf8, !PT ;  /* 0x000000ff1c1c7812 */ /* 0x000fe400078ef83d */
[----:B------:R-:W-:Y:S01]  /*6560*/  LOP3.LUT R29, R31, R29, RZ, 0xfc, !PT ;  /* 0x0000001d1f1d7212 */ /* 0x000fe200078efcff */
[----:B------:R-:W-:-:S05]  /*6570*/  IMAD.WIDE.U32 R30, R63, R78, c[0x0][0x198] ;  /* 0x000066003f1e7625 */ /* 0x000fca00078e004e */
[----:B------:R0:W-:Y:S02]  /*6580*/  STG.E.64 [R30.64], R28 ;  /* 0x0000001c1e007986 */ /* 0x0001e4000c101b06 */
.L_x_172:
[----:B------:R-:W-:Y:S05]  /*6590*/  BSYNC B0 ;  /* 0x0000000000007941 */ /* 0x000fea0003800000 */
.L_x_171:
        /* <DEDUP_REMOVED lines=12> */
.L_x_307:
        /* <DEDUP_REMOVED lines=37> */
.L_x_308:
[----:B------:R-:W-:Y:S01]  /*68b0*/  FMUL.FTZ R28, R33, R33 ;  /* 0x00000021211c7220 */ /* 0x000fe20000410000 */
[----:B------:R-:W-:Y:S01]  /*68c0*/  ISETP.NE.AND P1, PT, RZ, UR8, PT ;  /* 0x00000008ff007c0c */ /* 0x000fe2000bf25270 */
[----:B------:R-:W-:Y:S01]  /*68d0*/  IMAD.MOV.U32 R30, RZ, RZ, c[0x0][0x1e0] ;  /* 0x00007800ff1e7624 */ /* 0x000fe200078e00ff */
[----:B------:R-:W-:Y:S01]  /*68e0*/  BSSY B0, `(.L_x_303) ;  /* 0x000003b000007945 */ /* 0x000fe20003800000 */
[----:B01----:R-:W-:Y:S01]  /*68f0*/  FADD.FTZ R35, R32, R35 ;  /* 0x0000002320237221 */ /* 0x003fe20000010000 */
[----:B------:R-:W-:Y:S01]  /*6900*/  FSEL R29, R28, RZ, P1 ;  /* 0x000000ff1c1d7208 */ /* 0x000fe20000800000 */
[----:B------:R-:W-:Y:S02]  /*6910*/  @!P2 IMAD.MOV.U32 R31, RZ, RZ, 0x4 ;  /* 0x00000004ff1fa424 */ /* 0x000fe400078e00ff */
[----:B------:R-:W-:Y:S02]  /*6920*/  FFMA.FTZ R28, R35, R30, c[0x0][0x228] ;  /* 0x00008a00231c7623 */ /* 0x000fe4000001001e */
[----:B------:R-:W-:-:S04]  /*6930*/  @!P2 IMAD.WIDE R30, R14, R31, c[0x0][0x1a0] ;  /* 0x000068000e1ea625 */ /* 0x000fc800078e021f */
[----:B------:R-:W-:Y:S01]  /*6940*/  FADD.FTZ R32, R28, R29 ;  /* 0x0000001d1c207221 */ /* 0x000fe20000010000 */
[----:B------:R0:W-:Y:S01]  /*6950*/  @!P2 STG.E [R30.64], R33 ;  /* 0x000000211e00a986 */ /* 0x0001e2000c101906 */
[----:B------:R-:W-:Y:S02]  /*6960*/  @!P2 IMAD.MOV.U32 R29, RZ, RZ, 0x4 ;  /* 0x00000004ff1da424 */ /* 0x000fe400078e00ff */
[----:B------:R-:W1:Y:S02]  /*6970*/  MUFU.RSQ R77, R32 ;  /* 0x00000020004d7308 */ /* 0x000e640000001400 */
[----:B------:R-:W-:-:S05]  /*6980*/  @!P2 IMAD.WIDE R28, R14, R29, c[0x0][0x1a8] ;  /* 0x00006a000e1ca625 */ /* 0x000fca00078e021d */
[----:B-1----:R0:W-:Y:S01]  /*6990*/  @!P2 STG.E [R28.64], R77 ;  /* 0x0000004d1c00a986 */ /* 0x0021e2000c101906 */
[----:B------:R-:W-:Y:S05]  /*69a0*/  @!P0 BRA `(.L_x_304) ;  /* 0x000002e000008947 */ /* 0x000fea0003800000 */
[----:B0-----:R-:W-:-:S05]  /*69b0*/  FSEL R33, R33, RZ, !P1 ;  /* 0x000000ff21217208 */ /* 0x001fca0004800000 */
        /* <DEDUP_REMOVED lines=14> */
[C---:B------:R-:W-:Y:S02]  /*6aa0*/  FMUL.FTZ R78, R77.reuse, R29 ;  /* 0x0000001d4d4e7220 */ /* 0x040fe40000410000 */
[----:B------:R-:W-:Y:S02]  /*6ab0*/  FMUL.FTZ R82, R77, R30 ;  /* 0x0000001e4d527220 */ /* 0x000fe40000410000 */
[----:B------:R-:W-:Y:S02]  /*6ac0*/  FFMA.FTZ R28, R9, R34, R0 ;  /* 0x00000022091c7223 */ /* 0x000fe40000010000 */
[----:B------:R-:W-:-:S02]  /*6ad0*/  FFMA.FTZ R29, R8, R32, R15 ;  /* 0x00000020081d7223 */ /* 0x000fc4000001000f */
[----:B------:R-:W-:Y:S02]  /*6ae0*/  FFMA.FTZ R30, R7, R73, R16 ;  /* 0x00000049071e7223 */ /* 0x000fe40000010010 */
[----:B------:R-:W-:Y:S01]  /*6af0*/  FFMA.FTZ R31, R6, R33, R17 ;  /* 0x00000021061f7223 */ /* 0x000fe20000010011 */
[----:B------:R-:W-:Y:S01]  /*6b00*/  F2FP.BF16.PACK_AB R28, R29, R28 ;  /* 0x0000001c1d1c723e */ /* 0x000fe200000010ff */
        /* <DEDUP_REMOVED lines=14> */
[----:B------:R-:W-:Y:S01]  /*6bf0*/  FFMA.FTZ R82, R45, R82, R64 ;  /* 0x000000522d527223 */ /* 0x000fe20000010040 */
[----:B------:R-:W-:Y:S01]  /*6c00*/  F2FP.BF16.PACK_AB R32, R73, R76 ;  /* 0x0000004c4920723e */ /* 0x000fe200000010ff */
[----:B------:R-:W-:-:S02]  /*6c10*/  FFMA.FTZ R75, R44, R35, R53 ;  /* 0x000000232c4b7223 */ /* 0x000fc40000010035 */
[----:B------:R-:W-:Y:S01]  /*6c20*/  IMAD.MOV.U32 R84, RZ, RZ, 0x10 ;  /* 0x00000010ff547424 */ /* 0x000fe200078e00ff */
[----:B------:R-:W-:Y:S02]  /*6c30*/  F2FP.BF16.PACK_AB R35, R82, R79 ;  /* 0x0000004f5223723e */ /* 0x000fe400000010ff */
[----:B------:R-:W-:Y:S01]  /*6c40*/  F2FP.BF16.PACK_AB R34, R75, R34 ;  /* 0x000000224b22723e */ /* 0x000fe200000010ff */
[----:B------:R-:W-:-:S04]  /*6c50*/  IMAD.WIDE.U32 R76, R63, R84, c[0x0][0x208] ;  /* 0x000082003f4c7625 */ /* 0x000fc800078e0054 */
[----:B------:R-:W-:Y:S01]  /*6c60*/  IMAD.WIDE.U32 R78, R63, R84, c[0x0][0x210] ;  /* 0x000084003f4e7625 */ /* 0x000fe200078e0054 */
[----:B------:R0:W-:Y:S04]  /*6c70*/  STG.E.128 [R76.64], R28 ;  /* 0x0000001c4c007986 */ /* 0x0001e8000c101d06 */
[----:B------:R0:W-:Y:S02]  /*6c80*/  STG.E.128 [R78.64], R32 ;  /* 0x000000204e007986 */ /* 0x0001e4000c101d06 */
.L_x_304:
[----:B------:R-:W-:Y:S05]  /*6c90*/  BSYNC B0 ;  /* 0x0000000000007941 */ /* 0x000fea0003800000 */
.L_x_303:
[----:B0-----:R-:W-:-:S04]  /*6ca0*/  IMAD.MOV.U32 R29, RZ, RZ, 0x4 ;  /* 0x00000004ff1d7424 */ /* 0x001fc800078e00ff */
[----:B------:R-:W-:-:S05]  /*6cb0*/  IMAD R14, R29, c[0x0][0x160], R14 ;  /* 0x000058001d0e7a24 */ /* 0x000fca00078e020e */
[----:B------:R-:W-:-:S13]  /*6cc0*/  ISETP.GE.AND P1, PT, R14, c[0x0][0x164], PT ;  /* 0x000059000e007a0c */ /* 0x000fda0003f26270 */
[----:B------:R-:W-:Y:S01]  /*6cd0*/  @P1 CALL.REL.NOINC `(.L_x_305) ;  /* 0x0000001000001944 */ /* 0x000fe20003c00000 */
[----:B------:R-:W-:Y:S05]  /*6ce0*/  BRA `(.L_x_306) ;  /* 0xffff9d9000007947 */ /* 0x000fea000383ffff */
.L_x_305:
[----:B------:R-:W-:Y:S05]  /*6cf0*/  BSYNC B1 ;  /* 0x0000000000017941 */ /* 0x000fea0003800000 */
.L_x_170:
[----:B------:R-:W-:Y:S05]  /*6d00*/  EXIT ;  /* 0x000000000000794d */ /* 0x000fea0003800000 */
.L_x_301:
[----:B------:R-:W-:Y:S01]  /*6d10*/  HFMA2.MMA R30, -RZ, RZ, 0, 1.847743988037109375e-06 ;  /* 0x0000001fff1e7435 */ /* 0x000fe200000001ff */
[----:B------:R-:W-:Y:S01]  /*6d20*/  IMAD.MOV.U32 R32, RZ, RZ, 0x1 ;  /* 0x00000001ff207424 */ /* 0x000fe200078e00ff */
[----:B------:R-:W-:Y:S01]  /*6d30*/  MOV R28, 0x6d60 ;  /* 0x00006d60001c7802 */ /* 0x000fe20000000f00 */
[----:B------:R-:W-:-:S03]  /*6d40*/  IMAD.MOV.U32 R31, RZ, RZ, -0x1 ;  /* 0xffffffffff1f7424 */ /* 0x000fc600078e00ff */
[----:B------:R-:W-:Y:S05]  /*6d50*/  CALL.REL.NOINC `($__internal_4_$__cuda_sm70_shflsync_bfly_p) ;  /* 0x000004a000007944 */ /* 0x000fea0003c00000 */
[----:B-1----:R-:W-:Y:S01]  /*6d60*/  IMAD.MOV.U32 R28, RZ, RZ, R32 ;  /* 0x000000ffff1c7224 */ /* 0x002fe200078e0020 */
[----:B0-----:R-:W-:Y:S05]  /*6d70*/  BRA `(.L_x_307) ;  /* 0xfffff8e000007947 */ /* 0x001fea000383ffff */
.L_x_302:
[----:B------:R-:W-:Y:S01]  /*6d80*/  IMAD.MOV.U32 R32, RZ, RZ, 0x2 ;  /* 0x00000002ff207424 */ /* 0x000fe200078e00ff */
[----:B------:R-:W-:Y:S01]  /*6d90*/  MOV R28, 0x6dd0 ;  /* 0x00006dd0001c7802 */ /* 0x000fe20000000f00 */
[----:B------:R-:W-:Y:S02]  /*6da0*/  IMAD.MOV.U32 R30, RZ, RZ, 0x1f ;  /* 0x0000001fff1e7424 */ /* 0x000fe400078e00ff */
[----:B------:R-:W-:Y:S02]  /*6db0*/  IMAD.MOV.U32 R31, RZ, RZ, -0x1 ;  /* 0xffffffffff1f7424 */ /* 0x000fe400078e00ff */
[----:B------:R-:W-:Y:S05]  /*6dc0*/  CALL.REL.NOINC `($__internal_4_$__cuda_sm70_shflsync_bfly_p) ;  /* 0x0000043000007944 */ /* 0x000fea0003c00000 */
[----:B01----:R-:W-:Y:S01]  /*6dd0*/  FADD.FTZ R35, R35, R32 ;  /* 0x0000002023237221 */ /* 0x003fe20000010000 */
[----:B------:R-:W-:Y:S01]  /*6de0*/  MOV R31, 0xffffffff ;  /* 0xffffffff001f7802 */ /* 0x000fe20000000f00 */
[----:B------:R-:W-:Y:S01]  /*6df0*/  IMAD.MOV.U32 R32, RZ, RZ, 0x4 ;  /* 0x00000004ff207424 */ /* 0x000fe200078e00ff */
[----:B------:R-:W-:Y:S01]  /*6e00*/  MOV R28, 0x6e30 ;  /* 0x00006e30001c7802 */ /* 0x000fe20000000f00 */
[----:B------:R-:W-:-:S02]  /*6e10*/  IMAD.MOV.U32 R30, RZ, RZ, 0x1f ;  /* 0x0000001fff1e7424 */ /* 0x000fc400078e00ff */
[----:B------:R-:W-:Y:S05]  /*6e20*/  CALL.REL.NOINC `($__internal_4_$__cuda_sm70_shflsync_bfly_p) ;  /* 0x000003d000007944 */ /* 0x000fea0003c00000 */
[----:B01----:R-:W-:Y:S01]  /*6e30*/  FADD.FTZ R35, R35, R32 ;  /* 0x0000002023237221 */ /* 0x003fe20000010000 */
[----:B------:R-:W-:Y:S01]  /*6e40*/  MOV R28, 0x6e90 ;  /* 0x00006e90001c7802 */ /* 0x000fe20000000f00 */
[----:B------:R-:W-:-:S02]  /*6e50*/  IMAD.MOV.U32 R32, RZ, RZ, 0x8 ;  /* 0x00000008ff207424 */ /* 0x000fc400078e00ff */
[----:B------:R-:W-:Y:S02]  /*6e60*/  IMAD.MOV.U32 R30, RZ, RZ, 0x1f ;  /* 0x0000001fff1e7424 */ /* 0x000fe400078e00ff */
[----:B------:R-:W-:Y:S02]  /*6e70*/  IMAD.MOV.U32 R31, RZ, RZ, -0x1 ;  /* 0xffffffffff1f7424 */ /* 0x000fe400078e00ff */
[----:B------:R-:W-:Y:S05]  /*6e80*/  CALL.REL.NOINC `($__internal_4_$__cuda_sm70_shflsync_bfly_p) ;  /* 0x0000037000007944 */ /* 0x000fea0003c00000 */
[----:B01----:R-:W-:Y:S01]  /*6e90*/  FADD.FTZ R35, R35, R32 ;  /* 0x0000002023237221 */ /* 0x003fe20000010000 */
[----:B------:R-:W-:Y:S01]  /*6ea0*/  MOV R28, 0x6ef0 ;  /* 0x00006ef0001c7802 */ /* 0x000fe20000000f00 */
[----:B------:R-:W-:Y:S02]  /*6eb0*/  IMAD.MOV.U32 R32, RZ, RZ, 0x10 ;  /* 0x00000010ff207424 */ /* 0x000fe400078e00ff */
[----:B------:R-:W-:Y:S02]  /*6ec0*/  IMAD.MOV.U32 R30, RZ, RZ, 0x1f ;  /* 0x0000001fff1e7424 */ /* 0x000fe400078e00ff */
[----:B------:R-:W-:Y:S02]  /*6ed0*/  IMAD.MOV.U32 R31, RZ, RZ, -0x1 ;  /* 0xffffffffff1f7424 */ /* 0x000fe400078e00ff */
[----:B------:R-:W-:Y:S05]  /*6ee0*/  CALL.REL.NOINC `($__internal_4_$__cuda_sm70_shflsync_bfly_p) ;  /* 0x0000031000007944 */ /* 0x000fea0003c00000 */
[----:B-1----:R-:W-:Y:S01]  /*6ef0*/  FADD.FTZ R32, R35, R32 ;  /* 0x0000002023207221 */ /* 0x002fe20000010000 */
[----:B0-----:R-:W-:-:S03]  /*6f00*/  HFMA2.MMA R30, -RZ, RZ, 0, 1.847743988037109375e-06 ;  /* 0x0000001fff1e7435 */ /* 0x001fc600000001ff */
[----:B------:R-:W-:Y:S02]  /*6f10*/  FMUL.FTZ R33, R32, c[0x0][0x1e0] ;  /* 0x0000780020217a20 */ /* 0x000fe40000410000 */
[----:B------:R-:W-:Y:S02]  /*6f20*/  IMAD.MOV.U32 R32, RZ, RZ, 0x1 ;  /* 0x00000001ff207424 */ /* 0x000fe400078e00ff */
        /* <DEDUP_REMOVED lines=15> */
[----:B------:R-:W-:-:S02]  /*7020*/  IMAD.MOV.U32 R31, RZ, RZ, -0x1 ;  /* 0xffffffffff1f7424 */ /* 0x000fc400078e00ff */
[----:B------:R-:W-:-:S05]  /*7030*/  FFMA.FTZ R28, R29, R29, R28 ;  /* 0x0000001d1d1c7223 */ /* 0x000fca000001001c */
[----:B------:R-:W-:Y:S02]  /*7040*/  FSEL R35, R28, RZ, P0 ;  /* 0x000000ff1c237208 */ /* 0x000fe40000000000 */
[----:B------:R-:W-:Y:S02]  /*7050*/  MOV R28, 0x7070 ;  /* 0x00007070001c7802 */ /* 0x000fe40000000f00 */
[----:B------:R-:W-:Y:S05]  /*7060*/  CALL.REL.NOINC `($__internal_4_$__cuda_sm70_shflsync_bfly_p) ;  /* 0x0000019000007944 */ /* 0x000fea0003c00000 */
[----:B01----:R-:W-:Y:S01]  /*7070*/  FADD.FTZ R35, R35, R32 ;  /* 0x0000002023237221 */ /* 0x003fe20000010000 */
[----:B------:R-:W-:Y:S01]  /*7080*/  MOV R28, 0x70d0 ;  /* 0x000070d0001c7802 */ /* 0x000fe20000000f00 */
[----:B------:R-:W-:Y:S02]  /*7090*/  IMAD.MOV.U32 R32, RZ, RZ, 0x2 ;  /* 0x00000002ff207424 */ /* 0x000fe400078e00ff */
[----:B------:R-:W-:Y:S02]  /*70a0*/  IMAD.MOV.U32 R30, RZ, RZ, 0x1f ;  /* 0x0000001fff1e7424 */ /* 0x000fe400078e00ff */
[----:B------:R-:W-:Y:S02]  /*70b0*/  IMAD.MOV.U32 R31, RZ, RZ, -0x1 ;  /* 0xffffffffff1f7424 */ /* 0x000fe400078e00ff */
        /* <DEDUP_REMOVED lines=9> */
[----:B------:R-:W-:Y:S01]  /*7150*/  IMAD.MOV.U32 R30, RZ, RZ, 0x1f ;  /* 0x0000001fff1e7424 */ /* 0x000fe200078e00ff */
[----:B------:R-:W-:Y:S01]  /*7160*/  MOV R28, 0x7190 ;  /* 0x00007190001c7802 */ /* 0x000fe20000000f00 */
[----:B------:R-:W-:Y:S02]  /*7170*/  IMAD.MOV.U32 R31, RZ, RZ, -0x1 ;  /* 0xffffffffff1f7424 */ /* 0x000fe400078e00ff */
[----:B------:R-:W-:Y:S05]  /*7180*/  CALL.REL.NOINC `($__internal_4_$__cuda_sm70_shflsync_bfly_p) ;  /* 0x0000007000007944 */ /* 0x000fea0003c00000 */
[----:B01----:R-:W-:Y:S01]  /*7190*/  FADD.FTZ R35, R35, R32 ;  /* 0x0000002023237221 */ /* 0x003fe20000010000 */
[----:B------:R-:W-:Y:S01]  /*71a0*/  MOV R28, 0x71f0 ;  /* 0x000071f0001c7802 */ /* 0x000fe20000000f00 */
[----:B------:R-:W-:Y:S02]  /*71b0*/  IMAD.MOV.U32 R32, RZ, RZ, 0x10 ;  /* 0x00000010ff207424 */ /* 0x000fe400078e00ff */
[----:B------:R-:W-:-:S02]  /*71c0*/  IMAD.MOV.U32 R30, RZ, RZ, 0x1f ;  /* 0x0000001fff1e7424 */ /* 0x000fc400078e00ff */
[----:B------:R-:W-:Y:S02]  /*71d0*/  IMAD.MOV.U32 R31, RZ, RZ, -0x1 ;  /* 0xffffffffff1f7424 */ /* 0x000fe400078e00ff */
[----:B------:R-:W-:Y:S05]  /*71e0*/  CALL.REL.NOINC `($__internal_4_$__cuda_sm70_shflsync_bfly_p) ;  /* 0x0000001000007944 */ /* 0x000fea0003c00000 */
[----:B01----:R-:W-:Y:S05]  /*71f0*/  BRA `(.L_x_308) ;  /* 0xfffff6b000007947 */ /* 0x003fea000383ffff */
        .weak           $__internal_4_$__cuda_sm70_shflsync_bfly_p
        .type           $__internal_4_$__cuda_sm70_shflsync_bfly_p,@function
        .size           $__internal_4_$__cuda_sm70_shflsync_bfly_p,(.L_x_7060 - $__internal_4_$__cuda_sm70_shflsync_bfly_p)
$__internal_4_$__cuda_sm70_shflsync_bfly_p:
[----:B------:R-:W-:Y:S01]  /*7200*/  IMAD.MOV.U32 R29, RZ, RZ, 0x0 ;  /* 0x00000000ff1d7424 */ /* 0x000fe200078e00ff */
[----:B------:R-:W-:Y:S04]  /*7210*/  WARPSYNC R31 ;  /* 0x0000001f00007348 */ /* 0x000fe80003800000 */
[----:B------:R0:W1:Y:S01]  /*7220*/  SHFL.BFLY PT, R32, R35, R32, R30 ;  /* 0x0c00002023207389 */ /* 0x00006200000e001e */
[----:B------:R-:W-:Y:S05]  /*7230*/  RET.REL.NODEC R28 `(_ZN10layer_norm31ln_parallel_residual_fwd_kernelINS_13Kernel_traitsI13__nv_bfloat16S2_S2_S2_fjLj256ELj1ELj4ELj1ELj16ENS_18Kernel_traits_baseILj256ES2_S2_S2_S2_fjLj128EEEEELb1ELb0ELb0EEEvNS_9FwdParamsE) ;  /* 0xffff8dc01c007950 */ /* 0x000fea0003c3ffff */
.L_x_309:
        /* <DEDUP_REMOVED lines=12> */
.L_x_7060:


//--------------------- .text._ZN10layer_norm31ln_parallel_residual_fwd_kernelINS_13Kernel_traitsI13__nv_bfloat16S2_S2_S2_fjLj256ELj1ELj4ELj1ELj16ENS_18Kernel_traits_baseILj256ES2_S2_S2_S2_fjLj128EEEEELb1ELb0ELb1EEEvNS_9FwdParamsE --------------------------
	.section	.text._ZN10layer_norm31ln_parallel_residual_fwd_kernelINS_13Kernel_traitsI13__nv_bfloat16S2_S2_S2_fjLj256ELj1ELj4ELj1ELj16ENS_18Kernel_traits_baseILj256ES2_S2_S2_S2_fjLj128EEEEELb1ELb0ELb1EEEvNS_9FwdParamsE,"ax",@progbits
	.sectioninfo	@"SHI_REGISTERS=78"
	.align	128
        .global         _ZN10layer_norm31ln_parallel_residual_fwd_kernelINS_13Kernel_traitsI13__nv_bfloat16S2_S2_S2_fjLj256ELj1ELj4ELj1ELj16ENS_18Kernel_traits_baseILj256ES2_S2_S2_S2_fjLj128EEEEELb1ELb0ELb1EEEvNS_9FwdParamsE
        .type           _ZN10layer_norm31ln_parallel_residual_fwd_kernelINS_13Kernel_traitsI13__nv_bfloat16S2_S2_S2_fjLj256ELj1ELj4ELj1ELj16ENS_18Kernel_traits_baseILj256ES2_S2_S2_S2_fjLj128EEEEELb1ELb0ELb1EEEvNS_9FwdParamsE,@function
        .size           _ZN10layer_norm31ln_parallel_residual_fwd_kernelINS_13Kernel_traitsI13__nv_bfloat16S2_S2_S2_fjLj256ELj1ELj4ELj1ELj16ENS_18Kernel_traits_baseILj256ES2_S2_S2_S2_fjLj128EEEEELb1ELb0ELb1EEEvNS_9FwdParamsE,(.L_x_7061 - _ZN10layer_norm31ln_parallel_residual_fwd_kernelINS_13Kernel_traitsI13__nv_bfloat16S2_S2_S2_fjLj256ELj1ELj4ELj1ELj16ENS_18Kernel_traits_baseILj256ES2_S2_S2_S2_fjLj128EEEEELb1ELb0ELb1EEEvNS_9FwdParamsE)
        .other          _ZN10layer_norm31ln_parallel_residual_fwd_kernelINS_13Kernel_traitsI13__nv_bfloat16S2_S2_S2_fjLj256ELj1ELj4ELj1ELj16ENS_18Kernel_traits_baseILj256ES2_S2_S2_S2_fjLj128EEEEELb1ELb0ELb1EEEvNS_9FwdParamsE,@"STO_CUDA_ENTRY STV_DEFAULT"
_ZN10layer_norm31ln_parallel_residual_fwd_kernelINS_13Kernel_traitsI13__nv_bfloat16S2_S2_S2_fjLj256ELj1ELj4ELj1ELj16ENS_18Kernel_traits_baseILj256ES2_S2_S2_S2_fjLj128EEEEELb1ELb0ELb1EEEvNS_9FwdParamsE:
.text._ZN10layer_norm31ln_parallel_residual_fwd_kernelINS_13Kernel_traitsI13__nv_bfloat16S2_S2_S2_fjLj256ELj1ELj4ELj1ELj16ENS_18Kernel_traits_baseILj256ES2_S2_S2_S2_fjLj128EEEEELb1ELb0ELb1EEEvNS_9FwdParamsE:
[----:B------:R-:W-:Y:S02]  /*0000*/  IMAD.MOV.U32 R1, RZ, RZ, c[0x0][0x28] ;  /* 0x00000a00ff017624 */ /* 0x000fe400078e00ff */
[----:B------:R-:W0:Y:S01]  /*0010*/  S2R R11, SR_TID.X ;  /* 0x00000000000b7919 */ /* 0x000e220000002100 */
[----:B------:R-:W-:Y:S01]  /*0020*/  ISETP.NE.U32.AND P0, PT, RZ, c[0x0][0x218], PT ;  /* 0x00008600ff007a0c */ /* 0x000fe20003f05070 */
[----:B------:R-:W-:Y:S01]  /*0030*/  ULDC.U8 UR4, c[0x0][0x244] ;  /* 0x0000910000047ab9 */ /* 0x000fe20000000000 */
[----:B------:R-:W-:Y:S01]  /*0040*/  ISETP.NE.U32.AND P1, PT, RZ, c[0x0][0x220], PT ;  /* 0x00008800ff007a0c */ /* 0x000fe20003f25070 */
[----:B------:R-:W-:Y:S01]  /*0050*/  ULDC.64 UR6, c[0x0][0x118] ;  /* 0x0000460000067ab9 */ /* 0x000fe20000000a00 */
[----:B------:R-:W-:Y:S02]  /*0060*/  ISETP.NE.AND.EX P0, PT, RZ, c[0x0][0x21c], PT, P0 ;  /* 0x00008700ff007a0c */ /* 0x000fe40003f05300 */
[----:B------:R-:W-:Y:S02]  /*0070*/  ISETP.NE.AND.EX P1, PT, RZ, c[0x0][0x224], PT, P1 ;  /* 0x00008900ff007a0c */ /* 0x000fe40003f25310 */
[----:B------:R-:W-:Y:S01]  /*0080*/  ISETP.NE.AND P2, PT, RZ, UR4, PT ;  /* 0x00000004ff007c0c */ /* 0x000fe2000bf45270 */
[----:B------:R-:W-:-:S02]  /*0090*/  ULDC.64 UR4, c[0x0][0x230] ;  /* 0x00008c0000047ab9 */ /* 0x000fc40000000a00 */
[----:B------:R-:W-:Y:S02]  /*00a0*/  IMAD.U32 R2, RZ, RZ, UR4 ;  /* 0x00000004ff027e24 */ /* 0x000fe4000f8e00ff */
[----:B------:R-:W-:Y:S02]  /*00b0*/  IMAD.U32 R3, RZ, RZ, UR5 ;  /* 0x00000005ff037e24 */ /* 0x000fe4000f8e00ff */
[----:B------:R-:W-:Y:S02]  /*00c0*/  IMAD.MOV.U32 R32, RZ, RZ, c[0x0][0x238] ;  /* 0x00008e00ff207624 */ /* 0x000fe400078e00ff */
[----:B------:R-:W-:-:S04]  /*00d0*/  IMAD.MOV.U32 R33, RZ, RZ, c[0x0][0x23c] ;  /* 0x00008f00ff217624 */ /* 0x000fc800078e00ff */
[----:B------:R-:W2:Y:S01]  /*00e0*/  @P2 LDG.E.64 R2, [R2.64] ;  /* 0x0000000602022981 */ /* 0x000ea2000c1e1b00 */
[----:B0-----:R-:W-:-:S03]  /*00f0*/  LOP3.LUT R13, R11, 0x1f, RZ, 0xc0, !PT ;  /* 0x0000001f0b0d7812 */ /* 0x001fc600078ec0ff */
[----:B------:R0:W5:Y:S01]  /*0100*/  @P2 LDG.E.64 R4, [R32.64] ;  /* 0x0000000620042981 */ /* 0x000162000c1e1b00 */
[C---:B------:R-:W-:Y:S01]  /*0110*/  @P0 LEA R28, P3, R13.reuse, c[0x0][0x218], 0x4 ;  /* 0x000086000d1c0a11 */ /* 0x040fe200078620ff */
[----:B------:R-:W-:Y:S02]  /*0120*/  IMAD.SHL.U32 R20, R13, 0x10, RZ ;  /* 0x000000100d147824 */ /* 0x000fe400078e00ff */
[----:B------:R-:W1:Y:S02]  /*0130*/  S2R R6, SR_CTAID.X ;  /* 0x0000000000067919 */ /* 0x000e640000002500 */
[----:B------:R-:W-:Y:S01]  /*0140*/  @P0 IMAD.X R29, RZ, RZ, c[0x0][0x21c], P3 ;  /* 0x00008700ff1d0624 */ /* 0x000fe200018e06ff */
[----:B------:R-:W-:-:S05]  /*0150*/  @P1 IADD3 R24, P3, R20, c[0x0][0x220], RZ ;  /* 0x0000880014181a10 */ /* 0x000fca0007f7e0ff */
[----:B------:R-:W-:Y:S01]  /*0160*/  @P1 IMAD.X R25, RZ, RZ, c[0x0][0x224], P3 ;  /* 0x00008900ff191624 */ /* 0x000fe200018e06ff */
[----:B------:R-:W5:Y:S01]  /*0170*/  @P0 LDG.E.128 R28, [R28.64] ;  /* 0x000000061c1c0981 */ /* 0x000f62000c1e1d00 */
[----:B------:R-:W-:Y:S01]  /*0180*/  SHF.R.U32.HI R12, RZ, 0x5, R11 ;  /* 0x00000005ff0c7819 */ /* 0x000fe2000001160b */
[----:B------:R-:W-:Y:S01]  /*0190*/  IMAD.SHL.U32 R0, R11, 0x10, RZ ;  /* 0x000000100b007824 */ /* 0x000fe200078e00ff */
[----:B------:R-:W-:Y:S02]  /*01a0*/  IADD3 R20, P5, R20, c[0x0][0x1b8], RZ ;  /* 0x00006e0014147a10 */ /* 0x000fe40007fbe0ff */
[----:B------:R-:W5:Y:S02]  /*01b0*/  @P1 LDG.E.128 R24, [R24.64] ;  /* 0x0000000618181981 */ /* 0x000f64000c1e1d00 */
[----:B------:R-:W-:-:S04]  /*01c0*/  LOP3.LUT R0, R0, 0x1f0, RZ, 0xc0, !PT ;  /* 0x000001f000007812 */ /* 0x000fc800078ec0ff */
[----:B------:R-:W-:Y:S01]  /*01d0*/  IADD3 R16, P4, R0, c[0x0][0x1b0], RZ ;  /* 0x00006c0000107a10 */ /* 0x000fe20007f9e0ff */
[----:B-1----:R-:W-:-:S05]  /*01e0*/  IMAD R12, R6, 0x4, R12 ;  /* 0x00000004060c7824 */ /* 0x002fca00078e020c */
[----:B------:R-:W-:Y:S01]  /*01f0*/  ISETP.GE.AND P3, PT, R12, c[0x0][0x164], PT ;  /* 0x000059000c007a0c */ /* 0x000fe20003f66270 */
[----:B------:R-:W-:Y:S02]  /*0200*/  IMAD.X R21, RZ, RZ, c[0x0][0x1bc], P5 ;  /* 0x00006f00ff157624 */ /* 0x000fe400028e06ff */
[----:B------:R-:W-:Y:S01]  /*0210*/  IMAD.X R17, RZ, RZ, c[0x0][0x1b4], P4 ;  /* 0x00006d00ff117624 */ /* 0x000fe200020e06ff */
[----:B--2---:R0:W1:Y:S08]  /*0220*/  @P2 R2UR UR4, R2 ;  /* 0x00000000020423c2 */ /* 0x00407000000e0000 */
[----:B------:R0:W2:Y:S02]  /*0230*/  @P2 R2UR UR5, R3 ;  /* 0x00000000030523c2 */ /* 0x0000a400000e0000 */
[----:B012---:R-:W-:Y:S05]  /*0240*/  @P3 EXIT ;  /* 0x000000000000394d */ /* 0x007fea0003800000 */
[----:B------:R-:W5:Y:S04]  /*0250*/  LDG.E.128 R16, [R16.64] ;  /* 0x0000000610107981 */ /* 0x000f68000c1e1d00 */
[----:B------:R-:W5:Y:S02]  /*0260*/  LDG.E.128 R20, [R20.64] ;  /* 0x0000000614147981 */ /* 0x000f64000c1e1d00 */
[----:B-----5:R-:W-:Y:S01]  /*0270*/  @P2 IADD3 R32, P3, R4, c[0x0][0x240], RZ ;  /* 0x0000900004202a10 */ /* 0x020fe20007f7e0ff */
[----:B------:R-:W-:Y:S01]  /*0280*/  IMAD R11, R6, c[0x0][0x0], R11 ;  /* 0x00000000060b7a24 */ /* 0x000fe200078e020b */
[----:B------:R-:W-:Y:S01]  /*0290*/  UIADD3 UR10, UR5, -0x4498517b, URZ ;  /* 0xbb67ae85050a7890 */ /* 0x000fe2000fffe03f */
[----:B------:R-:W-:Y:S01]  /*02a0*/  @!P0 CS2R R28, SRZ ;  /* 0x00000000001c8805 */ /* 0x000fe2000001ff00 */
[----:B------:R-:W-:Y:S01]  /*02b0*/  UIADD3 UR9, UR4, -0x61c88647, URZ ;  /* 0x9e3779b904097890 */ /* 0x000fe2000fffe03f */
[----:B------:R-:W-:Y:S01]  /*02c0*/  @P2 IMAD.X R33, RZ, RZ, R5, P3 ;  /* 0x000000ffff212224 */ /* 0x000fe200018e0605 */
[----:B------:R-:W-:Y:S01]  /*02d0*/  UIADD3 UR11, UR4, 0x3c6ef372, URZ ;  /* 0x3c6ef372040b7890 */ /* 0x000fe2000fffe03f */
[----:B------:R-:W-:Y:S01]  /*02e0*/  IMAD.HI.U32 R3, R11, -0x326172a9, RZ ;  /* 0xcd9e8d570b037827 */ /* 0x000fe200078e00ff */
[----:B------:R-:W-:Y:S01]  /*02f0*/  UIADD3 UR12, UR5, 0x76cf5d0a, URZ ;  /* 0x76cf5d0a050c7890 */ /* 0x000fe2000fffe03f */
[----:B------:R-:W-:Y:S01]  /*0300*/  PRMT R8, RZ, 0x5410, R28 ;  /* 0x00005410ff087816 */ /* 0x000fe2000000001c */
[----:B------:R-:W-:Y:S01]  /*0310*/  UIADD3 UR14, UR5, 0x32370b8f, URZ ;  /* 0x32370b8f050e7890 */ /* 0x000fe2000fffe03f */
[--C-:B------:R-:W-:Y:S01]  /*0320*/  SHF.R.U32.HI R10, RZ, 0x2, R33.reuse ;  /* 0x00000002ff0a7819 */ /* 0x100fe20000011621 */
[----:B------:R-:W-:Y:S01]  /*0330*/  UIADD3 UR13, UR4, -0x255992d5, URZ ;  /* 0xdaa66d2b040d7890 */ /* 0x000fe2000fffe03f */
[----:B------:R-:W-:Y:S01]  /*0340*/  SHF.R.U64 R9, R32, 0x2, R33 ;  /* 0x0000000220097819 */ /* 0x000fe20000001221 */
[----:B------:R-:W-:Y:S01]  /*0350*/  UIADD3 UR15, UR4, 0x78dde6e4, URZ ;  /* 0x78dde6e4040f7890 */ /* 0x000fe2000fffe03f */
[----:B------:R-:W-:Y:S01]  /*0360*/  LOP3.LUT R3, R3, UR4, R10, 0x96, !PT ;  /* 0x0000000403037c12 */ /* 0x000fe2000f8e960a */
[----:B------:R-:W-:Y:S01]  /*0370*/  UIADD3 UR16, UR5, -0x126145ec, URZ ;  /* 0xed9eba1405107890 */ /* 0x000fe2000fffe03f */
[----:B------:R-:W-:Y:S01]  /*0380*/  @!P0 CS2R R30, SRZ ;  /* 0x00000000001e8805 */ /* 0x000fe2000001ff00 */
[C---:B------:R-:W-:Y:S01]  /*0390*/  IMAD.HI.U32 R0, R9.reuse, -0x2daee0ad, RZ ;  /* 0xd2511f5309007827 */ /* 0x040fe200078e00ff */
[----:B------:R-:W-:Y:S01]  /*03a0*/  UIADD3 UR18, UR5, -0x56f99767, URZ ;  /* 0xa906689905127890 */ /* 0x000fe2000fffe03f */
[----:B------:R-:W-:Y:S01]  /*03b0*/  @!P1 CS2R R24, SRZ ;  /* 0x0000000000189805 */ /* 0x000fe2000001ff00 */
[----:B------:R-:W-:Y:S01]  /*03c0*/  UIADD3 UR17, UR4, 0x1715609d, URZ ;  /* 0x1715609d04117890 */ /* 0x000fe2000fffe03f */
[----:B------:R-:W-:Y:S01]  /*03d0*/  IMAD R2, R9, -0x2daee0ad, RZ ;  /* 0xd2511f5309027824 */ /* 0x000fe200078e02ff */
[----:B------:R-:W-:Y:S01]  /*03e0*/  LOP3.LUT R0, R0, UR5, RZ, 0x3c, !PT ;  /* 0x0000000500007c12 */ /* 0x000fe2000f8e3cff */
[C---:B------:R-:W-:Y:S01]  /*03f0*/  IMAD.HI.U32 R5, R3.reuse, -0x2daee0ad, RZ ;  /* 0xd2511f5303057827 */ /* 0x040fe200078e00ff */
[----:B------:R-:W-:Y:S01]  /*0400*/  UIADD3 UR19, UR4, -0x4ab325aa, URZ ;  /* 0xb54cda5604137890 */ /* 0x000fe2000fffe03f */
[----:B------:R-:W-:Y:S01]  /*0410*/  @!P1 CS2R R26, SRZ ;  /* 0x00000000001a9805 */ /* 0x000fe2000001ff00 */
[----:B------:R-:W-:Y:S01]  /*0420*/  UIADD3 UR20, UR5, 0x646e171e, URZ ;  /* 0x646e171e05147890 */ /* 0x000fe2000fffe03f */
[----:B------:R-:W-:Y:S01]  /*0430*/  IMAD R3, R3, -0x2daee0ad, RZ ;  /* 0xd2511f5303037824 */ /* 0x000fe200078e02ff */
[----:B------:R-:W-:Y:S01]  /*0440*/  LOP3.LUT R4, R5, UR10, R2, 0x96, !PT ;  /* 0x0000000a05047c12 */ /* 0x000fe2000f8e9602 */
[----:B------:R-:W-:Y:S01]  /*0450*/  IMAD R2, R11, -0x326172a9, RZ ;  /* 0xcd9e8d570b027824 */ /* 0x000fe200078e02ff */
[----:B------:R-:W-:Y:S01]  /*0460*/  UIADD3 UR22, UR5, 0x1fd5c5a3, URZ ;  /* 0x1fd5c5a305167890 */ /* 0x000fe2000fffe03f */
[C---:B------:R-:W-:Y:S01]  /*0470*/  IMAD.HI.U32 R5, R0.reuse, -0x326172a9, RZ ;  /* 0xcd9e8d5700057827 */ /* 0x040fe200078e00ff */
[----:B------:R-:W-:Y:S01]  /*0480*/  UIADD3 UR21, UR4, 0x5384540f, URZ ;  /* 0x5384540f04157890 */ /* 0x000fe2000fffe03f */
[----:B------:R-:W-:Y:S01]  /*0490*/  BSSY B0, `(.L_x_310) ;  /* 0x000066e000007945 */ /* 0x000fe20003800000 */
[----:B------:R-:W-:Y:S01]  /*04a0*/  UIADD3 UR23, UR4, -0xe443238, URZ ;  /* 0xf1bbcdc804177890 */ /* 0x000fe2000fffe03f */
[----:B------:R-:W-:Y:S01]  /*04b0*/  IMAD R0, R0, -0x326172a9, RZ ;  /* 0xcd9e8d5700007824 */ /* 0x000fe200078e02ff */
[----:B------:R-:W-:Y:S01]  /*04c0*/  LOP3.LUT R2, R5, UR9, R2, 0x96, !PT ;  /* 0x0000000905027c12 */ /* 0x000fe2000f8e9602 */
[----:B------:R-:W-:Y:S01]  /*04d0*/  IMAD.HI.U32 R7, R4, -0x326172a9, RZ ;  /* 0xcd9e8d5704077827 */ /* 0x000fe200078e00ff */
[----:B------:R-:W-:Y:S01]  /*04e0*/  UIADD3 UR24, UR5, -0x24c28bd8, URZ ;  /* 0xdb3d742805187890 */ /* 0x000fe2000fffe03f */
[----:B------:R-:W-:Y:S01]  /*04f0*/  PRMT R40, RZ, 0x7610, R24 ;  /* 0x00007610ff287816 */ /* 0x000fe20000000018 */
[----:B------:R-:W-:Y:S01]  /*0500*/  UIADD3 UR26, UR5, -0x695add53, URZ ;  /* 0x96a522ad051a7890 */ /* 0x000fe2000fffe03f */
[----:B------:R-:W-:Y:S01]  /*0510*/  IMAD.HI.U32 R6, R2, -0x2daee0ad, RZ ;  /* 0xd2511f5302067827 */ /* 0x000fe200078e00ff */
[----:B------:R-:W-:Y:S01]  /*0520*/  LOP3.LUT R0, R7, UR11, R0, 0x96, !PT ;  /* 0x0000000b07007c12 */ /* 0x000fe2000f8e9600 */
[----:B------:R-:W-:Y:S01]  /*0530*/  UIADD3 UR25, UR4, -0x700cb87f, URZ ;  /* 0x8ff3478104197890 */ /* 0x000fe2000fffe03f */
[----:B------:R-:W-:Y:S01]  /*0540*/  LOP3.LUT R59, R32, 0x3, RZ, 0xc0, !PT ;  /* 0x00000003203b7812 */ /* 0x000fe200078ec0ff */
[----:B------:R-:W-:Y:S01]  /*0550*/  IMAD R2, R2, -0x2daee0ad, RZ ;  /* 0xd2511f5302027824 */ /* 0x000fe200078e02ff */
[----:B------:R-:W-:Y:S01]  /*0560*/  LOP3.LUT R3, R6, UR12, R3, 0x96, !PT ;  /* 0x0000000c06037c12 */ /* 0x000fe2000f8e9603 */
[----:B------:R-:W-:Y:S01]  /*0570*/  IMAD.HI.U32 R5, R0, -0x2daee0ad, RZ ;  /* 0xd2511f5300057827 */ /* 0x000fe200078e00ff */
[--C-:B------:R-:W-:Y:S01]  /*0580*/  PRMT R42, RZ, 0x5410, R25.reuse ;  /* 0x00005410ff2a7816 */ /* 0x100fe20000000019 */
[----:B------:R-:W-:Y:S01]  /*0590*/  ULDC.U8 UR8, c[0x0][0x1f0] ;  /* 0x00007c0000087ab9 */ /* 0x000fe20000000000 */
[----:B------:R-:W-:Y:S01]  /*05a0*/  PRMT R43, RZ, 0x7610, R25 ;  /* 0x00007610ff2b7816 */ /* 0x000fe20000000019 */
[----:B------:R-:W-:Y:S01]  /*05b0*/  IMAD R4, R4, -0x326172a9, RZ ;  /* 0xcd9e8d5704047824 */ /* 0x000fe200078e02ff */
[----:B------:R-:W-:Y:S01]  /*05c0*/  LOP3.LUT R2, R5, UR14, R2, 0x96, !PT ;  /* 0x0000000e05027c12 */ /* 0x000fe2000f8e9602 */
        /* <DEDUP_REMOVED lines=10> */
[----:B------:R-:W-:-:S04]  /*0670*/  IMAD.HI.U32 R5, R4, -0x2daee0ad, RZ ;  /* 0xd2511f5304057827 */ /* 0x000fc800078e00ff */
        /* <DEDUP_REMOVED lines=11> */
[----:B------:R-:W-:Y:S01]  /*0730*/  IMAD.HI.U32 R6, R2, -0x2daee0ad, RZ ;  /* 0xd2511f5302067827 */ /* 0x000fe200078e00ff */
[----:B------:R-:W-:-:S03]  /*0740*/  PRMT R7, RZ, 0x7610, R28 ;  /* 0x00007610ff077816 */ /* 0x000fc6000000001c */
        /* <DEDUP_REMOVED lines=10> */
[----:B------:R-:W-:Y:S01]  /*07f0*/  IMAD.WIDE.U32 R14, R4, -0x2daee0ad, RZ ;  /* 0xd2511f53040e7825 */ /* 0x000fe200078e00ff */
[----:B------:R-:W-:Y:S02]  /*0800*/  LOP3.LUT R58, R6, UR23, R3, 0x96, !PT ;  /* 0x00000017063a7c12 */ /* 0x000fe4000f8e9603 */
[----:B------:R-:W-:Y:S01]  /*0810*/  PRMT R6, RZ, 0x5410, R29 ;  /* 0x00005410ff067816 */ /* 0x000fe2000000001d */
[----:B------:R-:W-:Y:S01]  /*0820*/  IMAD R3, R0, -0x2daee0ad, RZ ;  /* 0xd2511f5300037824 */ /* 0x000fe200078e02ff */
[----:B------:R-:W-:Y:S01]  /*0830*/  PRMT R4, RZ, 0x5410, R30 ;  /* 0x00005410ff047816 */ /* 0x000fe2000000001e */
[----:B------:R-:W-:Y:S01]  /*0840*/  IMAD.HI.U32 R53, R58, -0x2daee0ad, RZ ;  /* 0xd2511f533a357827 */ /* 0x000fe200078e00ff */
[----:B------:R-:W-:Y:S02]  /*0850*/  PRMT R0, RZ, 0x7610, R31 ;  /* 0x00007610ff007816 */ /* 0x000fe4000000001f */
[----:B------:R-:W-:Y:S01]  /*0860*/  LOP3.LUT R28, R15, UR24, R3, 0x96, !PT ;  /* 0x000000180f1c7c12 */ /* 0x000fe2000f8e9603 */
[----:B------:R-:W-:Y:S01]  /*0870*/  IMAD R15, R2, -0x326172a9, RZ ;  /* 0xcd9e8d57020f7824 */ /* 0x000fe200078e02ff */
[----:B------:R-:W-:Y:S01]  /*0880*/  LOP3.LUT R53, R53, UR26, R14, 0x96, !PT ;  /* 0x0000001a35357c12 */ /* 0x000fe2000f8e960e */
[----:B------:R-:W-:Y:S01]  /*0890*/  IMAD.MOV.U32 R41, RZ, RZ, RZ ;  /* 0x000000ffff297224 */ /* 0x000fe200078e00ff */
[----:B------:R-:W-:Y:S01]  /*08a0*/  PRMT R3, RZ, 0x7610, R30 ;  /* 0x00007610ff037816 */ /* 0x000fe2000000001e */
[----:B------:R-:W-:Y:S01]  /*08b0*/  IMAD.WIDE.U32 R28, R28, -0x326172a9, RZ ;  /* 0xcd9e8d571c1c7825 */ /* 0x000fe200078e00ff */
[----:B------:R-:W-:-:S02]  /*08c0*/  PRMT R2, RZ, 0x5410, R31 ;  /* 0x00005410ff027816 */ /* 0x000fc4000000001f */
[----:B------:R-:W-:Y:S01]  /*08d0*/  PRMT R14, RZ, 0x5410, R24 ;  /* 0x00005410ff0e7816 */ /* 0x000fe20000000018 */
[----:B------:R-:W-:Y:S01]  /*08e0*/  IMAD.MOV.U32 R52, RZ, RZ, R28 ;  /* 0x000000ffff347224 */ /* 0x000fe200078e001c */
[----:B------:R-:W-:Y:S01]  /*08f0*/  LOP3.LUT R15, R29, UR25, R15, 0x96, !PT ;  /* 0x000000191d0f7c12 */ /* 0x000fe2000f8e960f */
[----:B------:R-:W-:Y:S02]  /*0900*/  IMAD R58, R58, -0x2daee0ad, RZ ;  /* 0xd2511f533a3a7824 */ /* 0x000fe400078e02ff */
.L_x_443:
[----:B------:R-:W-:Y:S01]  /*0910*/  ISETP.NE.U32.AND P0, PT, RZ, c[0x0][0x178], PT ;  /* 0x00005e00ff007a0c */ /* 0x000fe20003f05070 */
[----:B------:R-:W-:Y:S01]  /*0920*/  IMAD R32, R12, c[0x0][0x168], RZ ;  /* 0x00005a000c207a24 */ /* 0x000fe200078e02ff */
[----:B------:R-:W-:Y:S02]  /*0930*/  ISETP.NE.U32.AND P1, PT, RZ, c[0x0][0x180], PT ;  /* 0x00006000ff007a0c */ /* 0x000fe40003f25070 */
[----:B------:R-:W-:Y:S02]  /*0940*/  ISETP.NE.AND.EX P3, PT, RZ, c[0x0][0x17c], PT, P0 ;  /* 0x00005f00ff007a0c */ /* 0x000fe40003f65300 */
[----:B------:R-:W-:Y:S02]  /*0950*/  ISETP.NE.AND.EX P0, PT, RZ, c[0x0][0x184], PT, P1 ;  /* 0x00006100ff007a0c */ /* 0x000fe40003f05310 */
[----:B------:R-:W-:Y:S01]  /*0960*/  SHF.R.S32.HI R33, RZ, 0x1f, R32 ;  /* 0x0000001fff217819 */ /* 0x000fe20000011420 */
[----:B------:R-:W-:Y:S01]  /*0970*/  BSSY B1, `(.L_x_311) ;  /* 0x0000019000017945 */ /* 0x000fe20003800000 */
[----:B------:R-:W-:-:S02]  /*0980*/  P2R R68, PR, RZ, 0x8 ;  /* 0x00000008ff447803 */ /* 0x000fc40000000000 */
[----:B------:R-:W-:-:S04]  /*0990*/  LEA.HI R32, R33, R32, RZ, 0x3 ;  /* 0x0000002021207211 */ /* 0x000fc800078f18ff */
[----:B------:R-:W-:Y:S01]  /*09a0*/  LEA.HI.SX32 R61, R32, R13, 0x1d ;  /* 0x0000000d203d7211 */ /* 0x000fe200078feaff */
[----:B------:R-:W-:-:S03]  /*09b0*/  IMAD.MOV.U32 R32, RZ, RZ, 0x10 ;  /* 0x00000010ff207424 */ /* 0x000fc600078e00ff */
[C---:B------:R-:W-:Y:S01]  /*09c0*/  @P3 LEA R38, P1, R61.reuse, c[0x0][0x178], 0x4 ;  /* 0x00005e003d263a11 */ /* 0x040fe200078220ff */
[C---:B------:R-:W-:Y:S01]  /*09d0*/  IMAD.WIDE.U32 R32, R61.reuse, R32, c[0x0][0x170] ;  /* 0x00005c003d207625 */ /* 0x040fe200078e0020 */
[C---:B------:R-:W-:Y:S02]  /*09e0*/  @P0 LEA R36, P2, R61.reuse, c[0x0][0x180], 0x4 ;  /* 0x000060003d240a11 */ /* 0x040fe400078420ff */
[C---:B------:R-:W-:Y:S02]  /*09f0*/  @P3 LEA.HI.X R39, R61.reuse, c[0x0][0x17c], RZ, 0x4, P1 ;  /* 0x00005f003d273a11 */ /* 0x040fe400008f24ff */
[----:B------:R-:W-:Y:S01]  /*0a00*/  @P0 LEA.HI.X R37, R61, c[0x0][0x184], RZ, 0x4, P2 ;  /* 0x000061003d250a11 */ /* 0x000fe200010f24ff */
[----:B------:R-:W5:Y:S04]  /*0a10*/  LDG.E.128 R32, [R32.64] ;  /* 0x0000000620207981 */ /* 0x000f68000c1e1d00 */
[----:B------:R0:W5:Y:S04]  /*0a20*/  @P3 LDG.E.128 R24, [R38.64] ;  /* 0x0000000626183981 */ /* 0x000168000c1e1d00 */
[----:B------:R0:W5:Y:S01]  /*0a30*/  @P0 LDG.E.128 R28, [R36.64] ;  /* 0x00000006241c0981 */ /* 0x000162000c1e1d00 */
[----:B------:R-:W-:-:S02]  /*0a40*/  ISETP.NE.AND P1, PT, R59, 0x1, PT ;  /* 0x000000013b00780c */ /* 0x000fc40003f25270 */
        /* <DEDUP_REMOVED lines=8> */
[----:B------:R-:W-:Y:S01]  /*0ad0*/  IMAD.MOV.U32 R62, RZ, RZ, R58 ;  /* 0x000000ffff3e7224 */ /* 0x000fe200078e003a */
[----:B------:R-:W-:Y:S05]  /*0ae0*/  BRA `(.L_x_313) ;  /* 0x0000001000007947 */ /* 0x000fea0003800000 */
.L_x_312:
[----:B0-----:R-:W-:Y:S02]  /*0af0*/  IMAD.MOV.U32 R62, RZ, RZ, R52 ;  /* 0x000000ffff3e7224 */ /* 0x001fe400078e0034 */
.L_x_313:
[----:B------:R-:W-:Y:S05]  /*0b00*/  BSYNC B1 ;  /* 0x0000000000017941 */ /* 0x000fea0003800000 */
.L_x_311:
        /* <DEDUP_REMOVED lines=14> */
[----:B------:R-:W-:-:S05]  /*0bf0*/  @P2 IADD3 R15, R41, RZ, RZ ;  /* 0x000000ff290f2210 */ /* 0x000fca0007ffe0ff */
[----:B------:R-:W-:Y:S02]  /*0c00*/  @!P1 IMAD.MOV.U32 R41, RZ, RZ, R15 ;  /* 0x000000ffff299224 */ /* 0x000fe400078e000f */
.L_x_317:
[----:B------:R-:W-:Y:S05]  /*0c10*/  BSYNC B2 ;  /* 0x0000000000027941 */ /* 0x000fea0003800000 */
.L_x_316:
[----:B------:R-:W-:Y:S01]  /*0c20*/  IMAD.HI.U32 R15, R11, -0x326172a9, RZ ;  /* 0xcd9e8d570b0f7827 */ /* 0x000fe200078e00ff */
[----:B------:R-:W-:-:S03]  /*0c30*/  LOP3.LUT R52, R52, UR5, R41, 0x96, !PT ;  /* 0x0000000534347c12 */ /* 0x000fc6000f8e9629 */
[----:B------:R-:W-:Y:S01]  /*0c40*/  IMAD R37, R9, -0x2daee0ad, RZ ;  /* 0xd2511f5309257824 */ /* 0x000fe200078e02ff */
[----:B------:R-:W-:Y:S01]  /*0c50*/  LOP3.LUT R58, R15, UR4, R10, 0x96, !PT ;  /* 0x000000040f3a7c12 */ /* 0x000fe2000f8e960a */
[----:B------:R-:W-:Y:S02]  /*0c60*/  IMAD R15, R11, -0x326172a9, RZ ;  /* 0xcd9e8d570b0f7824 */ /* 0x000fe400078e02ff */
        /* <DEDUP_REMOVED lines=36> */
[----:B------:R-:W-:Y:S02]  /*0eb0*/  LOP3.LUT R53, R59, UR26, R36, 0x96, !PT ;  /* 0x0000001a3b357c12 */ /* 0x000fe4000f8e9624 */
.L_x_315:
[----:B------:R-:W-:Y:S05]  /*0ec0*/  BSYNC B1 ;  /* 0x0000000000017941 */ /* 0x000fea0003800000 */
.L_x_314:
        /* <DEDUP_REMOVED lines=17> */
.L_x_318:
        /* <DEDUP_REMOVED lines=12> */
.L_x_321:
[----:B------:R-:W-:Y:S02]  /*10a0*/  IMAD.MOV.U32 R62, RZ, RZ, R52 ;  /* 0x000000ffff3e7224 */ /* 0x000fe400078e0034 */
.L_x_322:
[----:B------:R-:W-:Y:S05]  /*10b0*/  BSYNC B1 ;  /* 0x0000000000017941 */ /* 0x000fea0003800000 */
.L_x_320:
        /* <DEDUP_REMOVED lines=16> */
.L_x_326:
[----:B------:R-:W-:Y:S05]  /*11c0*/  BSYNC B2 ;  /* 0x0000000000027941 */ /* 0x000fea0003800000 */
.L_x_325:
        /* <DEDUP_REMOVED lines=41> */
[----:B------:R-:W-:Y:S02]  /*1460*/  IMAD.MOV.U32 R36, RZ, RZ, RZ ;  /* 0x000000ffff247224 */ /* 0x000fe400078e00ff */
.L_x_324:
[----:B------:R-:W-:Y:S05]  /*1470*/  BSYNC B1 ;  /* 0x0000000000017941 */ /* 0x000fea0003800000 */
.L_x_323:
        /* <DEDUP_REMOVED lines=10> */
.L_x_319:
        /* <DEDUP_REMOVED lines=12> */
.L_x_328:
[----:B------:R-:W-:Y:S02]  /*15e0*/  IMAD.MOV.U32 R62, RZ, RZ, R52 ;  /* 0x000000ffff3e7224 */ /* 0x000fe400078e0034 */
.L_x_329:
[----:B------:R-:W-:Y:S05]  /*15f0*/  BSYNC B1 ;  /* 0x0000000000017941 */ /* 0x000fea0003800000 */
.L_x_327:
        /* <DEDUP_REMOVED lines=16> */
.L_x_333:
[----:B------:R-:W-:Y:S05]  /*1700*/  BSYNC B2 ;  /* 0x0000000000027941 */ /* 0x000fea0003800000 */
.L_x_332:
        /* <DEDUP_REMOVED lines=42> */
.L_x_331:
[----:B------:R-:W-:Y:S05]  /*19b0*/  BSYNC B1 ;  /* 0x0000000000017941 */ /* 0x000fea0003800000 */
.L_x_330:
        /* <DEDUP_REMOVED lines=14> */
.L_x_334:
        /* <DEDUP_REMOVED lines=12> */
.L_x_337:
[----:B------:R-:W-:Y:S02]  /*1b60*/  IMAD.MOV.U32 R32, RZ, RZ, R52 ;  /* 0x000000ffff207224 */ /* 0x000fe400078e0034 */
.L_x_338:
[----:B------:R-:W-:Y:S05]  /*1b70*/  BSYNC B1 ;  /* 0x0000000000017941 */ /* 0x000fea0003800000 */
.L_x_336:
        /* <DEDUP_REMOVED lines=16> */
.L_x_342:
[----:B------:R-:W-:Y:S05]  /*1c80*/  BSYNC B2 ;  /* 0x0000000000027941 */ /* 0x000fea0003800000 */
.L_x_341:
        /* <DEDUP_REMOVED lines=42> */
.L_x_340:
[----:B------:R-:W-:Y:S05]  /*1f30*/  BSYNC B1 ;  /* 0x0000000000017941 */ /* 0x000fea0003800000 */
.L_x_339:
[----:B------:R0:W1:Y:S02]  /*1f40*/  I2F.U32 R37, R32 ;  /* 0x0000002000257306 */ /* 0x0000640000201000 */
[----:B0-----:R-:W-:-:S05]  /*1f50*/  PRMT R32, RZ, 0x7610, R24 ;  /* 0x00007610ff207816 */ /* 0x001fca0000000018 */
[----:B------:R-:W-:Y:S01]  /*1f60*/  FMUL.FTZ R38, R32, c[0x0][0x1e8] ;  /* 0x00007a0020267a20 */ /* 0x000fe20000410000 */
[----:B------:R-:W-:Y:S01]  /*1f70*/  @P0 PRMT R32, RZ, 0x7610, R28 ;  /* 0x00007610ff200816 */ /* 0x000fe2000000001c */
[----:B-1----:R-:W-:-:S05]  /*1f80*/  FFMA.FTZ R37, R37, R70, 1.1641532182693481445e-10 ;  /* 0x2f00000025257423 */ /* 0x002fca0000010046 */
[----:B------:R-:W-:-:S04]  /*1f90*/  FSETP.GTU.FTZ.AND P2, PT, R37, c[0x0][0x1e4], PT ;  /* 0x0000790025007a0b */ /* 0x000fc80003f5c000 */
[----:B------:R-:W-:Y:S02]  /*1fa0*/  FSEL R38, R38, RZ, !P2 ;  /* 0x000000ff26267208 */ /* 0x000fe40005000000 */
[----:B------:R-:W-:-:S03]  /*1fb0*/  SEL R49, RZ, 0x1, P2 ;  /* 0x00000001ff317807 */ /* 0x000fc60001000000 */
[----:B------:R-:W-:-:S04]  /*1fc0*/  FADD.FTZ R63, R63, R38 ;  /* 0x000000263f3f7221 */ /* 0x000fc80000010000 */
[----:B------:R-:W-:Y:S02]  /*1fd0*/  @P0 FADD.FTZ R63, R63, R32 ;  /* 0x000000203f3f0221 */ /* 0x000fe40000010000 */
.L_x_335:
        /* <DEDUP_REMOVED lines=12> */
.L_x_344:
[----:B------:R-:W-:Y:S02]  /*20a0*/  IMAD.MOV.U32 R32, RZ, RZ, R52 ;  /* 0x000000ffff207224 */ /* 0x000fe400078e0034 */
.L_x_345:
[----:B------:R-:W-:Y:S05]  /*20b0*/  BSYNC B1 ;  /* 0x0000000000017941 */ /* 0x000fea0003800000 */
.L_x_343:
        /* <DEDUP_REMOVED lines=16> */
.L_x_349:
[----:B------:R-:W-:Y:S05]  /*21c0*/  BSYNC B2 ;  /* 0x0000000000027941 */ /* 0x000fea0003800000 */
.L_x_348:
        /* <DEDUP_REMOVED lines=42> */
.L_x_347:
[----:B------:R-:W-:Y:S05]  /*2470*/  BSYNC B1 ;  /* 0x0000000000017941 */ /* 0x000fea0003800000 */
.L_x_346:
[----:B------:R0:W1:Y:S02]  /*2480*/  I2F.U32 R39, R32 ;  /* 0x0000002000277306 */ /* 0x0000640000201000 */
[----:B0-----:R-:W-:-:S05]  /*2490*/  PRMT R32, RZ, 0x5410, R33 ;  /* 0x00005410ff207816 */ /* 0x001fca0000000021 */
[----:B------:R-:W-:Y:S02]  /*24a0*/  FMUL.FTZ R62, R32, c[0x0][0x1e8] ;  /* 0x00007a00203e7a20 */ /* 0x000fe40000410000 */
[----:B-1----:R-:W-:-:S05]  /*24b0*/  FFMA.FTZ R39, R39, R70, 1.1641532182693481445e-10 ;  /* 0x2f00000027277423 */ /* 0x002fca0000010046 */
[----:B------:R-:W-:-:S04]  /*24c0*/  FSETP.GTU.FTZ.AND P2, PT, R39, c[0x0][0x1e4], PT ;  /* 0x0000790027007a0b */ /* 0x000fc80003f5c000 */
[----:B------:R-:W-:Y:S02]  /*24d0*/  P2R R71, PR, RZ, 0x4 ;  /* 0x00000004ff477803 */ /* 0x000fe40000000000 */
[----:B------:R-:W-:Y:S01]  /*24e0*/  FSEL R62, R62, RZ, !P2 ;  /* 0x000000ff3e3e7208 */ /* 0x000fe20005000000 */
[----:B------:R-:W-:Y:S05]  /*24f0*/  @P1 BRA `(.L_x_350) ;  /* 0x0000006000001947 */ /* 0x000fea0003800000 */
[----:B------:R-:W-:Y:S01]  /*2500*/  IMAD.MOV.U32 R36, RZ, RZ, R37 ;  /* 0x000000ffff247224 */ /* 0x000fe200078e0025 */
[----:B------:R-:W-:Y:S05]  /*2510*/  @!P0 BRA `(.L_x_351) ;  /* 0x0000058000008947 */ /* 0x000fea0003800000 */
[----:B------:R-:W-:Y:S01]  /*2520*/  IMAD.MOV.U32 R36, RZ, RZ, R37 ;  /* 0x000000ffff247224 */ /* 0x000fe200078e0025 */
[----:B------:R-:W-:-:S05]  /*2530*/  PRMT R37, RZ, 0x5410, R29 ;  /* 0x00005410ff257816 */ /* 0x000fca000000001d */
[----:B------:R-:W-:Y:S01]  /*2540*/  FADD.FTZ R62, R62, R37 ;  /* 0x000000253e3e7221 */ /* 0x000fe20000010000 */
[----:B------:R-:W-:Y:S05]  /*2550*/  BRA `(.L_x_351) ;  /* 0x0000054000007947 */ /* 0x000fea0003800000 */
.L_x_350:
        /* <DEDUP_REMOVED lines=12> */
.L_x_353:
[----:B------:R-:W-:Y:S02]  /*2620*/  IMAD.MOV.U32 R32, RZ, RZ, R52 ;  /* 0x000000ffff207224 */ /* 0x000fe400078e0034 */
.L_x_354:
[----:B------:R-:W-:Y:S05]  /*2630*/  BSYNC B1 ;  /* 0x0000000000017941 */ /* 0x000fea0003800000 */
.L_x_352:
        /* <DEDUP_REMOVED lines=16> */
.L_x_358:
[----:B------:R-:W-:Y:S05]  /*2740*/  BSYNC B2 ;  /* 0x0000000000027941 */ /* 0x000fea0003800000 */
.L_x_357:
        /* <DEDUP_REMOVED lines=42> */
.L_x_356:
[----:B------:R-:W-:Y:S05]  /*29f0*/  BSYNC B1 ;  /* 0x0000000000017941 */ /* 0x000fea0003800000 */
.L_x_355:
[----:B------:R0:W1:Y:S02]  /*2a00*/  I2F.U32 R37, R32 ;  /* 0x0000002000257306 */ /* 0x0000640000201000 */
[----:B0-----:R-:W-:-:S05]  /*2a10*/  PRMT R32, RZ, 0x5410, R25 ;  /* 0x00005410ff207816 */ /* 0x001fca0000000019 */
[----:B------:R-:W-:Y:S02]  /*2a20*/  FMUL.FTZ R38, R32, c[0x0][0x1e8] ;  /* 0x00007a0020267a20 */ /* 0x000fe40000410000 */
[----:B-1----:R-:W-:-:S05]  /*2a30*/  FFMA.FTZ R37, R37, R70, 1.1641532182693481445e-10 ;  /* 0x2f00000025257423 */ /* 0x002fca0000010046 */
[----:B------:R-:W-:-:S04]  /*2a40*/  FSETP.GTU.FTZ.AND P2, PT, R37, c[0x0][0x1e4], PT ;  /* 0x0000790025007a0b */ /* 0x000fc80003f5c000 */
[----:B------:R-:W-:Y:S02]  /*2a50*/  FSEL R37, R38, RZ, !P2 ;  /* 0x000000ff26257208 */ /* 0x000fe40005000000 */
[----:B------:R-:W-:-:S03]  /*2a60*/  SEL R50, RZ, 0x1, P2 ;  /* 0x00000001ff327807 */ /* 0x000fc60001000000 */
[----:B------:R-:W-:Y:S01]  /*2a70*/  FADD.FTZ R62, R62, R37 ;  /* 0x000000253e3e7221 */ /* 0x000fe20000010000 */
[----:B------:R-:W-:-:S05]  /*2a80*/  @P0 PRMT R37, RZ, 0x5410, R29 ;  /* 0x00005410ff250816 */ /* 0x000fca000000001d */
[----:B------:R-:W-:Y:S02]  /*2a90*/  @P0 FADD.FTZ R62, R62, R37 ;  /* 0x000000253e3e0221 */ /* 0x000fe40000010000 */
.L_x_351:
        /* <DEDUP_REMOVED lines=12> */
.L_x_360:
[----:B------:R-:W-:Y:S02]  /*2b60*/  IMAD.MOV.U32 R32, RZ, RZ, R52 ;  /* 0x000000ffff207224 */ /* 0x000fe400078e0034 */
.L_x_361:
[----:B------:R-:W-:Y:S05]  /*2b70*/  BSYNC B1 ;  /* 0x0000000000017941 */ /* 0x000fea0003800000 */
.L_x_359:
        /* <DEDUP_REMOVED lines=16> */
.L_x_365:
[----:B------:R-:W-:Y:S05]  /*2c80*/  BSYNC B2 ;  /* 0x0000000000027941 */ /* 0x000fea0003800000 */
.L_x_364:
        /* <DEDUP_REMOVED lines=42> */
.L_x_363:
[----:B------:R-:W-:Y:S05]  /*2f30*/  BSYNC B1 ;  /* 0x0000000000017941 */ /* 0x000fea0003800000 */
.L_x_362:
        /* <DEDUP_REMOVED lines=14> */
.L_x_366:
        /* <DEDUP_REMOVED lines=12> */
.L_x_369:
[----:B------:R-:W-:Y:S02]  /*30e0*/  IMAD.MOV.U32 R64, RZ, RZ, R52 ;  /* 0x000000ffff407224 */ /* 0x000fe400078e0034 */
.L_x_370:
[----:B------:R-:W-:Y:S05]  /*30f0*/  BSYNC B1 ;  /* 0x0000000000017941 */ /* 0x000fea0003800000 */
.L_x_368:
        /* <DEDUP_REMOVED lines=16> */
.L_x_374:
[----:B------:R-:W-:Y:S05]  /*3200*/  BSYNC B2 ;  /* 0x0000000000027941 */ /* 0x000fea0003800000 */
.L_x_373:
        /* <DEDUP_REMOVED lines=42> */
.L_x_372:
[----:B------:R-:W-:Y:S05]  /*34b0*/  BSYNC B1 ;  /* 0x0000000000017941 */ /* 0x000fea0003800000 */
.L_x_371:
        /* <DEDUP_REMOVED lines=10> */
.L_x_367:
        /* <DEDUP_REMOVED lines=12> */
.L_x_376:
[----:B------:R-:W-:Y:S02]  /*3620*/  IMAD.MOV.U32 R66, RZ, RZ, R52 ;  /* 0x000000ffff427224 */ /* 0x000fe400078e0034 */
.L_x_377:
[----:B------:R-:W-:Y:S05]  /*3630*/  BSYNC B1 ;  /* 0x0000000000017941 */ /* 0x000fea0003800000 */
.L_x_375:
        /* <DEDUP_REMOVED lines=16> */
.L_x_381:
[----:B------:R-:W-:Y:S05]  /*3740*/  BSYNC B2 ;  /* 0x0000000000027941 */ /* 0x000fea0003800000 */
.L_x_380:
        /* <DEDUP_REMOVED lines=42> */
.L_x_379:
[----:B------:R-:W-:Y:S05]  /*39f0*/  BSYNC B1 ;  /* 0x0000000000017941 */ /* 0x000fea0003800000 */
.L_x_378:
        /* <DEDUP_REMOVED lines=13> */
.L_x_382:
        /* <DEDUP_REMOVED lines=12> */
.L_x_385:
[----:B------:R-:W-:Y:S02]  /*3b90*/  IMAD.MOV.U32 R66, RZ, RZ, R52 ;  /* 0x000000ffff427224 */ /* 0x000fe400078e0034 */
.L_x_386:
[----:B------:R-:W-:Y:S05]  /*3ba0*/  BSYNC B1 ;  /* 0x0000000000017941 */ /* 0x000fea0003800000 */
.L_x_384:
        /* <DEDUP_REMOVED lines=16> */
.L_x_390:
[----:B------:R-:W-:Y:S05]  /*3cb0*/  BSYNC B2 ;  /* 0x0000000000027941 */ /* 0x000fea0003800000 */
.L_x_389:
        /* <DEDUP_REMOVED lines=42> */
.L_x_388:
[----:B------:R-:W-:Y:S05]  /*3f60*/  BSYNC B1 ;  /* 0x0000000000017941 */ /* 0x000fea0003800000 */
.L_x_387:
        /* <DEDUP_REMOVED lines=10> */
.L_x_383:
        /* <DEDUP_REMOVED lines=12> */
.L_x_392:
[----:B------:R-:W-:Y:S02]  /*40d0*/  IMAD.MOV.U32 R66, RZ, RZ, R52 ;  /* 0x000000ffff427224 */ /* 0x000fe400078e0034 */
.L_x_393:
[----:B------:R-:W-:Y:S05]  /*40e0*/  BSYNC B1 ;  /* 0x0000000000017941 */ /* 0x000fea0003800000 */
.L_x_391:
        /* <DEDUP_REMOVED lines=16> */
.L_x_397:
[----:B------:R-:W-:Y:S05]  /*41f0*/  BSYNC B2 ;  /* 0x0000000000027941 */ /* 0x000fea0003800000 */
.L_x_396:
        /* <DEDUP_REMOVED lines=42> */
.L_x_395:
[----:B------:R-:W-:Y:S05]  /*44a0*/  BSYNC B1 ;  /* 0x0000000000017941 */ /* 0x000fea0003800000 */
.L_x_394:
        /* <DEDUP_REMOVED lines=13> */
.L_x_398:
        /* <DEDUP_REMOVED lines=12> */
.L_x_401:
[----:B------:R-:W-:Y:S02]  /*4640*/  IMAD.MOV.U32 R34, RZ, RZ, R52 ;  /* 0x000000ffff227224 */ /* 0x000fe400078e0034 */
.L_x_402:
[----:B------:R-:W-:Y:S05]  /*4650*/  BSYNC B1 ;  /* 0x0000000000017941 */ /* 0x000fea0003800000 */
.L_x_400:
        /* <DEDUP_REMOVED lines=16> */
.L_x_406:
[----:B------:R-:W-:Y:S05]  /*4760*/  BSYNC B2 ;  /* 0x0000000000027941 */ /* 0x000fea0003800000 */
.L_x_405:
        /* <DEDUP_REMOVED lines=42> */
.L_x_404:
[----:B------:R-:W-:Y:S05]  /*4a10*/  BSYNC B1 ;  /* 0x0000000000017941 */ /* 0x000fea0003800000 */
.L_x_403:
        /* <DEDUP_REMOVED lines=10> */
.L_x_399:
        /* <DEDUP_REMOVED lines=12> */
.L_x_408:
[----:B------:R-:W-:Y:S02]  /*4b80*/  IMAD.MOV.U32 R34, RZ, RZ, R52 ;  /* 0x000000ffff227224 */ /* 0x000fe400078e0034 */
.L_x_409:
[----:B------:R-:W-:Y:S05]  /*4b90*/  BSYNC B1 ;  /* 0x0000000000017941 */ /* 0x000fea0003800000 */
.L_x_407:
        /* <DEDUP_REMOVED lines=16> */
.L_x_413:
[----:B------:R-:W-:Y:S05]  /*4ca0*/  BSYNC B2 ;  /* 0x0000000000027941 */ /* 0x000fea0003800000 */
.L_x_412:
        /* <DEDUP_REMOVED lines=42> */
.L_x_411:
[----:B------:R-:W-:Y:S05]  /*4f50*/  BSYNC B1 ;  /* 0x0000000000017941 */ /* 0x000fea0003800000 */
.L_x_410:
        /* <DEDUP_REMOVED lines=13> */
.L_x_414:
        /* <DEDUP_REMOVED lines=12> */
.L_x_417:
[----:B------:R-:W-:Y:S02]  /*50f0*/  IMAD.MOV.U32 R34, RZ, RZ, R52 ;  /* 0x000000ffff227224 */ /* 0x000fe400078e0034 */
.L_x_418:
[----:B------:R-:W-:Y:S05]  /*5100*/  BSYNC B1 ;  /* 0x0000000000017941 */ /* 0x000fea0003800000 */
.L_x_416:
        /* <DEDUP_REMOVED lines=16> */
.L_x_422:
[----:B------:R-:W-:Y:S05]  /*5210*/  BSYNC B2 ;  /* 0x0000000000027941 */ /* 0x000fea0003800000 */
.L_x_421:
        /* <DEDUP_REMOVED lines=42> */
.L_x_420:
[----:B------:R-:W-:Y:S05]  /*54c0*/  BSYNC B1 ;  /* 0x0000000000017941 */ /* 0x000fea0003800000 */
.L_x_419:
        /* <DEDUP_REMOVED lines=10> */
.L_x_415:
        /* <DEDUP_REMOVED lines=12> */
.L_x_424:
[----:B------:R-:W-:Y:S02]  /*5630*/  IMAD.MOV.U32 R34, RZ, RZ, R52 ;  /* 0x000000ffff227224 */ /* 0x000fe400078e0034 */
.L_x_425:
[----:B------:R-:W-:Y:S05]  /*5640*/  BSYNC B1 ;  /* 0x0000000000017941 */ /* 0x000fea0003800000 */
.L_x_423:
        /* <DEDUP_REMOVED lines=16> */
.L_x_429:
[----:B------:R-:W-:Y:S05]  /*5750*/  BSYNC B2 ;  /* 0x0000000000027941 */ /* 0x000fea0003800000 */
.L_x_428:
        /* <DEDUP_REMOVED lines=40> */
[----:B------:R-:W-:-:S03]  /*59e0*/  LOP3.LUT R15, R37, UR25, R52, 0x96, !PT ;  /* 0x00000019250f7c12 */ /* 0x000fc6000f8e9634 */
[----:B------:R-:W-:Y:S01]  /*59f0*/  IMAD.MOV.U32 R52, RZ, RZ, R36 ;  /* 0x000000ffff347224 */ /* 0x000fe200078e0024 */
[----:B------:R-:W-:Y:S01]  /*5a00*/  LOP3.LUT R53, R39, UR26, R32, 0x96, !PT ;  /* 0x0000001a27357c12 */ /* 0x000fe2000f8e9620 */
[----:B------:R-:W-:Y:S02]  /*5a10*/  IMAD.MOV.U32 R58, RZ, RZ, R38 ;  /* 0x000000ffff3a7224 */ /* 0x000fe400078e0026 */
.L_x_427:
[----:B------:R-:W-:Y:S05]  /*5a20*/  BSYNC B1 ;  /* 0x0000000000017941 */ /* 0x000fea0003800000 */
.L_x_426:
        /* <DEDUP_REMOVED lines=13> */
.L_x_430:
        /* <DEDUP_REMOVED lines=12> */
.L_x_433:
[----:B------:R-:W-:Y:S02]  /*5bc0*/  IMAD.MOV.U32 R36, RZ, RZ, R52 ;  /* 0x000000ffff247224 */ /* 0x000fe400078e0034 */
.L_x_434:
[----:B------:R-:W-:Y:S05]  /*5bd0*/  BSYNC B1 ;  /* 0x0000000000017941 */ /* 0x000fea0003800000 */
.L_x_432:
        /* <DEDUP_REMOVED lines=16> */
.L_x_438:
[----:B------:R-:W-:Y:S05]  /*5ce0*/  BSYNC B2 ;  /* 0x0000000000027941 */ /* 0x000fea0003800000 */
.L_x_437:
        /* <DEDUP_REMOVED lines=42> */
.L_x_436:
[----:B------:R-:W-:Y:S05]  /*5f90*/  BSYNC B1 ;  /* 0x0000000000017941 */ /* 0x000fea0003800000 */
.L_x_435:
        /* <DEDUP_REMOVED lines=10> */
.L_x_431:
[----:B------:R-:W-:Y:S01]  /*6040*/  IMAD.SHL.U32 R36, R61, 0x10, RZ ;  /* 0x000000103d247824 */ /* 0x000fe200078e00ff */
[----:B------:R-:W-:Y:S02]  /*6050*/  ISETP.NE.AND P6, PT, R68, RZ, PT ;  /* 0x000000ff4400720c */ /* 0x000fe40003fc5270 */
[----:B------:R-:W-:Y:S02]  /*6060*/  SHF.R.U32.HI R68, RZ, 0x1c, R61 ;  /* 0x0000001cff447819 */ /* 0x000fe4000001163d */
[----:B------:R-:W-:Y:S02]  /*6070*/  IADD3 R38, P0, R36, c[0x0][0x188], RZ ;  /* 0x0000620024267a10 */ /* 0x000fe40007f1e0ff */
[----:B------:R-:W-:Y:S02]  /*6080*/  SEL R70, RZ, 0x10000, P4 ;  /* 0x00010000ff467807 */ /* 0x000fe40002000000 */
[----:B------:R-:W-:Y:S02]  /*6090*/  IADD3.X R39, R68, c[0x0][0x18c], RZ, P0, !PT ;  /* 0x0000630044277a10 */ /* 0x000fe400007fe4ff */
[----:B------:R-:W-:-:S02]  /*60a0*/  ISETP.NE.AND P0, PT, R73, RZ, PT ;  /* 0x000000ff4900720c */ /* 0x000fc40003f05270 */
[----:B------:R-:W-:Y:S02]  /*60b0*/  ISETP.NE.AND P1, PT, R69, RZ, PT ;  /* 0x000000ff4500720c */ /* 0x000fe40003f25270 */
[----:B------:R-:W-:Y:S02]  /*60c0*/  ISETP.NE.AND P4, PT, R71, RZ, PT ;  /* 0x000000ff4700720c */ /* 0x000fe40003f85270 */
[----:B------:R-:W-:Y:S02]  /*60d0*/  SEL R74, RZ, 0x1, P0 ;  /* 0x00000001ff4a7807 */ /* 0x000fe40000000000 */
[----:B------:R-:W-:Y:S02]  /*60e0*/  SEL R69, RZ, 0x1000000, P5 ;  /* 0x01000000ff457807 */ /* 0x000fe40002800000 */
[----:B------:R-:W-:Y:S01]  /*60f0*/  SEL R71, RZ, 0x100, P3 ;  /* 0x00000100ff477807 */ /* 0x000fe20001800000 */
[----:B------:R-:W-:Y:S01]  /*6100*/  IMAD.WIDE.U32 R74, R74, 0x1000000, RZ ;  /* 0x010000004a4a7825 */ /* 0x000fe200078e00ff */
[----:B------:R-:W-:-:S02]  /*6110*/  ISETP.NE.AND P5, PT, R72, RZ, PT ;  /* 0x000000ff4800720c */ /* 0x000fc40003fa5270 */
[----:B------:R-:W-:Y:S02]  /*6120*/  LOP3.LUT R71, R71, R69, R70, 0xfe, !PT ;  /* 0x0000004547477212 */ /* 0x000fe400078efe46 */
[----:B------:R-:W-:Y:S02]  /*6130*/  SEL R69, RZ, 0x1, P2 ;  /* 0x00000001ff457807 */ /* 0x000fe40001000000 */
[----:B------:R-:W-:Y:S02]  /*6140*/  SEL R72, RZ, 0x1, P4 ;  /* 0x00000001ff487807 */ /* 0x000fe40002000000 */
[----:B------:R-:W-:Y:S02]  /*6150*/  SEL R70, RZ, 0x1, P5 ;  /* 0x00000001ff467807 */ /* 0x000fe40002800000 */
[----:B------:R-:W-:Y:S01]  /*6160*/  LOP3.LUT R69, R75, R71, R69, 0xfe, !PT ;  /* 0x000000474b457212 */ /* 0x000fe200078efe45 */
[----:B------:R-:W-:Y:S01]  /*6170*/  IMAD.WIDE.U32 R72, R72, 0x10000, RZ ;  /* 0x0001000048487825 */ /* 0x000fe200078e00ff */
[----:B------:R-:W-:-:S02]  /*6180*/  F2FP.BF16.PACK_AB R35, R37, R66 ;  /* 0x000000422523723e */ /* 0x000fc400000010ff */
[----:B------:R-:W-:Y:S01]  /*6190*/  F2FP.BF16.PACK_AB R34, R67, R64 ;  /* 0x000000404322723e */ /* 0x000fe200000010ff */
[----:B------:R-:W-:Y:S01]  /*61a0*/  IMAD.WIDE.U32 R70, R70, 0x100, RZ ;  /* 0x0000010046467825 */ /* 0x000fe200078e00ff */
[----:B------:R-:W-:Y:S02]  /*61b0*/  F2FP.BF16.PACK_AB R33, R65, R62 ;  /* 0x0000003e4121723e */ /* 0x000fe400000010ff */
[----:B------:R-:W-:Y:S02]  /*61c0*/  F2FP.BF16.PACK_AB R32, R63, R60 ;  /* 0x0000003c3f20723e */ /* 0x000fe400000010ff */
[----:B------:R-:W-:Y:S01]  /*61d0*/  LOP3.LUT R71, R71, R69, R73, 0xfe, !PT ;  /* 0x0000004547477212 */ /* 0x000fe200078efe49 */
[----:B------:R-:W-:Y:S01]  /*61e0*/  IMAD.SHL.U32 R69, R61, 0x8, RZ ;  /* 0x000000083d457824 */ /* 0x000fe200078e00ff */
[----:B------:R-:W-:Y:S01]  /*61f0*/  LOP3.LUT R74, R70, R74, R72, 0xfe, !PT ;  /* 0x0000004a464a7212 */ /* 0x000fe200078efe48 */
[----:B------:R0:W-:Y:S01]  /*6200*/  STG.E.128 [R38.64], R32 ;  /* 0x0000002026007986 */ /* 0x0001e2000c101d06 */
[----:B------:R-:W-:Y:S01]  /*6210*/  SHF.R.U32.HI R61, RZ, 0x1d, R61 ;  /* 0x0000001dff3d7819 */ /* 0x000fe2000001163d */
[----:B0-----:R-:W-:Y:S01]  /*6220*/  FADD.FTZ R32, RZ, R60 ;  /* 0x0000003cff207221 */ /* 0x001fe20000010000 */
[----:B------:R-:W-:-:S02]  /*6230*/  SEL R35, RZ, 0x1, P1 ;  /* 0x00000001ff237807 */ /* 0x000fc40000800000 */
[----:B------:R-:W-:Y:S01]  /*6240*/  ISETP.NE.AND P1, PT, R13, RZ, PT ;  /* 0x000000ff0d00720c */ /* 0x000fe20003f25270 */
[----:B------:R-:W-:Y:S01]  /*6250*/  FADD.FTZ R33, R32, R63 ;  /* 0x0000003f20217221 */ /* 0x000fe20000010000 */
[----:B------:R-:W-:Y:S02]  /*6260*/  IADD3 R32, P0, R69, c[0x0][0x190], RZ ;  /* 0x0000640045207a10 */ /* 0x000fe40007f1e0ff */
[----:B------:R-:W-:Y:S01]  /*6270*/  LOP3.LUT R70, R74, R35, RZ, 0xfc, !PT ;  /* 0x000000234a467212 */ /* 0x000fe200078efcff */
[----:B------:R-:W-:Y:S01]  /*6280*/  FADD.FTZ R34, R33, R62 ;  /* 0x0000003e21227221 */ /* 0x000fe20000010000 */
[----:B------:R-:W-:-:S03]  /*6290*/  IADD3.X R33, R61, c[0x0][0x194], RZ, P0, !PT ;  /* 0x000065003d217a10 */ /* 0x000fc600007fe4ff */
[----:B------:R-:W-:Y:S02]  /*62a0*/  FADD.FTZ R35, R34, R65 ;  /* 0x0000004122237221 */ /* 0x000fe40000010000 */
[----:B------:R0:W-:Y:S02]  /*62b0*/  STG.E.64 [R32.64], R70 ;  /* 0x0000004620007986 */ /* 0x0001e4000c101b06 */
[----:B------:R-:W-:-:S04]  /*62c0*/  FADD.FTZ R34, R35, R64 ;  /* 0x0000004023227221 */ /* 0x000fc80000010000 */
[----:B------:R-:W-:-:S04]  /*62d0*/  FADD.FTZ R35, R34, R67 ;  /* 0x0000004322237221 */ /* 0x000fc80000010000 */
[----:B------:R-:W-:Y:S01]  /*62e0*/  FADD.FTZ R72, R35, R66 ;  /* 0x0000004223487221 */ /* 0x000fe20000010000 */
[----:B------:R-:W-:Y:S05]  /*62f0*/  @!P6 BRA `(.L_x_439) ;  /* 0x000001000000e947 */ /* 0x000fea0003800000 */
[----:B0-----:R-:W-:Y:S01]  /*6300*/  SHF.L.U32 R32, R56, 0x10, RZ ;  /* 0x0000001038207819 */ /* 0x001fe200000006ff */
[----:B------:R-:W-:-:S03]  /*6310*/  IMAD.WIDE.U32 R38, R51, 0x1000000, RZ ;  /* 0x0100000033267825 */ /* 0x000fc600078e00ff */
[----:B------:R-:W-:Y:S01]  /*6320*/  LOP3.LUT R34, R32, 0xff0000, RZ, 0xc0, !PT ;  /* 0x00ff000020227812 */ /* 0x000fe200078ec0ff */
[----:B------:R-:W-:-:S03]  /*6330*/  IMAD.SHL.U32 R32, R55, 0x100, RZ ;  /* 0x0000010037207824 */ /* 0x000fc600078e00ff */
[----:B------:R-:W-:Y:S01]  /*6340*/  PRMT R71, R34, 0x4210, R57 ;  /* 0x0000421022477816 */ /* 0x000fe20000000039 */
[----:B------:R-:W-:-:S03]  /*6350*/  IMAD.WIDE.U32 R34, R50, 0x10000, RZ ;  /* 0x0001000032227825 */ /* 0x000fc600078e00ff */
[----:B------:R-:W-:Y:S01]  /*6360*/  LOP3.LUT R71, R71, 0xff00, R32, 0xf8, !PT ;  /* 0x0000ff0047477812 */ /* 0x000fe200078ef820 */
[----:B------:R-:W-:-:S03]  /*6370*/  IMAD.WIDE.U32 R32, R49, 0x100, RZ ;  /* 0x0000010031207825 */ /* 0x000fc600078e00ff */
[----:B------:R-:W-:-:S04]  /*6380*/  LOP3.LUT R71, R71, 0xff, R54, 0xf8, !PT ;  /* 0x000000ff47477812 */ /* 0x000fc800078ef836 */
[----:B------:R-:W-:Y:S02]  /*6390*/  LOP3.LUT R71, R35, R71, R39, 0xfe, !PT ;  /* 0x0000004723477212 */ /* 0x000fe400078efe27 */
[----:B------:R-:W-:Y:S02]  /*63a0*/  LOP3.LUT R39, R32, R38, R34, 0xfe, !PT ;  /* 0x0000002620277212 */ /* 0x000fe400078efe22 */
[----:B------:R-:W-:Y:S02]  /*63b0*/  IADD3 R34, P0, R69, c[0x0][0x198], RZ ;  /* 0x0000660045227a10 */ /* 0x000fe40007f1e0ff */
[----:B------:R-:W-:Y:S02]  /*63c0*/  LOP3.LUT R32, R39, 0xff, R48, 0xf8, !PT ;  /* 0x000000ff27207812 */ /* 0x000fe400078ef830 */
[----:B------:R-:W-:Y:S02]  /*63d0*/  IADD3.X R35, R61, c[0x0][0x19c], RZ, P0, !PT ;  /* 0x000067003d237a10 */ /* 0x000fe400007fe4ff */
[----:B------:R-:W-:-:S05]  /*63e0*/  LOP3.LUT R33, R71, R33, RZ, 0xfc, !PT ;  /* 0x0000002147217212 */ /* 0x000fca00078efcff */
[----:B------:R0:W-:Y:S02]  /*63f0*/  STG.E.64 [R34.64], R32 ;  /* 0x0000002022007986 */ /* 0x0001e4000c101b06 */
.L_x_439:
[----:B------:R-:W-:Y:S01]  /*6400*/  FADD.FTZ R61, R72, R37 ;  /* 0x00000025483d7221 */ /* 0x000fe20000010000 */
[----:B------:R-:W-:Y:S05]  /*6410*/  BRA.DIV ~URZ, `(.L_x_440) ;  /* 0x000007727f007947 */ /* 0x000fea000b800000 */
[----:B0-----:R0:W1:Y:S02]  /*6420*/  SHFL.BFLY PT, R34, R61, 0x1, 0x1f ;  /* 0x0c201f003d227f89 */ /* 0x00106400000e0000 */
.L_x_444:
        /* <DEDUP_REMOVED lines=16> */
[----:B------:R-:W-:-:S02]  /*6530*/  FADD.FTZ R39, -R35, R65 ;  /* 0x0000004123277221 */ /* 0x000fc40000010100 */
[----:B------:R-:W-:Y:S02]  /*6540*/  FFMA.FTZ R38, R61, R61, R38 ;  /* 0x0000003d3d267223 */ /* 0x000fe40000010026 */
[----:B------:R-:W-:Y:S02]  /*6550*/  FADD.FTZ R33, -R35, R64 ;  /* 0x0000004023217221 */ /* 0x000fe40000010100 */
[----:B------:R-:W-:Y:S02]  /*6560*/  FFMA.FTZ R38, R39, R39, R38 ;  /* 0x0000002727267223 */ /* 0x000fe40000010026 */
[----:B------:R-:W-:Y:S02]  /*6570*/  FADD.FTZ R39, -R35, R67 ;  /* 0x0000004323277221 */ /* 0x000fe40000010100 */
[----:B------:R-:W-:Y:S02]  /*6580*/  FFMA.FTZ R38, R33, R33, R38 ;  /* 0x0000002121267223 */ /* 0x000fe40000010026 */
[----:B------:R-:W-:-:S02]  /*6590*/  FADD.FTZ R33, -R35, R66 ;  /* 0x0000004223217221 */ /* 0x000fc40000010100 */
[----:B------:R-:W-:Y:S02]  /*65a0*/  FFMA.FTZ R38, R39, R39, R38 ;  /* 0x0000002727267223 */ /* 0x000fe40000010026 */
[----:B------:R-:W-:Y:S02]  /*65b0*/  FADD.FTZ R39, -R35, R37 ;  /* 0x0000002523277221 */ /* 0x000fe40000010100 */
[----:B------:R-:W-:-:S04]  /*65c0*/  FFMA.FTZ R38, R33, R33, R38 ;  /* 0x0000002121267223 */ /* 0x000fc80000010026 */
        /* <DEDUP_REMOVED lines=10> */
.L_x_445:
[C---:B------:R-:W-:Y:S01]  /*6670*/  FMUL.FTZ R32, R35.reuse, R35 ;  /* 0x0000002323207220 */ /* 0x040fe20000410000 */
[----:B------:R-:W-:Y:S01]  /*6680*/  ISETP.NE.AND P0, PT, RZ, UR8, PT ;  /* 0x00000008ff007c0c */ /* 0x000fe2000bf05270 */
[----:B------:R-:W-:Y:S01]  /*6690*/  IMAD.MOV.U32 R38, RZ, RZ, c[0x0][0x1e0] ;  /* 0x00007800ff267624 */ /* 0x000fe200078e00ff */
[--C-:B------:R-:W-:Y:S01]  /*66a0*/  PRMT R71, RZ, 0x5410, R16.reuse ;  /* 0x00005410ff477816 */ /* 0x100fe20000000010 */
[----:B01----:R-:W-:Y:S01]  /*66b0*/  FADD.FTZ R61, R34, R61 ;  /* 0x0000003d223d7221 */ /* 0x003fe20000010000 */
[----:B------:R-:W-:Y:S01]  /*66c0*/  FSEL R33, R32, RZ, P0 ;  /* 0x000000ff20217208 */ /* 0x000fe20000000000 */
[----:B------:R-:W-:Y:S01]  /*66d0*/  IMAD.MOV.U32 R69, RZ, RZ, 0x4 ;  /* 0x00000004ff457424 */ /* 0x000fe200078e00ff */
[----:B------:R-:W-:Y:S01]  /*66e0*/  FSEL R34, R35, RZ, !P0 ;  /* 0x000000ff23227208 */ /* 0x000fe20004000000 */
[----:B------:R-:W-:Y:S01]  /*66f0*/  FFMA.FTZ R32, R61, R38, c[0x0][0x228] ;  /* 0x00008a003d207623 */ /* 0x000fe20000010026 */
[----:B------:R-:W-:-:S03]  /*6700*/  PRMT R72, RZ, 0x7610, R16 ;  /* 0x00007610ff487816 */ /* 0x000fc60000000010 */
[----:B------:R-:W-:Y:S02]  /*6710*/  FADD.FTZ R70, R32, R33 ;  /* 0x0000002120467221 */ /* 0x000fe40000010000 */
[----:B------:R-:W-:-:S04]  /*6720*/  @!P1 IMAD.WIDE R32, R12, R69, c[0x0][0x1a0] ;  /* 0x000068000c209625 */ /* 0x000fc800078e0245 */
[----:B------:R-:W0:Y:S01]  /*6730*/  MUFU.RSQ R70, R70 ;  /* 0x0000004600467308 */ /* 0x000e220000001400 */
[C---:B------:R-:W-:Y:S01]  /*6740*/  FADD.FTZ R61, -R34.reuse, R63 ;  /* 0x0000003f223d7221 */ /* 0x040fe20000010100 */
[----:B------:R1:W-:Y:S01]  /*6750*/  @!P1 STG.E [R32.64], R35 ;  /* 0x0000002320009986 */ /* 0x0003e2000c101906 */
[C---:B------:R-:W-:Y:S01]  /*6760*/  FADD.FTZ R73, -R34.reuse, R62 ;  /* 0x0000003e22497221 */ /* 0x040fe20000010100 */
[----:B------:R-:W-:Y:S01]  /*6770*/  PRMT R62, RZ, 0x5410, R22 ;  /* 0x00005410ff3e7816 */ /* 0x000fe20000000016 */
[C---:B------:R-:W-:Y:S02]  /*6780*/  FADD.FTZ R65, -R34.reuse, R65 ;  /* 0x0000004122417221 */ /* 0x040fe40000010100 */
[C---:B------:R-:W-:Y:S02]  /*6790*/  FADD.FTZ R39, -R34.reuse, R60 ;  /* 0x0000003c22277221 */ /* 0x040fe40000010100 */
[C---:B------:R-:W-:Y:S01]  /*67a0*/  FADD.FTZ R63, -R34.reuse, R64 ;  /* 0x00000040223f7221 */ /* 0x040fe20000010100 */
[----:B------:R-:W-:Y:S01]  /*67b0*/  PRMT R64, RZ, 0x7610, R19 ;  /* 0x00007610ff407816 */ /* 0x000fe20000000013 */
[----:B------:R-:W-:Y:S01]  /*67c0*/  FADD.FTZ R67, -R34, R67 ;  /* 0x0000004322437221 */ /* 0x000fe20000010100 */
[----:B-1----:R-:W-:-:S02]  /*67d0*/  PRMT R32, RZ, 0x5410, R17 ;  /* 0x00005410ff207816 */ /* 0x002fc40000000011 */
[----:B------:R-:W-:Y:S01]  /*67e0*/  PRMT R33, RZ, 0x7610, R17 ;  /* 0x00007610ff217816 */ /* 0x000fe20000000011 */
[C---:B0-----:R-:W-:Y:S02]  /*67f0*/  FMUL.FTZ R35, R70.reuse, R61 ;  /* 0x0000003d46237220 */ /* 0x041fe40000410000 */
[C---:B------:R-:W-:Y:S02]  /*6800*/  FMUL.FTZ R61, R70.reuse, R73 ;  /* 0x00000049463d7220 */ /* 0x040fe40000410000 */
[----:B------:R-:W-:Y:S02]  /*6810*/  FMUL.FTZ R38, R70, R65 ;  /* 0x0000004146267220 */ /* 0x000fe40000410000 */
[----:B------:R-:W-:Y:S02]  /*6820*/  FFMA.FTZ R60, R61, R32, R6 ;  /* 0x000000203d3c7223 */ /* 0x000fe40000010006 */
[----:B------:R-:W-:Y:S02]  /*6830*/  FFMA.FTZ R33, R38, R33, R5 ;  /* 0x0000002126217223 */ /* 0x000fe40000010005 */
[----:B------:R-:W-:-:S02]  /*6840*/  FADD.FTZ R65, -R34, R66 ;  /* 0x0000004222417221 */ /* 0x000fc40000010100 */
[----:B------:R-:W-:Y:S01]  /*6850*/  FADD.FTZ R73, -R34, R37 ;  /* 0x0000002522497221 */ /* 0x000fe20000010100 */
[----:B------:R-:W-:Y:S01]  /*6860*/  F2FP.BF16.PACK_AB R33, R33, R60 ;  /* 0x0000003c2121723e */ /* 0x000fe200000010ff */
[C---:B------:R-:W-:Y:S01]  /*6870*/  FMUL.FTZ R37, R70.reuse, R63 ;  /* 0x0000003f46257220 */ /* 0x040fe20000410000 */
[--C-:B------:R-:W-:Y:S01]  /*6880*/  PRMT R34, RZ, 0x5410, R18.reuse ;  /* 0x00005410ff227816 */ /* 0x100fe20000000012 */
[C---:B------:R-:W-:Y:S01]  /*6890*/  FMUL.FTZ R66, R70.reuse, R67 ;  /* 0x0000004346427220 */ /* 0x040fe20000410000 */
[----:B------:R-:W-:Y:S01]  /*68a0*/  PRMT R60, RZ, 0x7610, R18 ;  /* 0x00007610ff3c7816 */ /* 0x000fe20000000012 */
[----:B------:R-:W-:Y:S01]  /*68b0*/  FMUL.FTZ R63, R70, R65 ;  /* 0x00000041463f7220 */ /* 0x000fe20000410000 */
[----:B------:R-:W-:Y:S01]  /*68c0*/  PRMT R67, RZ, 0x5410, R19 ;  /* 0x00005410ff437816 */ /* 0x000fe20000000013 */
[----:B------:R-:W-:Y:S02]  /*68d0*/  FFMA.FTZ R34, R37, R34, R4 ;  /* 0x0000002225227223 */ /* 0x000fe40000010004 */
[----:B------:R-:W-:Y:S01]  /*68e0*/  FFMA.FTZ R65, R66, R60, R3 ;  /* 0x0000003c42417223 */ /* 0x000fe20000010003 */
[----:B------:R-:W-:Y:S01]  /*68f0*/  PRMT R60, RZ, 0x5410, R23 ;  /* 0x00005410ff3c7816 */ /* 0x000fe20000000017 */
[----:B------:R-:W-:-:S02]  /*6900*/  FMUL.FTZ R39, R70, R39 ;  /* 0x0000002746277220 */ /* 0x000fc40000410000 */
[----:B------:R-:W-:Y:S01]  /*6910*/  FFMA.FTZ R67, R63, R67, R2 ;  /* 0x000000433f437223 */ /* 0x000fe20000010002 */
[----:B------:R-:W-:Y:S01]  /*6920*/  F2FP.BF16.PACK_AB R34, R65, R34 ;  /* 0x000000224122723e */ /* 0x000fe200000010ff */
[----:B------:R-:W-:Y:S01]  /*6930*/  FFMA.FTZ R62, R37, R62, R44 ;  /* 0x0000003e253e7223 */ /* 0x000fe2000001002c */
[----:B------:R-:W-:Y:S01]  /*6940*/  PRMT R65, RZ, 0x7610, R22 ;  /* 0x00007610ff417816 */ /* 0x000fe20000000016 */
[----:B------:R-:W-:Y:S01]  /*6950*/  FFMA.FTZ R63, R63, R60, R46 ;  /* 0x0000003c3f3f7223 */ /* 0x000fe2000001002e */
[----:B------:R-:W-:Y:S01]  /*6960*/  PRMT R37, RZ, 0x5410, R21 ;  /* 0x00005410ff257816 */ /* 0x000fe20000000015 */
[----:B------:R-:W-:Y:S01]  /*6970*/  FFMA.FTZ R71, R39, R71, R8 ;  /* 0x0000004727477223 */ /* 0x000fe20000010008 */
[----:B------:R-:W-:Y:S01]  /*6980*/  PRMT R60, RZ, 0x7610, R23 ;  /* 0x00007610ff3c7816 */ /* 0x000fe20000000017 */
[----:B------:R-:W-:Y:S02]  /*6990*/  FFMA.FTZ R72, R35, R72, R7 ;  /* 0x0000004823487223 */ /* 0x000fe40000010007 */
[----:B------:R-:W-:-:S02]  /*69a0*/  FMUL.FTZ R73, R70, R73 ;  /* 0x0000004946497220 */ /* 0x000fc40000410000 */
[----:B------:R-:W-:Y:S01]  /*69b0*/  FFMA.FTZ R65, R66, R65, R45 ;  /* 0x0000004142417223 */ /* 0x000fe2000001002d */
[----:B------:R-:W-:Y:S01]  /*69c0*/  PRMT R66, RZ, 0x5410, R20 ;  /* 0x00005410ff427816 */ /* 0x000fe20000000014 */
[----:B------:R-:W-:Y:S01]  /*69d0*/  FFMA.FTZ R37, R61, R37, R42 ;  /* 0x000000253d257223 */ /* 0x000fe2000001002a */
[----:B------:R-:W-:Y:S01]  /*69e0*/  F2FP.BF16.PACK_AB R32, R72, R71 ;  /* 0x000000474820723e */ /* 0x000fe200000010ff */
[C---:B------:R-:W-:Y:S01]  /*69f0*/  FFMA.FTZ R60, R73.reuse, R60, R47 ;  /* 0x0000003c493c7223 */ /* 0x040fe2000001002f */
[----:B------:R-:W-:Y:S01]  /*6a00*/  PRMT R61, RZ, 0x7610, R21 ;  /* 0x00007610ff3d7816 */ /* 0x000fe20000000015 */
[----:B------:R-:W-:Y:S01]  /*6a10*/  FFMA.FTZ R64, R73, R64, R0 ;  /* 0x0000004049407223 */ /* 0x000fe20000010000 */
[----:B------:R-:W-:Y:S01]  /*6a20*/  PRMT R71, RZ, 0x7610, R20 ;  /* 0x00007610ff477816 */ /* 0x000fe20000000014 */
[----:B------:R-:W-:Y:S01]  /*6a30*/  FFMA.FTZ R66, R39, R66, R14 ;  /* 0x0000004227427223 */ /* 0x000fe2000001000e */
[----:B------:R-:W-:Y:S01]  /*6a40*/  F2FP.BF16.PACK_AB R39, R60, R63 ;  /* 0x0000003f3c27723e */ /* 0x000fe200000010ff */
[----:B------:R-:W-:Y:S01]  /*6a50*/  FFMA.FTZ R72, R38, R61, R43 ;  /* 0x0000003d26487223 */ /* 0x000fe2000001002b */
[----:B------:R-:W-:Y:S01]  /*6a60*/  F2FP.BF16.PACK_AB R38, R65, R62 ;  /* 0x0000003e4126723e */ /* 0x000fe200000010ff */
[----:B------:R-:W-:Y:S01]  /*6a70*/  FFMA.FTZ R71, R35, R71, R40 ;  /* 0x0000004723477223 */ /* 0x000fe20000010028 */
[----:B------:R-:W-:-:S02]  /*6a80*/  IADD3 R60, P0, R36, c[0x0][0x208], RZ ;  /* 0x00008200243c7a10 */ /* 0x000fc40007f1e0ff */
[----:B------:R-:W-:Y:S02]  /*6a90*/  IADD3 R62, P2, R36, c[0x0][0x210], RZ ;  /* 0x00008400243e7a10 */ /* 0x000fe40007f5e0ff */
[----:B------:R-:W-:Y:S01]  /*6aa0*/  F2FP.BF16.PACK_AB R35, R64, R67 ;  /* 0x000000434023723e */ /* 0x000fe200000010ff */
[----:B------:R-:W-:Y:S01]  /*6ab0*/  @!P1 IMAD.WIDE R64, R12, R69, c[0x0][0x1a8] ;  /* 0x00006a000c409625 */ /* 0x000fe200078e0245 */
[----:B------:R-:W-:Y:S02]  /*6ac0*/  IADD3.X R61, R68, c[0x0][0x20c], RZ, P0, !PT ;  /* 0x00008300443d7a10 */ /* 0x000fe400007fe4ff */
[----:B------:R-:W-:Y:S01]  /*6ad0*/  F2FP.BF16.PACK_AB R37, R72, R37 ;  /* 0x000000254825723e */ /* 0x000fe200000010ff */
[----:B------:R-:W-:Y:S01]  /*6ae0*/  IMAD R12, R69, c[0x0][0x160], R12 ;  /* 0x00005800450c7a24 */ /* 0x000fe200078e020c */
[----:B------:R-:W-:Y:S01]  /*6af0*/  IADD3.X R63, R68, c[0x0][0x214], RZ, P2, !PT ;  /* 0x00008500443f7a10 */ /* 0x000fe200017fe4ff */
[----:B------:R0:W-:Y:S01]  /*6b00*/  @!P1 STG.E [R64.64], R70 ;  /* 0x0000004640009986 */ /* 0x0001e2000c101906 */
[----:B------:R-:W-:-:S02]  /*6b10*/  F2FP.BF16.PACK_AB R36, R71, R66 ;  /* 0x000000424724723e */ /* 0x000fc400000010ff */
[----:B------:R-:W-:Y:S01]  /*6b20*/  ISETP.GE.AND P0, PT, R12, c[0x0][0x164], PT ;  /* 0x000059000c007a0c */ /* 0x000fe20003f06270 */
[----:B------:R0:W-:Y:S04]  /*6b30*/  STG.E.128 [R60.64], R32 ;  /* 0x000000203c007986 */ /* 0x0001e8000c101d06 */
[----:B------:R0:W-:Y:S08]  /*6b40*/  STG.E.128 [R62.64], R36 ;  /* 0x000000243e007986 */ /* 0x0001f0000c101d06 */
[----:B0-----:R-:W-:Y:S01]  /*6b50*/  @P0 CALL.REL.NOINC `(.L_x_442) ;  /* 0x0000001000000944 */ /* 0x001fe20003c00000 */
[----:B------:R-:W-:Y:S05]  /*6b60*/  BRA `(.L_x_443) ;  /* 0xffff9da000007947 */ /* 0x000fea000383ffff */
.L_x_442:
[----:B------:R-:W-:Y:S05]  /*6b70*/  BSYNC B0 ;  /* 0x0000000000007941 */ /* 0x000fea0003800000 */
.L_x_310:
[----:B------:R-:W-:Y:S05]  /*6b80*/  EXIT ;  /* 0x000000000000794d */ /* 0x000fea0003800000 */
.L_x_440:
[----:B0-----:R-:W-:Y:S01]  /*6b90*/  IMAD.MOV.U32 R34, RZ, RZ, 0x1 ;  /* 0x00000001ff227424 */ /* 0x001fe200078e00ff */
[----:B------:R-:W-:Y:S01]  /*6ba0*/  MOV R32, 0x6be0 ;  /* 0x00006be000207802 */ /* 0x000fe20000000f00 */
[----:B------:R-:W-:-:S02]  /*6bb0*/  IMAD.MOV.U32 R38, RZ, RZ, 0x1f ;  /* 0x0000001fff267424 */ /* 0x000fc400078e00ff */
[----:B------:R-:W-:Y:S02]  /*6bc0*/  IMAD.MOV.U32 R39, RZ, RZ, -0x1 ;  /* 0xffffffffff277424 */ /* 0x000fe400078e00ff */
[----:B------:R-:W-:Y:S05]  /*6bd0*/  CALL.REL.NOINC `($__internal_5_$__cuda_sm70_shflsync_bfly_p) ;  /* 0x0000048000007944 */ /* 0x000fea0003c00000 */
[----:B01----:R-:W-:Y:S05]  /*6be0*/  BRA `(.L_x_444) ;  /* 0xfffff84000007947 */ /* 0x003fea000383ffff */
.L_x_441:
[----:B------:R-:W-:Y:S01]  /*6bf0*/  IMAD.MOV.U32 R34, RZ, RZ, 0x2 ;  /* 0x00000002ff227424 */ /* 0x000fe200078e00ff */
[----:B------:R-:W-:Y:S01]  /*6c00*/  MOV R32, 0x6c40 ;  /* 0x00006c4000207802 */ /* 0x000fe20000000f00 */
[----:B------:R-:W-:Y:S02]  /*6c10*/  IMAD.MOV.U32 R38, RZ, RZ, 0x1f ;  /* 0x0000001fff267424 */ /* 0x000fe400078e00ff */
[----:B------:R-:W-:Y:S02]  /*6c20*/  IMAD.MOV.U32 R39, RZ, RZ, -0x1 ;  /* 0xffffffffff277424 */ /* 0x000fe400078e00ff */
[----:B------:R-:W-:Y:S05]  /*6c30*/  CALL.REL.NOINC `($__internal_5_$__cuda_sm70_shflsync_bfly_p) ;  /* 0x0000042000007944 */ /* 0x000fea0003c00000 */
[----:B01----:R-:W-:Y:S01]  /*6c40*/  FADD.FTZ R61, R61, R34 ;  /* 0x000000223d3d7221 */ /* 0x003fe20000010000 */
[----:B------:R-:W-:Y:S01]  /*6c50*/  MOV R32, 0x6ca0 ;  /* 0x00006ca000207802 */ /* 0x000fe20000000f00 */
[----:B------:R-:W-:Y:S02]  /*6c60*/  IMAD.MOV.U32 R34, RZ, RZ, 0x4 ;  /* 0x00000004ff227424 */ /* 0x000fe400078e00ff */
[----:B------:R-:W-:Y:S02]  /*6c70*/  IMAD.MOV.U32 R38, RZ, RZ, 0x1f ;  /* 0x0000001fff267424 */ /* 0x000fe400078e00ff */
[----:B------:R-:W-:-:S02]  /*6c80*/  IMAD.MOV.U32 R39, RZ, RZ, -0x1 ;  /* 0xffffffffff277424 */ /* 0x000fc400078e00ff */
[----:B------:R-:W-:Y:S05]  /*6c90*/  CALL.REL.NOINC `($__internal_5_$__cuda_sm70_shflsync_bfly_p) ;  /* 0x000003c000007944 */ /* 0x000fea0003c00000 */
[----:B01----:R-:W-:Y:S01]  /*6ca0*/  FADD.FTZ R61, R61, R34 ;  /* 0x000000223d3d7221 */ /* 0x003fe20000010000 */
[----:B------:R-:W-:Y:S01]  /*6cb0*/  MOV R32, 0x6d00 ;  /* 0x00006d0000207802 */ /* 0x000fe20000000f00 */
[----:B------:R-:W-:-:S02]  /*6cc0*/  IMAD.MOV.U32 R34, RZ, RZ, 0x8 ;  /* 0x00000008ff227424 */ /* 0x000fc400078e00ff */
[----:B------:R-:W-:Y:S02]  /*6cd0*/  IMAD.MOV.U32 R38, RZ, RZ, 0x1f ;  /* 0x0000001fff267424 */ /* 0x000fe400078e00ff */
[----:B------:R-:W-:Y:S02]  /*6ce0*/  IMAD.MOV.U32 R39, RZ, RZ, -0x1 ;  /* 0xffffffffff277424 */ /* 0x000fe400078e00ff */
[----:B------:R-:W-:Y:S05]  /*6cf0*/  CALL.REL.NOINC `($__internal_5_$__cuda_sm70_shflsync_bfly_p) ;  /* 0x0000036000007944 */ /* 0x000fea0003c00000 */
[----:B01----:R-:W-:Y:S01]  /*6d00*/  FADD.FTZ R61, R61, R34 ;  /* 0x000000223d3d7221 */ /* 0x003fe20000010000 */
[----:B------:R-:W-:Y:S01]  /*6d10*/  MOV R39, 0xffffffff ;  /* 0xffffffff00277802 */ /* 0x000fe20000000f00 */
[----:B------:R-:W-:Y:S01]  /*6d20*/  IMAD.MOV.U32 R34, RZ, RZ, 0x10 ;  /* 0x00000010ff227424 */ /* 0x000fe200078e00ff */
[----:B------:R-:W-:Y:S01]  /*6d30*/  MOV R32, 0x6d60 ;  /* 0x00006d6000207802 */ /* 0x000fe20000000f00 */
[----:B------:R-:W-:Y:S02]  /*6d40*/  IMAD.MOV.U32 R38, RZ, RZ, 0x1f ;  /* 0x0000001fff267424 */ /* 0x000fe400078e00ff */
[----:B------:R-:W-:Y:S05]  /*6d50*/  CALL.REL.NOINC `($__internal_5_$__cuda_sm70_shflsync_bfly_p) ;  /* 0x0000030000007944 */ /* 0x000fea0003c00000 */
[----:B-1----:R-:W-:Y:S02]  /*6d60*/  FADD.FTZ R34, R61, R34 ;  /* 0x000000223d227221 */ /* 0x002fe40000010000 */
[----:B0-----:R-:W-:Y:S02]  /*6d70*/  IMAD.MOV.U32 R38, RZ, RZ, 0x1f ;  /* 0x0000001fff267424 */ /* 0x001fe400078e00ff */
[----:B------:R-:W-:-:S02]  /*6d80*/  FMUL.FTZ R35, R34, c[0x0][0x1e0] ;  /* 0x0000780022237a20 */ /* 0x000fc40000410000 */
[----:B------:R-:W-:Y:S02]  /*6d90*/  IMAD.MOV.U32 R34, RZ, RZ, 0x1 ;  /* 0x00000001ff227424 */ /* 0x000fe400078e00ff */
[C---:B------:R-:W-:Y:S02]  /*6da0*/  FADD.FTZ R32, -R35.reuse, R60 ;  /* 0x0000003c23207221 */ /* 0x040fe40000010100 */
[C---:B------:R-:W-:Y:S02]  /*6db0*/  FADD.FTZ R33, -R35.reuse, R63 ;  /* 0x0000003f23217221 */ /* 0x040fe40000010100 */
[----:B------:R-:W-:Y:S02]  /*6dc0*/  FFMA.FTZ R32, R32, R32, RZ ;  /* 0x0000002020207223 */ /* 0x000fe400000100ff */
[----:B------:R-:W-:Y:S02]  /*6dd0*/  FADD.FTZ R39, -R35, R62 ;  /* 0x0000003e23277221 */ /* 0x000fe40000010100 */
[----:B------:R-:W-:-:S02]  /*6de0*/  FFMA.FTZ R32, R33, R33, R32 ;  /* 0x0000002121207223 */ /* 0x000fc40000010020 */
[----:B------:R-:W-:Y:S02]  /*6df0*/  FADD.FTZ R33, -R35, R65 ;  /* 0x0000004123217221 */ /* 0x000fe40000010100 */
[----:B------:R-:W-:Y:S02]  /*6e00*/  FFMA.FTZ R32, R39, R39, R32 ;  /* 0x0000002727207223 */ /* 0x000fe40000010020 */
[----:B------:R-:W-:Y:S02]  /*6e10*/  FADD.FTZ R39, -R35, R64 ;  /* 0x0000004023277221 */ /* 0x000fe40000010100 */
[----:B------:R-:W-:Y:S02]  /*6e20*/  FFMA.FTZ R32, R33, R33, R32 ;  /* 0x0000002121207223 */ /* 0x000fe40000010020 */
[----:B------:R-:W-:Y:S02]  /*6e30*/  FADD.FTZ R33, -R35, R67 ;  /* 0x0000004323217221 */ /* 0x000fe40000010100 */
[----:B------:R-:W-:-:S02]  /*6e40*/  FFMA.FTZ R32, R39, R39, R32 ;  /* 0x0000002727207223 */ /* 0x000fc40000010020 */
[----:B------:R-:W-:Y:S02]  /*6e50*/  FADD.FTZ R39, -R35, R66 ;  /* 0x0000004223277221 */ /* 0x000fe40000010100 */
[----:B------:R-:W-:Y:S02]  /*6e60*/  FFMA.FTZ R32, R33, R33, R32 ;  /* 0x0000002121207223 */ /* 0x000fe40000010020 */
[----:B------:R-:W-:Y:S02]  /*6e70*/  FADD.FTZ R33, -R35, R37 ;  /* 0x0000002523217221 */ /* 0x000fe40000010100 */
[----:B------:R-:W-:Y:S02]  /*6e80*/  FFMA.FTZ R32, R39, R39, R32 ;  /* 0x0000002727207223 */ /* 0x000fe40000010020 */
[----:B------:R-:W-:Y:S02]  /*6e90*/  IMAD.MOV.U32 R39, RZ, RZ, -0x1 ;  /* 0xffffffffff277424 */ /* 0x000fe400078e00ff */
[----:B------:R-:W-:Y:S01]  /*6ea0*/  FFMA.FTZ R61, R33, R33, R32 ;  /* 0x00000021213d7223 */ /* 0x000fe20000010020 */
[----:B------:R-:W-:-:S02]  /*6eb0*/  MOV R32, 0x6ed0 ;  /* 0x00006ed000207802 */ /* 0x000fc40000000f00 */
        /* <DEDUP_REMOVED lines=9> */
[----:B------:R-:W-:Y:S02]  /*6f50*/  IMAD.MOV.U32 R34, RZ, RZ, 0x4 ;  /* 0x00000004ff227424 */ /* 0x000fe400078e00ff */
[----:B------:R-:W-:Y:S02]  /*6f60*/  IMAD.MOV.U32 R38, RZ, RZ, 0x1f ;  /* 0x0000001fff267424 */ /* 0x000fe400078e00ff */
[----:B------:R-:W-:Y:S02]  /*6f70*/  IMAD.MOV.U32 R39, RZ, RZ, -0x1 ;  /* 0xffffffffff277424 */ /* 0x000fe400078e00ff */
        /* <DEDUP_REMOVED lines=13> */
[----:B01----:R-:W-:Y:S05]  /*7050*/  BRA `(.L_x_445) ;  /* 0xfffff61000007947 */ /* 0x003fea000383ffff */
        .weak           $__internal_5_$__cuda_sm70_shflsync_bfly_p
        .type           $__internal_5_$__cuda_sm70_shflsync_bfly_p,@function
        .size           $__internal_5_$__cuda_sm70_shflsync_bfly_p,(.L_x_7061 - $__internal_5_$__cuda_sm70_shflsync_bfly_p)
$__internal_5_$__cuda_sm70_shflsync_bfly_p:
[----:B------:R-:W-:Y:S01]  /*7060*/  IMAD.MOV.U32 R33, RZ, RZ, 0x0 ;  /* 0x00000000ff217424 */ /* 0x000fe200078e00ff */
[----:B------:R-:W-:Y:S04]  /*7070*/  WARPSYNC R39 ;  /* 0x0000002700007348 */ /* 0x000fe80003800000 */
[----:B------:R0:W1:Y:S01]  /*7080*/  SHFL.BFLY PT, R34, R61, R34, R38 ;  /* 0x0c0000223d227389 */ /* 0x00006200000e0026 */
[----:B------:R-:W-:Y:S05]  /*7090*/  RET.REL.NODEC R32 `(_ZN10layer_norm31ln_parallel_residual_fwd_kernelINS_13Kernel_traitsI13__nv_bfloat16S2_S2_S2_fjLj256ELj1ELj4ELj1ELj16ENS_18Kernel_traits_baseILj256ES2_S2_S2_S2_fjLj128EEEEELb1ELb0ELb1EEEvNS_9FwdParamsE) ;  /* 0xffff8f6020007950 */ /* 0x000fea0003c3ffff */
.L_x_446:
        /* <DEDUP_REMOVED lines=14> */
.L_x_7061:


//--------------------- .text._ZN10layer_norm31ln_parallel_residual_fwd_kernelINS_13Kernel_traitsI13__nv_bfloat16S2_S2_S2_fjLj256ELj1ELj4ELj1ELj16ENS_18Kernel_traits_baseILj256ES2_S2_S2_S2_fjLj128EEEEELb1ELb1ELb0EEEvNS_9FwdParamsE --------------------------
	.section	.text._ZN10layer_norm31ln_parallel_residual_fwd_kernelINS_13Kernel_traitsI13__nv_bfloat16S2_S2_S2_fjLj256ELj1ELj4ELj1ELj16ENS_18Kernel_traits_baseILj256ES2_S2_S2_S2_fjLj128EEEEELb1ELb1ELb0EEEvNS_9FwdParamsE,"ax",@progbits
	.sectioninfo	@"SHI_REGISTERS=70"
	.align	128
        .global         _ZN10layer_norm31ln_parallel_residual_fwd_kernelINS_13Kernel_traitsI13__nv_bfloat16S2_S2_S2_fjLj256ELj1ELj4ELj1ELj16ENS_18Kernel_traits_baseILj256ES2_S2_S2_S2_fjLj128EEEEELb1ELb1ELb0EEEvNS_9FwdParamsE
        .type           _ZN10layer_norm31ln_parallel_residual_fwd_kernelINS_13Kernel_traitsI13__nv_bfloat16S2_S2_S2_fjLj256ELj1ELj4ELj1ELj16ENS_18Kernel_traits_baseILj256ES2_S2_S2_S2_fjLj128EEEEELb1ELb1ELb0EEEvNS_9FwdParamsE,@function
        .size           _ZN10layer_norm31ln_parallel_residual_fwd_kernelINS_13Kernel_traitsI13__nv_bfloat16S2_S2_S2_fjLj256ELj1ELj4ELj1ELj16ENS_18Kernel_traits_baseILj256ES2_S2_S2_S2_fjLj128EEEEELb1ELb1ELb0EEEvNS_9FwdParamsE,(.L_x_7062 - _ZN10layer_norm31ln_parallel_residual_fwd_kernelINS_13Kernel_traitsI13__nv_bfloat16S2_S2_S2_fjLj256ELj1ELj4ELj1ELj16ENS_18Kernel_traits_baseILj256ES2_S2_S2_S2_fjLj128EEEEELb1ELb1ELb0EEEvNS_9FwdParamsE)
        .other          _ZN10layer_norm31ln_parallel_residual_fwd_kernelINS_13Kernel_traitsI13__nv_bfloat16S2_S2_S2_fjLj256ELj1ELj4ELj1ELj16ENS_18Kernel_traits_baseILj256ES2_S2_S2_S2_fjLj128EEEEELb1ELb1ELb0EEEvNS_9FwdParamsE,@"STO_CUDA_ENTRY STV_DEFAULT"
_ZN10layer_norm31ln_parallel_residual_fwd_kernelINS_13Kernel_traitsI13__nv_bfloat16S2_S2_S2_fjLj256ELj1ELj4ELj1ELj16ENS_18Kernel_traits_baseILj256ES2_S2_S2_S2_fjLj128EEEEELb1ELb1ELb0EEEvNS_9FwdParamsE:
.text._ZN10layer_norm31ln_parallel_residual_fwd_kernelINS_13Kernel_traitsI13__nv_bfloat16S2_S2_S2_fjLj256ELj1ELj4ELj1ELj16ENS_18Kernel_traits_baseILj256ES2_S2_S2_S2_fjLj128EEEEELb1ELb1ELb0EEEvNS_9FwdParamsE:
        /* <DEDUP_REMOVED lines=17> */
[----:B0-----:R-:W-:-:S04]  /*0110*/  SHF.R.U32.HI R15, RZ, 0x5, R12 ;  /* 0x00000005ff0f7819 */ /* 0x001fc8000001160c */
[C---:B-1----:R-:W-:Y:S01]  /*0120*/  LEA R15, R14.reuse, R15, 0x2 ;  /* 0x0000000f0e0f7211 */ /* 0x042fe200078e10ff */
        /* <DEDUP_REMOVED lines=30> */
[----:B------:R-:W-:Y:S01]  /*0310*/  ISETP.NE.U32.AND P1, PT, RZ, c[0x0][0x218], PT ;  /* 0x00008600ff007a0c */ /* 0x000fe20003f25070 */
[----:B------:R-:W-:-:S03]  /*0320*/  IMAD.MOV.U32 R21, RZ, RZ, 0x10 ;  /* 0x00000010ff157424 */ /* 0x000fc600078e00ff */
[----:B------:R-:W-:Y:S01]  /*0330*/  ISETP.NE.AND.EX P1, PT, RZ, c[0x0][0x21c], PT, P1 ;  /* 0x00008700ff007a0c */ /* 0x000fe20003f25310 */
[----:B------:R-:W-:-:S06]  /*0340*/  IMAD.WIDE.U32 R20, R12, R21, c[0x0][0x1b0] ;  /* 0x00006c000c147625 */ /* 0x000fcc00078e0015 */
[----:B------:R-:W5:Y:S06]  /*0350*/  LDG.E.128 R20, [R20.64] ;  /* 0x0000000614147981 */ /* 0x000f6c000c1e1d00 */
[----:B------:R-:W-:-:S05]  /*0360*/  @P1 LEA R2, P3, R12, c[0x0][0x218], 0x4 ;  /* 0x000086000c021a11 */ /* 0x000fca00078620ff */
[----:B------:R-:W-:-:S05]  /*0370*/  @P1 IMAD.X R3, RZ, RZ, c[0x0][0x21c], P3 ;  /* 0x00008700ff031624 */ /* 0x000fca00018e06ff */
[----:B------:R0:W5:Y:S01]  /*0380*/  @P1 LDG.E.128 R16, [R2.64] ;  /* 0x0000000602101981 */ /* 0x000162000c1e1d00 */
[----:B------:R-:W-:Y:S01]  /*0390*/  @!P1 CS2R R16, SRZ ;  /* 0x0000000000109805 */ /* 0x000fe2000001ff00 */
[----:B------:R-:W-:Y:S02]  /*03a0*/  @!P1 CS2R R18, SRZ ;  /* 0x0000000000129805 */ /* 0x000fe4000001ff00 */
.L_x_448:
[----:B0-----:R-:W-:Y:S05]  /*03b0*/  BSYNC B0 ;  /* 0x0000000000007941 */ /* 0x001fea0003800000 */
.L_x_447:
[----:B------:R-:W-:Y:S05]  /*03c0*/  @P2 EXIT ;  /* 0x000000000000294d */ /* 0x000fea0003800000 */
[----:B------:R-:W-:Y:S01]  /*03d0*/  IMAD.HI.U32 R3, R14, -0x326172a9, RZ ;  /* 0xcd9e8d570e037827 */ /* 0x000fe200078e00ff */
[----:B------:R-:W-:Y:S01]  /*03e0*/  SHF.R.U32.HI R10, RZ, 0x2, R25 ;  /* 0x00000002ff0a7819 */ /* 0x000fe20000011619 */
[----:B------:R-:W-:Y:S01]  /*03f0*/  BSSY B1, `(.L_x_449) ;  /* 0x0000667000017945 */ /* 0x000fe20003800000 */
[----:B-----5:R-:W-:Y:S01]  /*0400*/  PRMT R8, RZ, 0x5410, R21 ;  /* 0x00005410ff087816 */ /* 0x020fe20000000015 */
[----:B------:R-:W-:Y:S01]  /*0410*/  IMAD.HI.U32 R0, R13, -0x2daee0ad, RZ ;  /* 0xd2511f530d007827 */ /* 0x000fe200078e00ff */
[----:B------:R-:W-:Y:S01]  /*0420*/  LOP3.LUT R3, R3, UR4, R10, 0x96, !PT ;  /* 0x0000000403037c12 */ /* 0x000fe2000f8e960a */
[----:B------:R-:W-:Y:S01]  /*0430*/  ULDC.U8 UR8, c[0x0][0x1f0] ;  /* 0x00007c0000087ab9 */ /* 0x000fe20000000000 */
[--C-:B------:R-:W-:Y:S01]  /*0440*/  PRMT R11, RZ, 0x5410, R20.reuse ;  /* 0x00005410ff0b7816 */ /* 0x100fe20000000014 */
        /* <DEDUP_REMOVED lines=8> */
[----:B------:R-:W-:Y:S02]  /*04d0*/  LOP3.LUT R53, R24, 0x3, RZ, 0xc0, !PT ;  /* 0x0000000318357812 */ /* 0x000fe400078ec0ff */
[----:B------:R-:W-:Y:S01]  /*04e0*/  PRMT R31, RZ, 0x5410, R17 ;  /* 0x00005410ff1f7816 */ /* 0x000fe20000000011 */
[----:B------:R-:W-:Y:S01]  /*04f0*/  IMAD R6, R3, -0x2daee0ad, RZ ;  /* 0xd2511f5303067824 */ /* 0x000fe200078e02ff */
[----:B------:R-:W-:Y:S01]  /*0500*/  LOP3.LUT R2, R2, UR9, R5, 0x96, !PT ;  /* 0x0000000902027c12 */ /* 0x000fe2000f8e9605 */
[----:B------:R-:W-:Y:S01]  /*0510*/  IMAD R5, R0, -0x326172a9, RZ ;  /* 0xcd9e8d5700057824 */ /* 0x000fe200078e02ff */
[----:B------:R-:W-:Y:S01]  /*0520*/  PRMT R32, RZ, 0x7610, R17 ;  /* 0x00007610ff207816 */ /* 0x000fe20000000011 */
[----:B------:R-:W-:Y:S01]  /*0530*/  IMAD.HI.U32 R0, R4, -0x326172a9, RZ ;  /* 0xcd9e8d5704007827 */ /* 0x000fe200078e00ff */
[----:B------:R-:W-:-:S02]  /*0540*/  PRMT R33, RZ, 0x5410, R18 ;  /* 0x00005410ff217816 */ /* 0x000fc40000000012 */
[----:B------:R-:W-:Y:S01]  /*0550*/  PRMT R34, RZ, 0x7610, R18 ;  /* 0x00007610ff227816 */ /* 0x000fe20000000012 */
[----:B------:R-:W-:Y:S01]  /*0560*/  IMAD.HI.U32 R3, R2, -0x2daee0ad, RZ ;  /* 0xd2511f5302037827 */ /* 0x000fe200078e00ff */
[----:B------:R-:W-:Y:S02]  /*0570*/  LOP3.LUT R0, R0, UR11, R5, 0x96, !PT ;  /* 0x0000000b00007c12 */ /* 0x000fe4000f8e9605 */
[--C-:B------:R-:W-:Y:S01]  /*0580*/  PRMT R35, RZ, 0x5410, R19.reuse ;  /* 0x00005410ff237816 */ /* 0x100fe20000000013 */
        /* <DEDUP_REMOVED lines=21> */
[----:B------:R-:W-:Y:S02]  /*06e0*/  IMAD R5, R0, -0x326172a9, RZ ;  /* 0xcd9e8d5700057824 */ /* 0x000fe400078e02ff */
[----:B------:R-:W-:-:S04]  /*06f0*/  IMAD.HI.U32 R0, R4, -0x326172a9, RZ ;  /* 0xcd9e8d5704007827 */ /* 0x000fc800078e00ff */
[----:B------:R-:W-:Y:S01]  /*0700*/  IMAD.HI.U32 R3, R2, -0x2daee0ad, RZ ;  /* 0xd2511f5302037827 */ /* 0x000fe200078e00ff */
[----:B------:R-:W-:-:S03]  /*0710*/  LOP3.LUT R0, R0, UR19, R5, 0x96, !PT ;  /* 0x0000001300007c12 */ /* 0x000fc6000f8e9605 */
        /* <DEDUP_REMOVED lines=12> */
[C---:B------:R-:W-:Y:S01]  /*07e0*/  IMAD.HI.U32 R0, R2.reuse, -0x2daee0ad, RZ ;  /* 0xd2511f5302007827 */ /* 0x040fe200078e00ff */
        /* <DEDUP_REMOVED lines=8> */
[----:B------:R-:W-:Y:S01]  /*0870*/  IMAD.WIDE.U32 R28, R0, -0x326172a9, RZ ;  /* 0xcd9e8d57001c7825 */ /* 0x000fe200078e00ff */
[----:B------:R-:W-:Y:S02]  /*0880*/  PRMT R4, RZ, 0x5410, R23 ;  /* 0x00005410ff047816 */ /* 0x000fe40000000017 */
[----:B------:R-:W-:Y:S01]  /*0890*/  PRMT R0, RZ, 0x5410, R16 ;  /* 0x00005410ff007816 */ /* 0x000fe20000000010 */
[----:B------:R-:W-:Y:S01]  /*08a0*/  IMAD R40, R40, -0x2daee0ad, RZ ;  /* 0xd2511f5328287824 */ /* 0x000fe200078e02ff */
[----:B------:R-:W-:Y:S01]  /*08b0*/  LOP3.LUT R2, R29, UR25, R21, 0x96, !PT ;  /* 0x000000191d027c12 */ /* 0x000fe2000f8e9615 */
[----:B------:R-:W-:Y:S02]  /*08c0*/  IMAD.MOV.U32 R29, RZ, RZ, RZ ;  /* 0x000000ffff1d7224 */ /* 0x000fe400078e00ff */
.L_x_585:
        /* <DEDUP_REMOVED lines=25> */
[----:B------:R-:W-:Y:S02]  /*0a60*/  ISETP.NE.AND P2, PT, R53, 0x3, PT ;  /* 0x000000033500780c */ /* 0x000fe40003f45270 */
[----:B------:R-:W-:-:S11]  /*0a70*/  MOV R49, R2 ;  /* 0x0000000200317202 */ /* 0x000fd60000000f00 */
[----:B------:R-:W-:Y:S05]  /*0a80*/  @P2 BRA `(.L_x_454) ;  /* 0x0000003000002947 */ /* 0x000fea0003800000 */
[----:B------:R-:W-:Y:S01]  /*0a90*/  IMAD.MOV.U32 R49, RZ, RZ, R40 ;  /* 0x000000ffff317224 */ /* 0x000fe200078e0028 */
[----:B------:R-:W-:Y:S05]  /*0aa0*/  BRA `(.L_x_454) ;  /* 0x0000001000007947 */ /* 0x000fea0003800000 */
.L_x_453:
[----:B0-----:R-:W-:Y:S02]  /*0ab0*/  IMAD.MOV.U32 R49, RZ, RZ, R28 ;  /* 0x000000ffff317224 */ /* 0x001fe400078e001c */
.L_x_454:
[----:B------:R-:W-:Y:S05]  /*0ac0*/  BSYNC B2 ;  /* 0x0000000000027941 */ /* 0x000fea0003800000 */
.L_x_452:
        /* <DEDUP_REMOVED lines=16> */
.L_x_458:
[----:B------:R-:W-:Y:S05]  /*0bd0*/  BSYNC B3 ;  /* 0x0000000000037941 */ /* 0x000fea0003800000 */
.L_x_457:
        /* <DEDUP_REMOVED lines=41> */
[----:B------:R-:W-:Y:S01]  /*0e70*/  HFMA2.MMA R52, -RZ, RZ, 0, 0 ;  /* 0x00000000ff347435 */ /* 0x000fe200000001ff */
[----:B------:R-:W-:-:S05]  /*0e80*/  LOP3.LUT R41, R41, UR26, R50, 0x96, !PT ;  /* 0x0000001a29297c12 */ /* 0x000fca000f8e9632 */
.L_x_456:
[----:B------:R-:W-:Y:S05]  /*0e90*/  BSYNC B2 ;  /* 0x0000000000027941 */ /* 0x000fea0003800000 */
.L_x_455:
[----:B------:R0:W1:Y:S01]  /*0ea0*/  I2F.U32 R46, R49 ;  /* 0x00000031002e7306 */ /* 0x0000620000201000 */
[----:B------:R-:W-:Y:S01]  /*0eb0*/  ISETP.NE.U32.AND P2, PT, RZ, c[0x0][0x178], PT ;  /* 0x00005e00ff007a0c */ /* 0x000fe20003f45070 */
[----:B------:R-:W-:-:S03]  /*0ec0*/  IMAD.MOV.U32 R59, RZ, RZ, 0x2f800000 ;  /* 0x2f800000ff3b7424 */ /* 0x000fc600078e00ff */
[----:B------:R-:W-:Y:S02]  /*0ed0*/  ISETP.NE.AND.EX P2, PT, RZ, c[0x0][0x17c], PT, P2 ;  /* 0x00005f00ff007a0c */ /* 0x000fe40003f45320 */
[----:B0----5:R-:W-:Y:S01]  /*0ee0*/  PRMT R49, RZ, 0x5410, R24 ;  /* 0x00005410ff317816 */ /* 0x021fe20000000018 */
[----:B-1----:R-:W-:-:S05]  /*0ef0*/  FFMA.FTZ R46, R46, R59, 1.1641532182693481445e-10 ;  /* 0x2f0000002e2e7423 */ /* 0x002fca000001003b */
[----:B------:R-:W-:Y:S01]  /*0f00*/  FSETP.GTU.FTZ.AND P3, PT, R46, c[0x0][0x1e4], PT ;  /* 0x000079002e007a0b */ /* 0x000fe20003f7c000 */
[----:B------:R-:W-:-:S03]  /*0f10*/  FMUL.FTZ R46, R49, c[0x0][0x1e8] ;  /* 0x00007a00312e7a20 */ /* 0x000fc60000410000 */
        /* <DEDUP_REMOVED lines=9> */
.L_x_459:
        /* <DEDUP_REMOVED lines=12> */
.L_x_462:
[----:B------:R-:W-:Y:S02]  /*1070*/  MOV R49, R28 ;  /* 0x0000001c00317202 */ /* 0x000fe40000000f00 */
.L_x_463:
[----:B------:R-:W-:Y:S05]  /*1080*/  BSYNC B2 ;  /* 0x0000000000027941 */ /* 0x000fea0003800000 */
.L_x_461:
        /* <DEDUP_REMOVED lines=16> */
.L_x_467:
[----:B------:R-:W-:Y:S05]  /*1190*/  BSYNC B3 ;  /* 0x0000000000037941 */ /* 0x000fea0003800000 */
.L_x_466:
[----:B------:R-:W-:Y:S01]  /*11a0*/  IMAD.HI.U32 R41, R14, -0x326172a9, RZ ;  /* 0xcd9e8d570e297827 */ /* 0x000fe200078e00ff */
[----:B------:R-:W-:-:S03]  /*11b0*/  LOP3.LUT R2, R2, UR5, R29, 0x96, !PT ;  /* 0x0000000502027c12 */ /* 0x000fc6000f8e961d */
[----:B------:R-:W-:Y:S01]  /*11c0*/  IMAD R45, R14, -0x326172a9, RZ ;  /* 0xcd9e8d570e2d7824 */ /* 0x000fe200078e02ff */
[----:B------:R-:W-:Y:S01]  /*11d0*/  LOP3.LUT R52, R41, UR4, R10, 0x96, !PT ;  /* 0x0000000429347c12 */ /* 0x000fe2000f8e960a */
[----:B------:R-:W-:-:S04]  /*11e0*/  IMAD.WIDE.U32 R40, R2, -0x326172a9, RZ ;  /* 0xcd9e8d5702287825 */ /* 0x000fc800078e00ff */
[----:B------:R-:W-:Y:S01]  /*11f0*/  IMAD R51, R13, -0x2daee0ad, RZ ;  /* 0xd2511f530d337824 */ /* 0x000fe200078e02ff */
[----:B------:R-:W-:Y:S01]  /*1200*/  LOP3.LUT R45, R41, UR9, R45, 0x96, !PT ;  /* 0x00000009292d7c12 */ /* 0x000fe2000f8e962d */
[----:B------:R-:W-:-:S04]  /*1210*/  IMAD.WIDE.U32 R52, R52, -0x2daee0ad, RZ ;  /* 0xd2511f5334347825 */ /* 0x000fc800078e00ff */
[----:B------:R-:W-:Y:S01]  /*1220*/  IMAD.WIDE.U32 R54, R45, -0x2daee0ad, RZ ;  /* 0xd2511f532d367825 */ /* 0x000fe200078e00ff */
[----:B------:R-:W-:-:S04]  /*1230*/  LOP3.LUT R51, R53, UR10, R51, 0x96, !PT ;  /* 0x0000000a35337c12 */ /* 0x000fc8000f8e9633 */
        /* <DEDUP_REMOVED lines=33> */
.L_x_465:
[----:B------:R-:W-:Y:S05]  /*1450*/  BSYNC B2 ;  /* 0x0000000000027941 */ /* 0x000fea0003800000 */
.L_x_464:
[----:B------:R0:W1:Y:S01]  /*1460*/  I2F.U32 R52, R49 ;  /* 0x0000003100347306 */ /* 0x0000620000201000 */
[----:B------:R-:W-:-:S05]  /*1470*/  PRMT R45, RZ, 0x5410, R16 ;  /* 0x00005410ff2d7816 */ /* 0x000fca0000000010 */
[----:B------:R-:W-:Y:S01]  /*1480*/  FMUL.FTZ R45, R45, c[0x0][0x1e8] ;  /* 0x00007a002d2d7a20 */ /* 0x000fe20000410000 */
[----:B0-----:R-:W-:Y:S01]  /*1490*/  @P1 PRMT R49, RZ, 0x5410, R20 ;  /* 0x00005410ff311816 */ /* 0x001fe20000000014 */
[----:B-1----:R-:W-:-:S05]  /*14a0*/  FFMA.FTZ R52, R52, R59, 1.1641532182693481445e-10 ;  /* 0x2f00000034347423 */ /* 0x002fca000001003b */
[----:B------:R-:W-:-:S04]  /*14b0*/  FSETP.GTU.FTZ.AND P3, PT, R52, c[0x0][0x1e4], PT ;  /* 0x0000790034007a0b */ /* 0x000fc80003f7c000 */
[----:B------:R-:W-:-:S05]  /*14c0*/  FSEL R45, R45, RZ, !P3 ;  /* 0x000000ff2d2d7208 */ /* 0x000fca0005800000 */
[----:B------:R-:W-:Y:S01]  /*14d0*/  FADD.FTZ R46, R45, R46 ;  /* 0x0000002e2d2e7221 */ /* 0x000fe20000010000 */
[----:B------:R-:W-:-:S03]  /*14e0*/  SEL R45, RZ, 0x1, P3 ;  /* 0x00000001ff2d7807 */ /* 0x000fc60001800000 */
[----:B------:R-:W-:Y:S02]  /*14f0*/  @P1 FADD.FTZ R46, R49, R46 ;  /* 0x0000002e312e1221 */ /* 0x000fe40000010000 */
.L_x_460:
[C---:B------:R-:W-:Y:S01]  /*1500*/  ISETP.NE.AND P3, PT, R50.reuse, 0x1, PT ;  /* 0x000000013200780c */ /* 0x040fe20003f65270 */
[----:B------:R-:W-:Y:S01]  /*1510*/  BSSY B2, `(.L_x_468) ;  /* 0x000000c000027945 */ /* 0x000fe20003800000 */
[----:B------:R-:W-:-:S11]  /*1520*/  IADD3 R52, R50, 0x1, RZ ;  /* 0x0000000132347810 */ /* 0x000fd60007ffe0ff */
[----:B------:R-:W-:Y:S05]  /*1530*/  @!P3 BRA `(.L_x_469) ;  /* 0x000000800000b947 */ /* 0x000fea0003800000 */
[----:B------:R-:W-:Y:S01]  /*1540*/  ISETP.NE.AND P3, PT, R50, 0x2, PT ;  /* 0x000000023200780c */ /* 0x000fe20003f65270 */
[----:B------:R-:W-:-:S12]  /*1550*/  IMAD.MOV.U32 R49, RZ, RZ, R41 ;  /* 0x000000ffff317224 */ /* 0x000fd800078e0029 */
[----:B------:R-:W-:Y:S05]  /*1560*/  @!P3 BRA `(.L_x_470) ;  /* 0x000000600000b947 */ /* 0x000fea0003800000 */
[----:B------:R-:W-:Y:S02]  /*1570*/  ISETP.NE.AND P3, PT, R50, 0x3, PT ;  /* 0x000000033200780c */ /* 0x000fe40003f65270 */
[----:B------:R-:W-:-:S11]  /*1580*/  MOV R49, R2 ;  /* 0x0000000200317202 */ /* 0x000fd60000000f00 */
[----:B------:R-:W-:Y:S05]  /*1590*/  @P3 BRA `(.L_x_470) ;  /* 0x0000003000003947 */ /* 0x000fea0003800000 */
[----:B------:R-:W-:Y:S01]  /*15a0*/  IMAD.MOV.U32 R49, RZ, RZ, R40 ;  /* 0x000000ffff317224 */ /* 0x000fe200078e0028 */
[----:B------:R-:W-:Y:S05]  /*15b0*/  BRA `(.L_x_470) ;  /* 0x0000001000007947 */ /* 0x000fea0003800000 */
.L_x_469:
[----:B------:R-:W-:Y:S02]  /*15c0*/  IMAD.MOV.U32 R49, RZ, RZ, R28 ;  /* 0x000000ffff317224 */ /* 0x000fe400078e001c */
.L_x_470:
[----:B------:R-:W-:Y:S05]  /*15d0*/  BSYNC B2 ;  /* 0x0000000000027941 */ /* 0x000fea0003800000 */
.L_x_468:
        /* <DEDUP_REMOVED lines=16> */
.L_x_474:
[----:B------:R-:W-:Y:S05]  /*16e0*/  BSYNC B3 ;  /* 0x0000000000037941 */ /* 0x000fea0003800000 */
.L_x_473:
        /* <DEDUP_REMOVED lines=43> */
.L_x_472:
[----:B------:R-:W-:Y:S05]  /*19a0*/  BSYNC B2 ;  /* 0x0000000000027941 */ /* 0x000fea0003800000 */
.L_x_471:
        /* <DEDUP_REMOVED lines=14> */
.L_x_475:
        /* <DEDUP_REMOVED lines=12> */
.L_x_478:
[----:B------:R-:W-:Y:S02]  /*1b50*/  IMAD.MOV.U32 R24, RZ, RZ, R28 ;  /* 0x000000ffff187224 */ /* 0x000fe400078e001c */
.L_x_479:
[----:B------:R-:W-:Y:S05]  /*1b60*/  BSYNC B2 ;  /* 0x0000000000027941 */ /* 0x000fea0003800000 */
.L_x_477:
        /* <DEDUP_REMOVED lines=16> */
.L_x_483:
[----:B------:R-:W-:Y:S05]  /*1c70*/  BSYNC B3 ;  /* 0x0000000000037941 */ /* 0x000fea0003800000 */
.L_x_482:
        /* <DEDUP_REMOVED lines=9> */
[----:B------:R-:W-:-:S03]  /*1d10*/  LOP3.LUT R53, R55, UR10, R53, 0x96, !PT ;  /* 0x0000000a37357c12 */ /* 0x000fc6000f8e9635 */
[----:B------:R-:W-:Y:S01]  /*1d20*/  IMAD.MOV.U32 R49, RZ, RZ, RZ ;  /* 0x000000ffff317224 */ /* 0x000fe200078e00ff */
        /* <DEDUP_REMOVED lines=31> */
[----:B------:R-:W-:Y:S02]  /*1f20*/  LOP3.LUT R41, R41, UR26, R52, 0x96, !PT ;  /* 0x0000001a29297c12 */ /* 0x000fe4000f8e9634 */
.L_x_481:
[----:B------:R-:W-:Y:S05]  /*1f30*/  BSYNC B2 ;  /* 0x0000000000027941 */ /* 0x000fea0003800000 */
.L_x_480:
        /* <DEDUP_REMOVED lines=10> */
.L_x_476:
        /* <DEDUP_REMOVED lines=12> */
.L_x_485:
[----:B------:R-:W-:Y:S02]  /*20a0*/  IMAD.MOV.U32 R24, RZ, RZ, R28 ;  /* 0x000000ffff187224 */ /* 0x000fe400078e001c */
.L_x_486:
[----:B------:R-:W-:Y:S05]  /*20b0*/  BSYNC B2 ;  /* 0x0000000000027941 */ /* 0x000fea0003800000 */
.L_x_484:
        /* <DEDUP_REMOVED lines=16> */
.L_x_490:
[----:B------:R-:W-:Y:S05]  /*21c0*/  BSYNC B3 ;  /* 0x0000000000037941 */ /* 0x000fea0003800000 */
.L_x_489:
        /* <DEDUP_REMOVED lines=43> */
.L_x_488:
[----:B------:R-:W-:Y:S05]  /*2480*/  BSYNC B2 ;  /* 0x0000000000027941 */ /* 0x000fea0003800000 */
.L_x_487:
        /* <DEDUP_REMOVED lines=8> */
[----:B------:R-:W-:Y:S01]  /*2510*/  MOV R52, R50 ;  /* 0x0000003200347202 */ /* 0x000fe20000000f00 */
[----:B------:R-:W-:Y:S05]  /*2520*/  @!P1 BRA `(.L_x_492) ;  /* 0x0000059000009947 */ /* 0x000fea0003800000 */
[----:B------:R-:W-:Y:S01]  /*2530*/  PRMT R24, RZ, 0x5410, R21 ;  /* 0x00005410ff187816 */ /* 0x000fe20000000015 */
[----:B------:R-:W-:-:S04]  /*2540*/  IMAD.MOV.U32 R52, RZ, RZ, R50 ;  /* 0x000000ffff347224 */ /* 0x000fc800078e0032 */
[----:B------:R-:W-:Y:S01]  /*2550*/  FADD.FTZ R49, R24, R49 ;  /* 0x0000003118317221 */ /* 0x000fe20000010000 */
[----:B------:R-:W-:Y:S05]  /*2560*/  BRA `(.L_x_492) ;  /* 0x0000055000007947 */ /* 0x000fea0003800000 */
.L_x_491:
        /* <DEDUP_REMOVED lines=12> */
.L_x_494:
[----:B------:R-:W-:Y:S02]  /*2630*/  IMAD.MOV.U32 R24, RZ, RZ, R28 ;  /* 0x000000ffff187224 */ /* 0x000fe400078e001c */
.L_x_495:
[----:B------:R-:W-:Y:S05]  /*2640*/  BSYNC B2 ;  /* 0x0000000000027941 */ /* 0x000fea0003800000 */
.L_x_493:
        /* <DEDUP_REMOVED lines=10> */
[----:B------:R-:W-:Y:S02]  /*26f0*/  @!P3 IADD3 R14, R14, 0x1, RZ ;  /* 0x000000010e0eb810 */ /* 0x000fe40007ffe0ff */
[----:B------:R-:W-:Y:S02]  /*2700*/  @!P3 IADD3 R28, R29, 0x1, RZ ;  /* 0x000000011d1cb810 */ /* 0x000fe40007ffe0ff */
[----:B------:R-:W-:Y:S02]  /*2710*/  ISETP.NE.AND P4, PT, R14, RZ, !P3 ;  /* 0x000000ff0e00720c */ /* 0x000fe40005f85270 */
[----:B------:R-:W-:-:S11]  /*2720*/  @!P3 MOV R10, RZ ;  /* 0x000000ff000ab202 */ /* 0x000fd60000000f00 */
[----:B------:R-:W-:-:S04]  /*2730*/  @P4 IMAD.MOV R28, RZ, RZ, R29 ;  /* 0x000000ffff1c4224 */ /* 0x000fc800078e021d */
[----:B------:R-:W-:Y:S02]  /*2740*/  @!P3 IMAD.MOV.U32 R29, RZ, RZ, R28 ;  /* 0x000000ffff1db224 */ /* 0x000fe400078e001c */
.L_x_499:
[----:B------:R-:W-:Y:S05]  /*2750*/  BSYNC B3 ;  /* 0x0000000000037941 */ /* 0x000fea0003800000 */
.L_x_498:
        /* <DEDUP_REMOVED lines=43> */
.L_x_497:
[----:B------:R-:W-:Y:S05]  /*2a10*/  BSYNC B2 ;  /* 0x0000000000027941 */ /* 0x000fea0003800000 */
.L_x_496:
        /* <DEDUP_REMOVED lines=10> */
.L_x_492:
        /* <DEDUP_REMOVED lines=12> */
.L_x_501:
[----:B------:R-:W-:Y:S02]  /*2b80*/  MOV R24, R28 ;  /* 0x0000001c00187202 */ /* 0x000fe40000000f00 */
.L_x_502:
[----:B------:R-:W-:Y:S05]  /*2b90*/  BSYNC B2 ;  /* 0x0000000000027941 */ /* 0x000fea0003800000 */
.L_x_500:
        /* <DEDUP_REMOVED lines=16> */
.L_x_506:
[----:B------:R-:W-:Y:S05]  /*2ca0*/  BSYNC B3 ;  /* 0x0000000000037941 */ /* 0x000fea0003800000 */
.L_x_505:
        /* <DEDUP_REMOVED lines=42> */
[----:B------:R-:W-:Y:S02]  /*2f50*/  LOP3.LUT R41, R41, UR26, R52, 0x96, !PT ;  /* 0x0000001a29297c12 */ /* 0x000fe4000f8e9634 */
.L_x_504:
[----:B------:R-:W-:Y:S05]  /*2f60*/  BSYNC B2 ;  /* 0x0000000000027941 */ /* 0x000fea0003800000 */
.L_x_503:
        /* <DEDUP_REMOVED lines=14> */
.L_x_507:
        /* <DEDUP_REMOVED lines=12> */
.L_x_510:
[----:B------:R-:W-:Y:S02]  /*3110*/  IMAD.MOV.U32 R50, RZ, RZ, R28 ;  /* 0x000000ffff327224 */ /* 0x000fe400078e001c */
.L_x_511:
[----:B------:R-:W-:Y:S05]  /*3120*/  BSYNC B2 ;  /* 0x0000000000027941 */ /* 0x000fea0003800000 */
.L_x_509:
        /* <DEDUP_REMOVED lines=16> */
.L_x_515:
[----:B------:R-:W-:Y:S05]  /*3230*/  BSYNC B3 ;  /* 0x0000000000037941 */ /* 0x000fea0003800000 */
.L_x_514:
        /* <DEDUP_REMOVED lines=43> */
.L_x_513:
[----:B------:R-:W-:Y:S05]  /*34f0*/  BSYNC B2 ;  /* 0x0000000000027941 */ /* 0x000fea0003800000 */
.L_x_512:
        /* <DEDUP_REMOVED lines=10> */
.L_x_508:
        /* <DEDUP_REMOVED lines=12> */
.L_x_517:
[----:B------:R-:W-:Y:S02]  /*3660*/  IMAD.MOV.U32 R53, RZ, RZ, R28 ;  /* 0x000000ffff357224 */ /* 0x000fe400078e001c */
.L_x_518:
[----:B------:R-:W-:Y:S05]  /*3670*/  BSYNC B2 ;  /* 0x0000000000027941 */ /* 0x000fea0003800000 */
.L_x_516:
        /* <DEDUP_REMOVED lines=16> */
.L_x_522:
[----:B------:R-:W-:Y:S05]  /*3780*/  BSYNC B3 ;  /* 0x0000000000037941 */ /* 0x000fea0003800000 */
.L_x_521:
        /* <DEDUP_REMOVED lines=43> */
.L_x_520:
[----:B------:R-:W-:Y:S05]  /*3a40*/  BSYNC B2 ;  /* 0x0000000000027941 */ /* 0x000fea0003800000 */
.L_x_519:
        /* <DEDUP_REMOVED lines=14> */
.L_x_523:
[C---:B------:R-:W-:Y:S01]  /*3b30*/  ISETP.NE.AND P3, PT, R25.reuse, 0x1, PT ;  /* 0x000000011900780c */ /* 0x040fe20003f65270 */
[----:B------:R-:W-:Y:S01]  /*3b40*/  BSSY B2, `(.L_x_525) ;  /* 0x000000c000027945 */ /* 0x000fe20003800000 */
[----:B------:R-:W-:-:S11]  /*3b50*/  IADD3 R24, R25, 0x1, RZ ;  /* 0x0000000119187810 */ /* 0x000fd60007ffe0ff */
[----:B------:R-:W-:Y:S05]  /*3b60*/  @!P3 BRA `(.L_x_526) ;  /* 0x000000800000b947 */ /* 0x000fea0003800000 */
[----:B------:R-:W-:Y:S02]  /*3b70*/  ISETP.NE.AND P3, PT, R25, 0x2, PT ;  /* 0x000000021900780c */ /* 0x000fe40003f65270 */
[----:B------:R-:W-:-:S11]  /*3b80*/  MOV R53, R41 ;  /* 0x0000002900357202 */ /* 0x000fd60000000f00 */
[----:B------:R-:W-:Y:S05]  /*3b90*/  @!P3 BRA `(.L_x_527) ;  /* 0x000000600000b947 */ /* 0x000fea0003800000 */
[----:B------:R-:W-:Y:S01]  /*3ba0*/  ISETP.NE.AND P3, PT, R25, 0x3, PT ;  /* 0x000000031900780c */ /* 0x000fe20003f65270 */
[----:B------:R-:W-:-:S12]  /*3bb0*/  IMAD.MOV.U32 R53, RZ, RZ, R2 ;  /* 0x000000ffff357224 */ /* 0x000fd800078e0002 */
[----:B------:R-:W-:Y:S05]  /*3bc0*/  @P3 BRA `(.L_x_527) ;  /* 0x0000003000003947 */ /* 0x000fea0003800000 */
[----:B------:R-:W-:Y:S01]  /*3bd0*/  IMAD.MOV.U32 R53, RZ, RZ, R40 ;  /* 0x000000ffff357224 */ /* 0x000fe200078e0028 */
[----:B------:R-:W-:Y:S05]  /*3be0*/  BRA `(.L_x_527) ;  /* 0x0000001000007947 */ /* 0x000fea0003800000 */
.L_x_526:
[----:B------:R-:W-:Y:S02]  /*3bf0*/  IMAD.MOV.U32 R53, RZ, RZ, R28 ;  /* 0x000000ffff357224 */ /* 0x000fe400078e001c */
.L_x_527:
[----:B------:R-:W-:Y:S05]  /*3c00*/  BSYNC B2 ;  /* 0x0000000000027941 */ /* 0x000fea0003800000 */
.L_x_525:
        /* <DEDUP_REMOVED lines=16> */
.L_x_531:
[----:B------:R-:W-:Y:S05]  /*3d10*/  BSYNC B3 ;  /* 0x0000000000037941 */ /* 0x000fea0003800000 */
.L_x_530:
        /* <DEDUP_REMOVED lines=39> */
[----:B------:R-:W-:Y:S02]  /*3f90*/  LOP3.LUT R2, R55, UR25, R64, 0x96, !PT ;  /* 0x0000001937027c12 */ /* 0x000fe4000f8e9640 */
[----:B------:R-:W-:Y:S02]  /*3fa0*/  MOV R28, R54 ;  /* 0x00000036001c7202 */ /* 0x000fe40000000f00 */
[----:B------:R-:W-:Y:S01]  /*3fb0*/  LOP3.LUT R41, R41, UR26, R24, 0x96, !PT ;  /* 0x0000001a29297c12 */ /* 0x000fe2000f8e9618 */
[----:B------:R-:W-:Y:S02]  /*3fc0*/  IMAD.MOV.U32 R24, RZ, RZ, RZ ;  /* 0x000000ffff187224 */ /* 0x000fe400078e00ff */
.L_x_529:
[----:B------:R-:W-:Y:S05]  /*3fd0*/  BSYNC B2 ;  /* 0x0000000000027941 */ /* 0x000fea0003800000 */
.L_x_528:
        /* <DEDUP_REMOVED lines=10> */
.L_x_524:
        /* <DEDUP_REMOVED lines=12> */
.L_x_533:
[----:B------:R-:W-:Y:S02]  /*4140*/  IMAD.MOV.U32 R53, RZ, RZ, R28 ;  /* 0x000000ffff357224 */ /* 0x000fe400078e001c */
.L_x_534:
[----:B------:R-:W-:Y:S05]  /*4150*/  BSYNC B2 ;  /* 0x0000000000027941 */ /* 0x000fea0003800000 */
.L_x_532:
        /* <DEDUP_REMOVED lines=16> */
.L_x_538:
[----:B------:R-:W-:Y:S05]  /*4260*/  BSYNC B3 ;  /* 0x0000000000037941 */ /* 0x000fea0003800000 */
.L_x_537:
[----:B------:R-:W-:Y:S01]  /*4270*/  LOP3.LUT R2, R2, UR5, R29, 0x96, !PT ;  /* 0x0000000502027c12 */ /* 0x000fe2000f8e961d */
[----:B------:R-:W-:-:S04]  /*4280*/  IMAD.HI.U32 R25, R14, -0x326172a9, RZ ;  /* 0xcd9e8d570e197827 */ /* 0x000fc800078e00ff */
        /* <DEDUP_REMOVED lines=33> */
[----:B------:R-:W-:-:S04]  /*44a0*/  IMAD.WIDE.U32 R40, R41, -0x326172a9, RZ ;  /* 0xcd9e8d5729287825 */ /* 0x000fc800078e00ff */
[----:B------:R-:W-:Y:S01]  /*44b0*/  IMAD.MOV.U32 R25, RZ, RZ, RZ ;  /* 0x000000ffff197224 */ /* 0x000fe200078e00ff */
[----:B------:R-:W-:Y:S01]  /*44c0*/  LOP3.LUT R41, R41, UR23, R54, 0x96, !PT ;  /* 0x0000001729297c12 */ /* 0x000fe2000f8e9636 */
[----:B------:R-:W-:-:S04]  /*44d0*/  IMAD.WIDE.U32 R54, R55, -0x326172a9, RZ ;  /* 0xcd9e8d5737367825 */ /* 0x000fc800078e00ff */
[----:B------:R-:W-:Y:S01]  /*44e0*/  IMAD.MOV.U32 R28, RZ, RZ, R54 ;  /* 0x000000ffff1c7224 */ /* 0x000fe200078e0036 */
[----:B------:R-:W-:Y:S01]  /*44f0*/  LOP3.LUT R2, R55, UR25, R40, 0x96, !PT ;  /* 0x0000001937027c12 */ /* 0x000fe2000f8e9628 */
[----:B------:R-:W-:-:S05]  /*4500*/  IMAD.WIDE.U32 R40, R41, -0x2daee0ad, RZ ;  /* 0xd2511f5329287825 */ /* 0x000fca00078e00ff */
[----:B------:R-:W-:Y:S02]  /*4510*/  LOP3.LUT R41, R41, UR26, R24, 0x96, !PT ;  /* 0x0000001a29297c12 */ /* 0x000fe4000f8e9618 */
.L_x_536:
[----:B------:R-:W-:Y:S05]  /*4520*/  BSYNC B2 ;  /* 0x0000000000027941 */ /* 0x000fea0003800000 */
.L_x_535:
        /* <DEDUP_REMOVED lines=13> */
.L_x_539:
        /* <DEDUP_REMOVED lines=12> */
.L_x_542:
[----:B------:R-:W-:Y:S02]  /*46c0*/  IMAD.MOV.U32 R26, RZ, RZ, R28 ;  /* 0x000000ffff1a7224 */ /* 0x000fe400078e001c */
.L_x_543:
[----:B------:R-:W-:Y:S05]  /*46d0*/  BSYNC B2 ;  /* 0x0000000000027941 */ /* 0x000fea0003800000 */
.L_x_541:
        /* <DEDUP_REMOVED lines=16> */
.L_x_547:
[----:B------:R-:W-:Y:S05]  /*47e0*/  BSYNC B3 ;  /* 0x0000000000037941 */ /* 0x000fea0003800000 */
.L_x_546:
        /* <DEDUP_REMOVED lines=43> */
.L_x_545:
[----:B------:R-:W-:Y:S05]  /*4aa0*/  BSYNC B2 ;  /* 0x0000000000027941 */ /* 0x000fea0003800000 */
.L_x_544:
[----:B------:R-:W0:Y:S02]  /*4ab0*/  I2F.U32 R26, R26 ;  /* 0x0000001a001a7306 */ /* 0x000e240000201000 */
[----:B0-----:R-:W-:Y:S01]  /*4ac0*/  FFMA.FTZ R25, R26, R59, 1.1641532182693481445e-10 ;  /* 0x2f0000001a197423 */ /* 0x001fe2000001003b */
[----:B------:R-:W-:-:S04]  /*4ad0*/  PRMT R26, RZ, 0x7610, R18 ;  /* 0x00007610ff1a7816 */ /* 0x000fc80000000012 */
[----:B------:R-:W-:Y:S01]  /*4ae0*/  FSETP.GTU.FTZ.AND P4, PT, R25, c[0x0][0x1e4], PT ;  /* 0x0000790019007a0b */ /* 0x000fe20003f9c000 */
[----:B------:R-:W-:Y:S01]  /*4af0*/  FMUL.FTZ R38, R26, c[0x0][0x1e8] ;  /* 0x00007a001a267a20 */ /* 0x000fe20000410000 */
[----:B------:R-:W-:-:S04]  /*4b00*/  @P1 PRMT R26, RZ, 0x7610, R22 ;  /* 0x00007610ff1a1816 */ /* 0x000fc80000000016 */
[----:B------:R-:W-:Y:S02]  /*4b10*/  FSEL R54, R38, RZ, !P4 ;  /* 0x000000ff26367208 */ /* 0x000fe40006000000 */
[----:B------:R-:W-:-:S03]  /*4b20*/  SEL R38, RZ, 0x1, P4 ;  /* 0x00000001ff267807 */ /* 0x000fc60002000000 */
[----:B------:R-:W-:-:S04]  /*4b30*/  FADD.FTZ R55, R54, R55 ;  /* 0x0000003736377221 */ /* 0x000fc80000010000 */
[----:B------:R-:W-:Y:S02]  /*4b40*/  @P1 FADD.FTZ R55, R26, R55 ;  /* 0x000000371a371221 */ /* 0x000fe40000010000 */
.L_x_540:
        /* <DEDUP_REMOVED lines=12> */
.L_x_549:
[----:B------:R-:W-:Y:S02]  /*4c10*/  MOV R26, R28 ;  /* 0x0000001c001a7202 */ /* 0x000fe40000000f00 */
.L_x_550:
[----:B------:R-:W-:Y:S05]  /*4c20*/  BSYNC B2 ;  /* 0x0000000000027941 */ /* 0x000fea0003800000 */
.L_x_548:
        /* <DEDUP_REMOVED lines=16> */
.L_x_554:
[----:B------:R-:W-:Y:S05]  /*4d30*/  BSYNC B3 ;  /* 0x0000000000037941 */ /* 0x000fea0003800000 */
.L_x_553:
        /* <DEDUP_REMOVED lines=43> */
.L_x_552:
[----:B------:R-:W-:Y:S05]  /*4ff0*/  BSYNC B2 ;  /* 0x0000000000027941 */ /* 0x000fea0003800000 */
.L_x_551:
[----:B------:R0:W1:Y:S02]  /*5000*/  I2F.U32 R24, R26 ;  /* 0x0000001a00187306 */ /* 0x0000640000201000 */
[----:B0-----:R-:W-:-:S05]  /*5010*/  PRMT R26, RZ, 0x5410, R27 ;  /* 0x00005410ff1a7816 */ /* 0x001fca000000001b */
[----:B------:R-:W-:Y:S02]  /*5020*/  FMUL.FTZ R54, R26, c[0x0][0x1e8] ;  /* 0x00007a001a367a20 */ /* 0x000fe40000410000 */
[----:B-1----:R-:W-:-:S05]  /*5030*/  FFMA.FTZ R24, R24, R59, 1.1641532182693481445e-10 ;  /* 0x2f00000018187423 */ /* 0x002fca000001003b */
[----:B------:R-:W-:-:S04]  /*5040*/  FSETP.GTU.FTZ.AND P4, PT, R24, c[0x0][0x1e4], PT ;  /* 0x0000790018007a0b */ /* 0x000fc80003f9c000 */
        /* <DEDUP_REMOVED lines=8> */
.L_x_555:
        /* <DEDUP_REMOVED lines=12> */
.L_x_558:
[----:B------:R-:W-:Y:S02]  /*5190*/  IMAD.MOV.U32 R26, RZ, RZ, R28 ;  /* 0x000000ffff1a7224 */ /* 0x000fe400078e001c */
.L_x_559:
[----:B------:R-:W-:Y:S05]  /*51a0*/  BSYNC B2 ;  /* 0x0000000000027941 */ /* 0x000fea0003800000 */
.L_x_557:
        /* <DEDUP_REMOVED lines=16> */
.L_x_563:
[----:B------:R-:W-:Y:S05]  /*52b0*/  BSYNC B3 ;  /* 0x0000000000037941 */ /* 0x000fea0003800000 */
.L_x_562:
        /* <DEDUP_REMOVED lines=38> */
[----:B------:R-:W-:Y:S01]  /*5520*/  IMAD.MOV.U32 R28, RZ, RZ, R64 ;  /* 0x000000ffff1c7224 */ /* 0x000fe200078e0040 */
[----:B------:R-:W-:Y:S01]  /*5530*/  LOP3.LUT R2, R65, UR25, R40, 0x96, !PT ;  /* 0x0000001941027c12 */ /* 0x000fe2000f8e9628 */
[----:B------:R-:W-:-:S05]  /*5540*/  IMAD.WIDE.U32 R40, R41, -0x2daee0ad, RZ ;  /* 0xd2511f5329287825 */ /* 0x000fca00078e00ff */
[----:B------:R-:W-:Y:S01]  /*5550*/  LOP3.LUT R41, R41, UR26, R24, 0x96, !PT ;  /* 0x0000001a29297c12 */ /* 0x000fe2000f8e9618 */
[----:B------:R-:W-:Y:S02]  /*5560*/  IMAD.MOV.U32 R24, RZ, RZ, RZ ;  /* 0x000000ffff187224 */ /* 0x000fe400078e00ff */
.L_x_561:
[----:B------:R-:W-:Y:S05]  /*5570*/  BSYNC B2 ;  /* 0x0000000000027941 */ /* 0x000fea0003800000 */
.L_x_560:
[----:B------:R-:W0:Y:S02]  /*5580*/  I2F.U32 R26, R26 ;  /* 0x0000001a001a7306 */ /* 0x000e240000201000 */
[----:B0-----:R-:W-:Y:S01]  /*5590*/  FFMA.FTZ R25, R26, R59, 1.1641532182693481445e-10 ;  /* 0x2f0000001a197423 */ /* 0x001fe2000001003b */
[----:B------:R-:W-:-:S04]  /*55a0*/  PRMT R26, RZ, 0x5410, R19 ;  /* 0x00005410ff1a7816 */ /* 0x000fc80000000013 */
[----:B------:R-:W-:Y:S01]  /*55b0*/  FSETP.GTU.FTZ.AND P5, PT, R25, c[0x0][0x1e4], PT ;  /* 0x0000790019007a0b */ /* 0x000fe20003fbc000 */
[----:B------:R-:W-:-:S05]  /*55c0*/  FMUL.FTZ R37, R26, c[0x0][0x1e8] ;  /* 0x00007a001a257a20 */ /* 0x000fca0000410000 */
[----:B------:R-:W-:Y:S02]  /*55d0*/  FSEL R25, R37, RZ, !P5 ;  /* 0x000000ff25197208 */ /* 0x000fe40006800000 */
[----:B------:R-:W-:-:S03]  /*55e0*/  SEL R37, RZ, 0x1, P5 ;  /* 0x00000001ff257807 */ /* 0x000fc60002800000 */
[----:B------:R-:W-:Y:S01]  /*55f0*/  FADD.FTZ R54, R25, R54 ;  /* 0x0000003619367221 */ /* 0x000fe20000010000 */
[----:B------:R-:W-:-:S05]  /*5600*/  @P1 PRMT R25, RZ, 0x5410, R23 ;  /* 0x00005410ff191816 */ /* 0x000fca0000000017 */
[----:B------:R-:W-:Y:S02]  /*5610*/  @P1 FADD.FTZ R54, R25, R54 ;  /* 0x0000003619361221 */ /* 0x000fe40000010000 */
.L_x_556:
        /* <DEDUP_REMOVED lines=12> */
.L_x_565:
[----:B------:R-:W-:Y:S02]  /*56e0*/  IMAD.MOV.U32 R26, RZ, RZ, R28 ;  /* 0x000000ffff1a7224 */ /* 0x000fe400078e001c */
.L_x_566:
[----:B------:R-:W-:Y:S05]  /*56f0*/  BSYNC B2 ;  /* 0x0000000000027941 */ /* 0x000fea0003800000 */
.L_x_564:
        /* <DEDUP_REMOVED lines=16> */
.L_x_570:
[----:B------:R-:W-:Y:S05]  /*5800*/  BSYNC B3 ;  /* 0x0000000000037941 */ /* 0x000fea0003800000 */
.L_x_569:
[----:B------:R-:W-:Y:S01]  /*5810*/  LOP3.LUT R2, R2, UR5, R29, 0x96, !PT ;  /* 0x0000000502027c12 */ /* 0x000fe2000f8e961d */
[----:B------:R-:W-:-:S04]  /*5820*/  IMAD.HI.U32 R25, R14, -0x326172a9, RZ ;  /* 0xcd9e8d570e197827 */ /* 0x000fc800078e00ff */
[----:B------:R-:W-:Y:S01]  /*5830*/  IMAD R53, R14, -0x326172a9, RZ ;  /* 0xcd9e8d570e357824 */ /* 0x000fe200078e02ff */
[----:B------:R-:W-:Y:S01]  /*5840*/  LOP3.LUT R25, R25, UR4, R10, 0x96, !PT ;  /* 0x0000000419197c12 */ /* 0x000fe2000f8e960a */
[----:B------:R-:W-:-:S04]  /*5850*/  IMAD.WIDE.U32 R40, R2, -0x326172a9, RZ ;  /* 0xcd9e8d5702287825 */ /* 0x000fc800078e00ff */
[----:B------:R-:W-:Y:S01]  /*5860*/  IMAD.WIDE.U32 R64, R25, -0x2daee0ad, RZ ;  /* 0xd2511f5319407825 */ /* 0x000fe200078e00ff */
[----:B------:R-:W-:-:S03]  /*5870*/  LOP3.LUT R24, R41, UR9, R53, 0x96, !PT ;  /* 0x0000000929187c12 */ /* 0x000fc6000f8e9635 */
[----:B------:R-:W-:Y:S02]  /*5880*/  IMAD R41, R13, -0x2daee0ad, RZ ;  /* 0xd2511f530d297824 */ /* 0x000fe400078e02ff */
[----:B------:R-:W-:-:S03]  /*5890*/  IMAD.WIDE.U32 R24, R24, -0x2daee0ad, RZ ;  /* 0xd2511f5318187825 */ /* 0x000fc600078e00ff */
[----:B------:R-:W-:Y:S02]  /*58a0*/  LOP3.LUT R41, R65, UR10, R41, 0x96, !PT ;  /* 0x0000000a41297c12 */ /* 0x000fe4000f8e9629 */
[----:B------:R-:W-:-:S03]  /*58b0*/  LOP3.LUT R2, R25, UR12, R64, 0x96, !PT ;  /* 0x0000000c19027c12 */ /* 0x000fc6000f8e9640 */
        /* <DEDUP_REMOVED lines=27> */
[----:B------:R-:W-:Y:S02]  /*5a70*/  LOP3.LUT R2, R41, UR25, R64, 0x96, !PT ;  /* 0x0000001929027c12 */ /* 0x000fe4000f8e9640 */
[----:B------:R-:W-:Y:S01]  /*5a80*/  MOV R28, R40 ;  /* 0x00000028001c7202 */ /* 0x000fe20000000f00 */
[----:B------:R-:W-:-:S04]  /*5a90*/  IMAD.WIDE.U32 R40, R25, -0x2daee0ad, RZ ;  /* 0xd2511f5319287825 */ /* 0x000fc800078e00ff */
[----:B------:R-:W-:Y:S01]  /*5aa0*/  IMAD.MOV.U32 R25, RZ, RZ, RZ ;  /* 0x000000ffff197224 */ /* 0x000fe200078e00ff */
[----:B------:R-:W-:Y:S02]  /*5ab0*/  LOP3.LUT R41, R41, UR26, R24, 0x96, !PT ;  /* 0x0000001a29297c12 */ /* 0x000fe4000f8e9618 */
.L_x_568:
[----:B------:R-:W-:Y:S05]  /*5ac0*/  BSYNC B2 ;  /* 0x0000000000027941 */ /* 0x000fea0003800000 */
.L_x_567:
        /* <DEDUP_REMOVED lines=13> */
.L_x_571:
        /* <DEDUP_REMOVED lines=12> */
.L_x_574:
[----:B------:R-:W-:Y:S02]  /*5c60*/  IMAD.MOV.U32 R64, RZ, RZ, R28 ;  /* 0x000000ffff407224 */ /* 0x000fe400078e001c */
.L_x_575:
[----:B------:R-:W-:Y:S05]  /*5c70*/  BSYNC B2 ;  /* 0x0000000000027941 */ /* 0x000fea0003800000 */
.L_x_573:
        /* <DEDUP_REMOVED lines=16> */
.L_x_579:
[----:B------:R-:W-:Y:S05]  /*5d80*/  BSYNC B3 ;  /* 0x0000000000037941 */ /* 0x000fea0003800000 */
.L_x_578:
[----:B------:R-:W-:Y:S01]  /*5d90*/  LOP3.LUT R2, R2, UR5, R29, 0x96, !PT ;  /* 0x0000000502027c12 */ /* 0x000fe2000f8e961d */
[----:B------:R-:W-:-:S04]  /*5da0*/  IMAD.HI.U32 R25, R14, -0x326172a9, RZ ;  /* 0xcd9e8d570e197827 */ /* 0x000fc800078e00ff */
[----:B------:R-:W-:Y:S01]  /*5db0*/  IMAD R53, R14, -0x326172a9, RZ ;  /* 0xcd9e8d570e357824 */ /* 0x000fe200078e02ff */
[----:B------:R-:W-:Y:S01]  /*5dc0*/  LOP3.LUT R25, R25, UR4, R10, 0x96, !PT ;  /* 0x0000000419197c12 */ /* 0x000fe2000f8e960a */
[----:B------:R-:W-:-:S04]  /*5dd0*/  IMAD.WIDE.U32 R26, R2, -0x326172a9, RZ ;  /* 0xcd9e8d57021a7825 */ /* 0x000fc800078e00ff */
[----:B------:R-:W-:Y:S01]  /*5de0*/  IMAD R67, R13, -0x2daee0ad, RZ ;  /* 0xd2511f530d437824 */ /* 0x000fe200078e02ff */
[----:B------:R-:W-:Y:S01]  /*5df0*/  LOP3.LUT R24, R27, UR9, R53, 0x96, !PT ;  /* 0x000000091b187c12 */ /* 0x000fe2000f8e9635 */
[----:B------:R-:W-:Y:S01]  /*5e00*/  IMAD.WIDE.U32 R40, R25, -0x2daee0ad, RZ ;  /* 0xd2511f5319287825 */ /* 0x000fe200078e00ff */
[----:B------:R-:W-:-:S03]  /*5e10*/  HFMA2.MMA R53, -RZ, RZ, 0, 0 ;  /* 0x00000000ff357435 */ /* 0x000fc600000001ff */
        /* <DEDUP_REMOVED lines=33> */
[----:B------:R-:W-:Y:S02]  /*6030*/  LOP3.LUT R41, R41, UR26, R24, 0x96, !PT ;  /* 0x0000001a29297c12 */ /* 0x000fe4000f8e9618 */
.L_x_577:
[----:B------:R-:W-:Y:S05]  /*6040*/  BSYNC B2 ;  /* 0x0000000000027941 */ /* 0x000fea0003800000 */
.L_x_576:
        /* <DEDUP_REMOVED lines=10> */
.L_x_572:
[----:B------:R-:W-:Y:S02]  /*60f0*/  ISETP.NE.AND P1, PT, R62, RZ, PT ;  /* 0x000000ff3e00720c */ /* 0x000fe40003f25270 */
[----:B------:R-:W-:Y:S02]  /*6100*/  SEL R62, RZ, 0x10000, P4 ;  /* 0x00010000ff3e7807 */ /* 0x000fe40002000000 */
[----:B------:R-:W-:Y:S02]  /*6110*/  ISETP.NE.AND P4, PT, R57, RZ, PT ;  /* 0x000000ff3900720c */ /* 0x000fe40003f85270 */
[----:B------:R-:W-:Y:S02]  /*6120*/  SEL R57, RZ, 0x100, P3 ;  /* 0x00000100ff397807 */ /* 0x000fe40001800000 */
[----:B------:R-:W-:Y:S02]  /*6130*/  ISETP.NE.AND P3, PT, R58, RZ, PT ;  /* 0x000000ff3a00720c */ /* 0x000fe40003f65270 */
[----:B------:R-:W-:-:S02]  /*6140*/  SEL R59, RZ, 0x1000000, P5 ;  /* 0x01000000ff3b7807 */ /* 0x000fc40002800000 */
[----:B------:R-:W-:Y:S02]  /*6150*/  ISETP.NE.AND P5, PT, R56, RZ, PT ;  /* 0x000000ff3800720c */ /* 0x000fe40003fa5270 */
[----:B------:R-:W-:Y:S02]  /*6160*/  SEL R56, RZ, 0x1, P3 ;  /* 0x00000001ff387807 */ /* 0x000fe40001800000 */
[----:B------:R-:W-:Y:S02]  /*6170*/  LOP3.LUT R58, R57, R59, R62, 0xfe, !PT ;  /* 0x0000003b393a7212 */ /* 0x000fe400078efe3e */
[----:B------:R-:W-:Y:S01]  /*6180*/  SEL R59, RZ, 0x1, P4 ;  /* 0x00000001ff3b7807 */ /* 0x000fe20002000000 */
[----:B------:R-:W-:Y:S01]  /*6190*/  IMAD.WIDE.U32 R56, R56, 0x1000000, RZ ;  /* 0x0100000038387825 */ /* 0x000fe200078e00ff */
[----:B------:R-:W-:Y:S02]  /*61a0*/  ISETP.NE.AND P6, PT, R63, RZ, PT ;  /* 0x000000ff3f00720c */ /* 0x000fe40003fc5270 */
[----:B------:R-:W-:Y:S01]  /*61b0*/  ISETP.NE.AND P2, PT, R61, RZ, PT ;  /* 0x000000ff3d00720c */ /* 0x000fe20003f45270 */
[----:B------:R-:W-:Y:S01]  /*61c0*/  IMAD.WIDE.U32 R60, R47, R60, c[0x0][0x188] ;  /* 0x000062002f3c7625 */ /* 0x000fe200078e003c */
[----:B------:R-:W-:-:S02]  /*61d0*/  F2FP.BF16.PACK_AB R27, R65, R54 ;  /* 0x00000036411b723e */ /* 0x000fc400000010ff */
[----:B------:R-:W-:Y:S02]  /*61e0*/  F2FP.BF16.PACK_AB R26, R55, R50 ;  /* 0x00000032371a723e */ /* 0x000fe400000010ff */
[----:B------:R-:W-:Y:S02]  /*61f0*/  F2FP.BF16.PACK_AB R25, R52, R49 ;  /* 0x000000313419723e */ /* 0x000fe400000010ff */
[----:B------:R-:W-:Y:S02]  /*6200*/  F2FP.BF16.PACK_AB R24, R51, R46 ;  /* 0x0000002e3318723e */ /* 0x000fe400000010ff */
[----:B------:R-:W-:Y:S02]  /*6210*/  LOP3.LUT R59, R57, R58, R59, 0xfe, !PT ;  /* 0x0000003a393b7212 */ /* 0x000fe400078efe3b */
[----:B------:R-:W-:Y:S01]  /*6220*/  SEL R57, RZ, 0x1, P5 ;  /* 0x00000001ff397807 */ /* 0x000fe20002800000 */
[----:B------:R0:W-:Y:S01]  /*6230*/  STG.E.128 [R60.64], R24 ;  /* 0x000000183c007986 */ /* 0x0001e2000c101d06 */
[----:B------:R-:W-:-:S03]  /*6240*/  SEL R58, RZ, 0x1, P6 ;  /* 0x00000001ff3a7807 */ /* 0x000fc60003000000 */
[----:B0-----:R-:W-:-:S04]  /*6250*/  IMAD.WIDE.U32 R26, R57, 0x10000, RZ ;  /* 0x00010000391a7825 */ /* 0x001fc800078e00ff */
[----:B------:R-:W-:-:S04]  /*6260*/  IMAD.WIDE.U32 R24, R58, 0x100, RZ ;  /* 0x000001003a187825 */ /* 0x000fc800078e00ff */
[----:B------:R-:W-:Y:S01]  /*6270*/  IMAD.MOV.U32 R58, RZ, RZ, 0x8 ;  /* 0x00000008ff3a7424 */ /* 0x000fe200078e00ff */
[----:B------:R-:W-:Y:S02]  /*6280*/  LOP3.LUT R25, R25, R59, R27, 0xfe, !PT ;  /* 0x0000003b19197212 */ /* 0x000fe400078efe1b */
[----:B------:R-:W-:Y:S02]  /*6290*/  LOP3.LUT R56, R24, R56, R26, 0xfe, !PT ;  /* 0x0000003818387212 */ /* 0x000fe400078efe1a */
[----:B------:R-:W-:-:S04]  /*62a0*/  SEL R27, RZ, 0x1, P2 ;  /* 0x00000001ff1b7807 */ /* 0x000fc80001000000 */
[----:B------:R-:W-:Y:S01]  /*62b0*/  LOP3.LUT R24, R56, R27, RZ, 0xfc, !PT ;  /* 0x0000001b38187212 */ /* 0x000fe200078efcff */
[----:B------:R-:W-:-:S05]  /*62c0*/  IMAD.WIDE.U32 R26, R47, R58, c[0x0][0x190] ;  /* 0x000064002f1a7625 */ /* 0x000fca00078e003a */
[----:B------:R0:W-:Y:S01]  /*62d0*/  STG.E.64 [R26.64], R24 ;  /* 0x000000181a007986 */ /* 0x0001e2000c101b06 */
[----:B------:R-:W-:Y:S05]  /*62e0*/  @!P1 BRA `(.L_x_451) ;  /* 0x000000f000009947 */ /* 0x000fea0003800000 */
[----:B0-----:R-:W-:Y:S02]  /*62f0*/  IMAD.U32 R24, R37, 0x10000, RZ ;  /* 0x0001000025187824 */ /* 0x001fe400078e00ff */
[----:B------:R-:W-:-:S03]  /*6300*/  IMAD.WIDE.U32 R56, R42, 0x1000000, RZ ;  /* 0x010000002a387825 */ /* 0x000fc600078e00ff */
[----:B------:R-:W-:Y:S01]  /*6310*/  LOP3.LUT R25, R24, 0xff0000, RZ, 0xc0, !PT ;  /* 0x00ff000018197812 */ /* 0x000fe200078ec0ff */
[----:B------:R-:W-:Y:S02]  /*6320*/  IMAD.SHL.U32 R24, R38, 0x100, RZ ;  /* 0x0000010026187824 */ /* 0x000fe400078e00ff */
[----:B------:R-:W-:Y:S01]  /*6330*/  IMAD.WIDE.U32 R26, R43, 0x10000, RZ ;  /* 0x000100002b1a7825 */ /* 0x000fe200078e00ff */
[----:B------:R-:W-:-:S04]  /*6340*/  PRMT R25, R25, 0x4210, R36 ;  /* 0x0000421019197816 */ /* 0x000fc80000000024 */
[----:B------:R-:W-:-:S04]  /*6350*/  LOP3.LUT R24, R25, 0xff00, R24, 0xf8, !PT ;  /* 0x0000ff0019187812 */ /* 0x000fc800078ef818 */
[----:B------:R-:W-:Y:S01]  /*6360*/  LOP3.LUT R59, R24, 0xff, R39, 0xf8, !PT ;  /* 0x000000ff183b7812 */ /* 0x000fe200078ef827 */
[----:B------:R-:W-:-:S03]  /*6370*/  IMAD.WIDE.U32 R24, R44, 0x100, RZ ;  /* 0x000001002c187825 */ /* 0x000fc600078e00ff */
[----:B------:R-:W-:Y:S02]  /*6380*/  LOP3.LUT R27, R27, R59, R57, 0xfe, !PT ;  /* 0x0000003b1b1b7212 */ /* 0x000fe400078efe39 */
[----:B------:R-:W-:Y:S02]  /*6390*/  LOP3.LUT R26, R24, R56, R26, 0xfe, !PT ;  /* 0x00000038181a7212 */ /* 0x000fe400078efe1a */
[----:B------:R-:W-:Y:S02]  /*63a0*/  LOP3.LUT R25, R27, R25, RZ, 0xfc, !PT ;  /* 0x000000191b197212 */ /* 0x000fe400078efcff */
[----:B------:R-:W-:Y:S01]  /*63b0*/  LOP3.LUT R24, R26, 0xff, R45, 0xf8, !PT ;  /* 0x000000ff1a187812 */ /* 0x000fe200078ef82d */
[----:B------:R-:W-:-:S05]  /*63c0*/  IMAD.WIDE.U32 R26, R47, R58, c[0x0][0x198] ;  /* 0x000066002f1a7625 */ /* 0x000fca00078e003a */
[----:B------:R0:W-:Y:S02]  /*63d0*/  STG.E.64 [R26.64], R24 ;  /* 0x000000181a007986 */ /* 0x0001e4000c101b06 */
.L_x_451:
[----:B------:R-:W-:Y:S05]  /*63e0*/  BSYNC B0 ;  /* 0x0000000000007941 */ /* 0x000fea0003800000 */
.L_x_450:
        /* <DEDUP_REMOVED lines=12> */
.L_x_586:
        /* <DEDUP_REMOVED lines=15> */
[----:B------:R-:W-:-:S04]  /*65a0*/  FFMA.FTZ R27, R56, R56, R27 ;  /* 0x00000038381b7223 */ /* 0x000fc8000001001b */
[----:B------:R-:W-:Y:S02]  /*65b0*/  FFMA.FTZ R27, R24, R24, R27 ;  /* 0x00000018181b7223 */ /* 0x000fe4000001001b */
[----:B------:R-:W-:-:S04]  /*65c0*/  FADD.FTZ R24, R52, -R57 ;  /* 0x8000003934187221 */ /* 0x000fc80000010000 */
        /* <DEDUP_REMOVED lines=19> */
.L_x_587:
[----:B------:R-:W-:Y:S01]  /*6700*/  FMUL.FTZ R25, R57, R57 ;  /* 0x0000003939197220 */ /* 0x000fe20000410000 */
[----:B------:R-:W-:Y:S01]  /*6710*/  ISETP.NE.AND P1, PT, RZ, UR8, PT ;  /* 0x00000008ff007c0c */ /* 0x000fe2000bf25270 */
[----:B01----:R-:W-:Y:S01]  /*6720*/  FADD.FTZ R59, R56, R59 ;  /* 0x0000003b383b7221 */ /* 0x003fe20000010000 */
[----:B------:R-:W-:Y:S01]  /*6730*/  BSSY B0, `(.L_x_582) ;  /* 0x000002d000007945 */ /* 0x000fe20003800000 */
[----:B------:R-:W-:Y:S01]  /*6740*/  IMAD.MOV.U32 R24, RZ, RZ, c[0x0][0x1e0] ;  /* 0x00007800ff187624 */ /* 0x000fe200078e00ff */
[----:B------:R-:W-:Y:S01]  /*6750*/  FSEL R25, R25, RZ, P1 ;  /* 0x000000ff19197208 */ /* 0x000fe20000800000 */
[----:B------:R-:W-:Y:S02]  /*6760*/  @!P2 IMAD.MOV.U32 R26, RZ, RZ, 0x4 ;  /* 0x00000004ff1aa424 */ /* 0x000fe400078e00ff */
[----:B------:R-:W-:Y:S02]  /*6770*/  FFMA.FTZ R24, R59, R24, c[0x0][0x228] ;  /* 0x00008a003b187623 */ /* 0x000fe40000010018 */
[----:B------:R-:W-:-:S04]  /*6780*/  @!P2 IMAD.WIDE R26, R15, R26, c[0x0][0x1a0] ;  /* 0x000068000f1aa625 */ /* 0x000fc800078e021a */
[----:B------:R-:W-:Y:S01]  /*6790*/  FADD.FTZ R59, R24, R25 ;  /* 0x00000019183b7221 */ /* 0x000fe20000010000 */
[----:B------:R-:W-:Y:S01]  /*67a0*/  @!P2 MOV R24, 0x4 ;  /* 0x000000040018a802 */ /* 0x000fe20000000f00 */
[----:B------:R0:W-:Y:S04]  /*67b0*/  @!P2 STG.E [R26.64], R57 ;  /* 0x000000391a00a986 */ /* 0x0001e8000c101906 */
[----:B------:R-:W1:Y:S01]  /*67c0*/  MUFU.RSQ R59, R59 ;  /* 0x0000003b003b7308 */ /* 0x000e620000001400 */
[----:B------:R-:W-:-:S05]  /*67d0*/  @!P2 IMAD.WIDE R24, R15, R24, c[0x0][0x1a8] ;  /* 0x00006a000f18a625 */ /* 0x000fca00078e0218 */
[----:B-1----:R0:W-:Y:S01]  /*67e0*/  @!P2 STG.E [R24.64], R59 ;  /* 0x0000003b1800a986 */ /* 0x0021e2000c101906 */
[----:B------:R-:W-:Y:S05]  /*67f0*/  @!P0 BRA `(.L_x_583) ;  /* 0x0000020000008947 */ /* 0x000fea0003800000 */
[----:B0-----:R-:W-:-:S05]  /*6800*/  FSEL R57, R57, RZ, !P1 ;  /* 0x000000ff39397208 */ /* 0x001fca0004800000 */
[--C-:B------:R-:W-:Y:S02]  /*6810*/  FADD.FTZ R56, R49, -R57.reuse ;  /* 0x8000003931387221 */ /* 0x100fe40000010000 */
[--C-:B------:R-:W-:Y:S02]  /*6820*/  FADD.FTZ R58, R52, -R57.reuse ;  /* 0x80000039343a7221 */ /* 0x100fe40000010000 */
[--C-:B------:R-:W-:Y:S02]  /*6830*/  FADD.FTZ R26, R46, -R57.reuse ;  /* 0x800000392e1a7221 */ /* 0x100fe40000010000 */
[----:B------:R-:W-:Y:S02]  /*6840*/  FADD.FTZ R24, R51, -R57 ;  /* 0x8000003933187221 */ /* 0x000fe40000010000 */
[C---:B------:R-:W-:Y:S02]  /*6850*/  FMUL.FTZ R56, R59.reuse, R56 ;  /* 0x000000383b387220 */ /* 0x040fe40000410000 */
[----:B------:R-:W-:-:S02]  /*6860*/  FMUL.FTZ R25, R59, R58 ;  /* 0x0000003a3b197220 */ /* 0x000fc40000410000 */
[--C-:B------:R-:W-:Y:S02]  /*6870*/  FADD.FTZ R60, R50, -R57.reuse ;  /* 0x80000039323c7221 */ /* 0x100fe40000010000 */
[--C-:B------:R-:W-:Y:S02]  /*6880*/  FADD.FTZ R62, R55, -R57.reuse ;  /* 0x80000039373e7221 */ /* 0x100fe40000010000 */
[--C-:B------:R-:W-:Y:S02]  /*6890*/  FADD.FTZ R64, R54, -R57.reuse ;  /* 0x8000003936407221 */ /* 0x100fe40000010000 */
[----:B------:R-:W-:Y:S02]  /*68a0*/  FADD.FTZ R66, R65, -R57 ;  /* 0x8000003941427221 */ /* 0x000fe40000010000 */
[C---:B------:R-:W-:Y:S02]  /*68b0*/  FMUL.FTZ R26, R59.reuse, R26 ;  /* 0x0000001a3b1a7220 */ /* 0x040fe40000410000 */
[----:B------:R-:W-:-:S02]  /*68c0*/  FMUL.FTZ R24, R59, R24 ;  /* 0x000000183b187220 */ /* 0x000fc40000410000 */
[----:B------:R-:W-:Y:S02]  /*68d0*/  FFMA.FTZ R56, R8, R56, R31 ;  /* 0x0000003808387223 */ /* 0x000fe4000001001f */
[----:B------:R-:W-:Y:S02]  /*68e0*/  FFMA.FTZ R25, R7, R25, R32 ;  /* 0x0000001907197223 */ /* 0x000fe40000010020 */
[C---:B------:R-:W-:Y:S02]  /*68f0*/  FMUL.FTZ R60, R59.reuse, R60 ;  /* 0x0000003c3b3c7220 */ /* 0x040fe40000410000 */
[----:B------:R-:W-:Y:S01]  /*6900*/  FMUL.FTZ R62, R59, R62 ;  /* 0x0000003e3b3e7220 */ /* 0x000fe20000410000 */
[----:B------:R-:W-:Y:S01]  /*6910*/  F2FP.BF16.PACK_AB R25, R25, R56 ;  /* 0x000000381919723e */ /* 0x000fe200000010ff */
[C---:B------:R-:W-:Y:S02]  /*6920*/  FMUL.FTZ R64, R59.reuse, R64 ;  /* 0x000000403b407220 */ /* 0x040fe40000410000 */
[----:B------:R-:W-:-:S02]  /*6930*/  FMUL.FTZ R66, R59, R66 ;  /* 0x000000423b427220 */ /* 0x000fc40000410000 */
[----:B------:R-:W-:Y:S02]  /*6940*/  FFMA.FTZ R57, R11, R26, R0 ;  /* 0x0000001a0b397223 */ /* 0x000fe40000010000 */
[----:B------:R-:W-:Y:S02]  /*6950*/  FFMA.FTZ R24, R9, R24, R30 ;  /* 0x0000001809187223 */ /* 0x000fe4000001001e */
[----:B------:R-:W-:Y:S02]  /*6960*/  FFMA.FTZ R27, R4, R64, R35 ;  /* 0x00000040041b7223 */ /* 0x000fe40000010023 */
[----:B------:R-:W-:Y:S01]  /*6970*/  FFMA.FTZ R66, R3, R66, R48 ;  /* 0x0000004203427223 */ /* 0x000fe20000010030 */
[----:B------:R-:W-:Y:S01]  /*6980*/  F2FP.BF16.PACK_AB R24, R24, R57 ;  /* 0x000000391818723e */ /* 0x000fe200000010ff */
[----:B------:R-:W-:Y:S02]  /*6990*/  FFMA.FTZ R26, R6, R60, R33 ;  /* 0x0000003c061a7223 */ /* 0x000fe40000010021 */
[----:B------:R-:W-:Y:S01]  /*69a0*/  FFMA.FTZ R59, R5, R62, R34 ;  /* 0x0000003e053b7223 */ /* 0x000fe20000010022 */
[----:B------:R-:W-:Y:S01]  /*69b0*/  F2FP.BF16.PACK_AB R27, R66, R27 ;  /* 0x0000001b421b723e */ /* 0x000fe200000010ff */
[----:B------:R-:W-:-:S03]  /*69c0*/  IMAD.MOV.U32 R56, RZ, RZ, 0x10 ;  /* 0x00000010ff387424 */ /* 0x000fc600078e00ff */
[----:B------:R-:W-:Y:S01]  /*69d0*/  F2FP.BF16.PACK_AB R26, R59, R26 ;  /* 0x0000001a3b1a723e */ /* 0x000fe200000010ff */
[----:B------:R-:W-:-:S05]  /*69e0*/  IMAD.WIDE.U32 R56, R47, R56, c[0x0][0x208] ;  /* 0x000082002f387625 */ /* 0x000fca00078e0038 */
[----:B------:R0:W-:Y:S02]  /*69f0*/  STG.E.128 [R56.64], R24 ;  /* 0x0000001838007986 */ /* 0x0001e4000c101d06 */
.L_x_583:
[----:B------:R-:W-:Y:S05]  /*6a00*/  BSYNC B0 ;  /* 0x0000000000007941 */ /* 0x000fea0003800000 */
.L_x_582:
[----:B0-----:R-:W-:-:S04]  /*6a10*/  IMAD.MOV.U32 R24, RZ, RZ, 0x4 ;  /* 0x00000004ff187424 */ /* 0x001fc800078e00ff */
[----:B------:R-:W-:-:S05]  /*6a20*/  IMAD R15, R24, c[0x0][0x160], R15 ;  /* 0x00005800180f7a24 */ /* 0x000fca00078e020f */
[----:B------:R-:W-:-:S13]  /*6a30*/  ISETP.GE.AND P1, PT, R15, c[0x0][0x164], PT ;  /* 0x000059000f007a0c */ /* 0x000fda0003f26270 */
[----:B------:R-:W-:Y:S01]  /*6a40*/  @P1 CALL.REL.NOINC `(.L_x_584) ;  /* 0x0000001000001944 */ /* 0x000fe20003c00000 */
[----:B------:R-:W-:Y:S05]  /*6a50*/  BRA `(.L_x_585) ;  /* 0xffff9e7000007947 */ /* 0x000fea000383ffff */
.L_x_584:
[----:B------:R-:W-:Y:S05]  /*6a60*/  BSYNC B1 ;  /* 0x0000000000017941 */ /* 0x000fea0003800000 */
.L_x_449:
[----:B------:R-:W-:Y:S05]  /*6a70*/  EXIT ;  /* 0x000000000000794d */ /* 0x000fea0003800000 */
.L_x_580:
[----:B------:R-:W-:Y:S01]  /*6a80*/  IMAD.MOV.U32 R56, RZ, RZ, 0x1 ;  /* 0x00000001ff387424 */ /* 0x000fe200078e00ff */
[----:B------:R-:W-:Y:S01]  /*6a90*/  MOV R24, 0x6ad0 ;  /* 0x00006ad000187802 */ /* 0x000fe20000000f00 */
[----:B------:R-:W-:Y:S02]  /*6aa0*/  IMAD.MOV.U32 R26, RZ, RZ, 0x1f ;  /* 0x0000001fff1a7424 */ /* 0x000fe400078e00ff */
[----:B------:R-:W-:Y:S02]  /*6ab0*/  IMAD.MOV.U32 R27, RZ, RZ, -0x1 ;  /* 0xffffffffff1b7424 */ /* 0x000fe400078e00ff */
[----:B------:R-:W-:Y:S05]  /*6ac0*/  CALL.REL.NOINC `($__internal_6_$__cuda_sm70_shflsync_bfly_p) ;  /* 0x000004a000007944 */ /* 0x000fea0003c00000 */
[----:B-1----:R-:W-:Y:S01]  /*6ad0*/  MOV R24, R56 ;  /* 0x0000003800187202 */ /* 0x002fe20000000f00 */
[----:B0-----:R-:W-:Y:S05]  /*6ae0*/  BRA `(.L_x_586) ;  /* 0xfffff9c000007947 */ /* 0x001fea000383ffff */
.L_x_581:
[----:B------:R-:W-:Y:S01]  /*6af0*/  IMAD.MOV.U32 R56, RZ, RZ, 0x2 ;  /* 0x00000002ff387424 */ /* 0x000fe200078e00ff */
[----:B------:R-:W-:Y:S01]  /*6b00*/  MOV R24, 0x6b40 ;  /* 0x00006b4000187802 */ /* 0x000fe20000000f00 */
[----:B------:R-:W-:Y:S02]  /*6b10*/  IMAD.MOV.U32 R26, RZ, RZ, 0x1f ;  /* 0x0000001fff1a7424 */ /* 0x000fe400078e00ff */
[----:B------:R-:W-:Y:S02]  /*6b20*/  IMAD.MOV.U32 R27, RZ, RZ, -0x1 ;  /* 0xffffffffff1b7424 */ /* 0x000fe400078e00ff */
[----:B------:R-:W-:Y:S05]  /*6b30*/  CALL.REL.NOINC `($__internal_6_$__cuda_sm70_shflsync_bfly_p) ;  /* 0x0000043000007944 */ /* 0x000fea0003c00000 */
[----:B01----:R-:W-:Y:S01]  /*6b40*/  FADD.FTZ R59, R59, R56 ;  /* 0x000000383b3b7221 */ /* 0x003fe20000010000 */
[----:B------:R-:W-:Y:S01]  /*6b50*/  MOV R27, 0xffffffff ;  /* 0xffffffff001b7802 */ /* 0x000fe20000000f00 */
[----:B------:R-:W-:Y:S01]  /*6b60*/  IMAD.MOV.U32 R56, RZ, RZ, 0x4 ;  /* 0x00000004ff387424 */ /* 0x000fe200078e00ff */
[----:B------:R-:W-:Y:S01]  /*6b70*/  MOV R24, 0x6ba0 ;  /* 0x00006ba000187802 */ /* 0x000fe20000000f00 */
[----:B------:R-:W-:-:S02]  /*6b80*/  IMAD.MOV.U32 R26, RZ, RZ, 0x1f ;  /* 0x0000001fff1a7424 */ /* 0x000fc400078e00ff */
[----:B------:R-:W-:Y:S05]  /*6b90*/  CALL.REL.NOINC `($__internal_6_$__cuda_sm70_shflsync_bfly_p) ;  /* 0x000003d000007944 */ /* 0x000fea0003c00000 */
[----:B01----:R-:W-:Y:S01]  /*6ba0*/  FADD.FTZ R59, R59, R56 ;  /* 0x000000383b3b7221 */ /* 0x003fe20000010000 */
[----:B------:R-:W-:Y:S01]  /*6bb0*/  MOV R24, 0x6c00 ;  /* 0x00006c0000187802 */ /* 0x000fe20000000f00 */
[----:B------:R-:W-:-:S02]  /*6bc0*/  IMAD.MOV.U32 R56, RZ, RZ, 0x8 ;  /* 0x00000008ff387424 */ /* 0x000fc400078e00ff */
[----:B------:R-:W-:Y:S02]  /*6bd0*/  IMAD.MOV.U32 R26, RZ, RZ, 0x1f ;  /* 0x0000001fff1a7424 */ /* 0x000fe400078e00ff */
[----:B------:R-:W-:Y:S02]  /*6be0*/  IMAD.MOV.U32 R27, RZ, RZ, -0x1 ;  /* 0xffffffffff1b7424 */ /* 0x000fe400078e00ff */
[----:B------:R-:W-:Y:S05]  /*6bf0*/  CALL.REL.NOINC `($__internal_6_$__cuda_sm70_shflsync_bfly_p) ;  /* 0x0000037000007944 */ /* 0x000fea0003c00000 */
[----:B01----:R-:W-:Y:S01]  /*6c00*/  FADD.FTZ R59, R59, R56 ;  /* 0x000000383b3b7221 */ /* 0x003fe20000010000 */
[----:B------:R-:W-:Y:S01]  /*6c10*/  MOV R27, 0xffffffff ;  /* 0xffffffff001b7802 */ /* 0x000fe20000000f00 */
[----:B------:R-:W-:Y:S01]  /*6c20*/  IMAD.MOV.U32 R56, RZ, RZ, 0x10 ;  /* 0x00000010ff387424 */ /* 0x000fe200078e00ff */
[----:B------:R-:W-:Y:S01]  /*6c30*/  MOV R24, 0x6c60 ;  /* 0x00006c6000187802 */ /* 0x000fe20000000f00 */
[----:B------:R-:W-:Y:S02]  /*6c40*/  IMAD.MOV.U32 R26, RZ, RZ, 0x1f ;  /* 0x0000001fff1a7424 */ /* 0x000fe400078e00ff */
[----:B------:R-:W-:Y:S05]  /*6c50*/  CALL.REL.NOINC `($__internal_6_$__cuda_sm70_shflsync_bfly_p) ;  /* 0x0000031000007944 */ /* 0x000fea0003c00000 */
[----:B-1----:R-:W-:Y:S02]  /*6c60*/  FADD.FTZ R56, R59, R56 ;  /* 0x000000383b387221 */ /* 0x002fe40000010000 */
[----:B0-----:R-:W-:Y:S02]  /*6c70*/  IMAD.MOV.U32 R26, RZ, RZ, 0x1f ;  /* 0x0000001fff1a7424 */ /* 0x001fe400078e00ff */
[----:B------:R-:W-:-:S02]  /*6c80*/  FMUL.FTZ R57, R56, c[0x0][0x1e0] ;  /* 0x0000780038397a20 */ /* 0x000fc40000410000 */
[----:B------:R-:W-:Y:S02]  /*6c90*/  IMAD.MOV.U32 R56, RZ, RZ, 0x1 ;  /* 0x00000001ff387424 */ /* 0x000fe400078e00ff */
[--C-:B------:R-:W-:Y:S02]  /*6ca0*/  FADD.FTZ R24, R46, -R57.reuse ;  /* 0x800000392e187221 */ /* 0x100fe40000010000 */
[----:B------:R-:W-:Y:S02]  /*6cb0*/  FADD.FTZ R25, R51, -R57 ;  /* 0x8000003933197221 */ /* 0x000fe40000010000 */
[----:B------:R-:W-:Y:S02]  /*6cc0*/  FFMA.FTZ R24, R24, R24, RZ ;  /* 0x0000001818187223 */ /* 0x000fe400000100ff */
[----:B------:R-:W-:Y:S02]  /*6cd0*/  IMAD.MOV.U32 R27, RZ, RZ, -0x1 ;  /* 0xffffffffff1b7424 */ /* 0x000fe400078e00ff */
[----:B------:R-:W-:-:S02]  /*6ce0*/  FFMA.FTZ R24, R25, R25, R24 ;  /* 0x0000001919187223 */ /* 0x000fc40000010018 */
        /* <DEDUP_REMOVED lines=12> */
[----:B------:R-:W-:Y:S02]  /*6db0*/  FSEL R59, R24, RZ, P0 ;  /* 0x000000ff183b7208 */ /* 0x000fe40000000000 */
[----:B------:R-:W-:Y:S02]  /*6dc0*/  MOV R24, 0x6de0 ;  /* 0x00006de000187802 */ /* 0x000fe40000000f00 */
[----:B------:R-:W-:Y:S05]  /*6dd0*/  CALL.REL.NOINC `($__internal_6_$__cuda_sm70_shflsync_bfly_p) ;  /* 0x0000019000007944 */ /* 0x000fea0003c00000 */
[----:B01----:R-:W-:Y:S01]  /*6de0*/  FADD.FTZ R59, R59, R56 ;  /* 0x000000383b3b7221 */ /* 0x003fe20000010000 */
[----:B------:R-:W-:Y:S01]  /*6df0*/  MOV R27, 0xffffffff ;  /* 0xffffffff001b7802 */ /* 0x000fe20000000f00 */
[----:B------:R-:W-:Y:S01]  /*6e00*/  IMAD.MOV.U32 R56, RZ, RZ, 0x2 ;  /* 0x00000002ff387424 */ /* 0x000fe200078e00ff */
[----:B------:R-:W-:Y:S01]  /*6e10*/  MOV R24, 0x6e40 ;  /* 0x00006e4000187802 */ /* 0x000fe20000000f00 */
[----:B------:R-:W-:Y:S02]  /*6e20*/  IMAD.MOV.U32 R26, RZ, RZ, 0x1f ;  /* 0x0000001fff1a7424 */ /* 0x000fe400078e00ff */
[----:B------:R-:W-:Y:S05]  /*6e30*/  CALL.REL.NOINC `($__internal_6_$__cuda_sm70_shflsync_bfly_p) ;  /* 0x0000013000007944 */ /* 0x000fea0003c00000 */
[----:B01----:R-:W-:Y:S01]  /*6e40*/  FADD.FTZ R59, R59, R56 ;  /* 0x000000383b3b7221 */ /* 0x003fe20000010000 */
[----:B------:R-:W-:Y:S01]  /*6e50*/  MOV R24, 0x6ea0 ;  /* 0x00006ea000187802 */ /* 0x000fe20000000f00 */
[----:B------:R-:W-:Y:S02]  /*6e60*/  IMAD.MOV.U32 R56, RZ, RZ, 0x4 ;  /* 0x00000004ff387424 */ /* 0x000fe400078e00ff */
[----:B------:R-:W-:-:S02]  /*6e70*/  IMAD.MOV.U32 R26, RZ, RZ, 0x1f ;  /* 0x0000001fff1a7424 */ /* 0x000fc400078e00ff */
        /* <DEDUP_REMOVED lines=11> */
[----:B------:R-:W-:Y:S02]  /*6f30*/  IMAD.MOV.U32 R26, RZ, RZ, 0x1f ;  /* 0x0000001fff1a7424 */ /* 0x000fe400078e00ff */
[----:B------:R-:W-:-:S02]  /*6f40*/  IMAD.MOV.U32 R27, RZ, RZ, -0x1 ;  /* 0xffffffffff1b7424 */ /* 0x000fc400078e00ff */
[----:B------:R-:W-:Y:S05]  /*6f50*/  CALL.REL.NOINC `($__internal_6_$__cuda_sm70_shflsync_bfly_p) ;  /* 0x0000001000007944 */ /* 0x000fea0003c00000 */
[----:B01----:R-:W-:Y:S05]  /*6f60*/  BRA `(.L_x_587) ;  /* 0xfffff79000007947 */ /* 0x003fea000383ffff */
        .weak           $__internal_6_$__cuda_sm70_shflsync_bfly_p
        .type           $__internal_6_$__cuda_sm70_shflsync_bfly_p,@function
        .size           $__internal_6_$__cuda_sm70_shflsync_bfly_p,(.L_x_7062 - $__internal_6_$__cuda_sm70_shflsync_bfly_p)
$__internal_6_$__cuda_sm70_shflsync_bfly_p:
[----:B------:R-:W-:Y:S01]  /*6f70*/  IMAD.MOV.U32 R25, RZ, RZ, 0x0 ;  /* 0x00000000ff197424 */ /* 0x000fe200078e00ff */
[----:B------:R-:W-:Y:S04]  /*6f80*/  WARPSYNC R27 ;  /* 0x0000001b00007348 */ /* 0x000fe80003800000 */
[----:B------:R0:W1:Y:S01]  /*6f90*/  SHFL.BFLY PT, R56, R59, R56, R26 ;  /* 0x0c0000383b387389 */ /* 0x00006200000e001a */
[----:B------:R-:W-:Y:S05]  /*6fa0*/  RET.REL.NODEC R24 `(_ZN10layer_norm31ln_parallel_residual_fwd_kernelINS_13Kernel_traitsI13__nv_bfloat16S2_S2_S2_fjLj256ELj1ELj4ELj1ELj16ENS_18Kernel_traits_baseILj256ES2_S2_S2_S2_fjLj128EEEEELb1ELb1ELb0EEEvNS_9FwdParamsE) ;  /* 0xffff905018007950 */ /* 0x000fea0003c3ffff */
.L_x_588:
        /* <DEDUP_REMOVED lines=13> */
.L_x_7062:


//--------------------- .text._ZN10layer_norm31ln_parallel_residual_fwd_kernelINS_13Kernel_traitsI13__nv_bfloat16S2_S2_S2_fjLj256ELj1ELj4ELj1ELj16ENS_18Kernel_traits_baseILj256ES2_S2_S2_S2_fjLj128EEEEELb1ELb1ELb1EEEvNS_9FwdParamsE --------------------------
	.section	.text._ZN10layer_norm31ln_parallel_residual_fwd_kernelINS_13Kernel_traitsI13__nv_bfloat16S2_S2_S2_fjLj256ELj1ELj4ELj1ELj16ENS_18Kernel_traits_baseILj256ES2_S2_S2_S2_fjLj128EEEEELb1ELb1ELb1EEEvNS_9FwdParamsE,"ax",@progbits
	.sectioninfo	@"SHI_REGISTERS=64"
	.align	128
        .global         _ZN10layer_norm31ln_parallel_residual_fwd_kernelINS_13Kernel_traitsI13__nv_bfloat16S2_S2_S2_fjLj256ELj1ELj4ELj1ELj16ENS_18Kernel_traits_baseILj256ES2_S2_S2_S2_fjLj128EEEEELb1ELb1ELb1EEEvNS_9FwdParamsE
        .type           _ZN10layer_norm31ln_parallel_residual_fwd_kernelINS_13Kernel_traitsI13__nv_bfloat16S2_S2_S2_fjLj256ELj1ELj4ELj1ELj16ENS_18Kernel_traits_baseILj256ES2_S2_S2_S2_fjLj128EEEEELb1ELb1ELb1EEEvNS_9FwdParamsE,@function
        .size           _ZN10layer_norm31ln_parallel_residual_fwd_kernelINS_13Kernel_traitsI13__nv_bfloat16S2_S2_S2_fjLj256ELj1ELj4ELj1ELj16ENS_18Kernel_traits_baseILj256ES2_S2_S2_S2_fjLj128EEEEELb1ELb1ELb1EEEvNS_9FwdParamsE,(.L_x_7063 - _ZN10layer_norm31ln_parallel_residual_fwd_kernelINS_13Kernel_traitsI13__nv_bfloat16S2_S2_S2_fjLj256ELj1ELj4ELj1ELj16ENS_18Kernel_traits_baseILj256ES2_S2_S2_S2_fjLj128EEEEELb1ELb1ELb1EEEvNS_9FwdParamsE)
        .other          _ZN10layer_norm31ln_parallel_residual_fwd_kernelINS_13Kernel_traitsI13__nv_bfloat16S2_S2_S2_fjLj256ELj1ELj4ELj1ELj16ENS_18Kernel_traits_baseILj256ES2_S2_S2_S2_fjLj128EEEEELb1ELb1ELb1EEEvNS_9FwdParamsE,@"STO_CUDA_ENTRY STV_DEFAULT"
_ZN10layer_norm31ln_parallel_residual_fwd_kernelINS_13Kernel_traitsI13__nv_bfloat16S2_S2_S2_fjLj256ELj1ELj4ELj1ELj16ENS_18Kernel_traits_baseILj256ES2_S2_S2_S2_fjLj128EEEEELb1ELb1ELb1EEEvNS_9FwdParamsE:
.text._ZN10layer_norm31ln_parallel_residual_fwd_kernelINS_13Kernel_traitsI13__nv_bfloat16S2_S2_S2_fjLj256ELj1ELj4ELj1ELj16ENS_18Kernel_traits_baseILj256ES2_S2_S2_S2_fjLj128EEEEELb1ELb1ELb1EEEvNS_9FwdParamsE:
[----:B------:R-:W-:Y:S02]  /*0000*/  IMAD.MOV.U32 R1, RZ, RZ, c[0x0][0x28] ;  /* 0x00000a00ff017624 */ /* 0x000fe400078e00ff */
[----:B------:R-:W0:Y:S01]  /*0010*/  S2R R10, SR_TID.X ;  /* 0x00000000000a7919 */ /* 0x000e220000002100 */
[----:B------:R-:W-:Y:S01]  /*0020*/  ISETP.NE.U32.AND P0, PT, RZ, c[0x0][0x218], PT ;  /* 0x00008600ff007a0c */ /* 0x000fe20003f05070 */
[----:B------:R-:W-:Y:S02]  /*0030*/  ULDC.U8 UR4, c[0x0][0x244] ;  /* 0x0000910000047ab9 */ /* 0x000fe40000000000 */
[----:B------:R-:W-:Y:S01]  /*0040*/  ISETP.NE.AND P1, PT, RZ, UR4, PT ;  /* 0x00000004ff007c0c */ /* 0x000fe2000bf25270 */
[----:B------:R-:W-:Y:S01]  /*0050*/  ULDC.64 UR4, c[0x0][0x230] ;  /* 0x00008c0000047ab9 */ /* 0x000fe20000000a00 */
[----:B------:R-:W-:Y:S01]  /*0060*/  ISETP.NE.AND.EX P0, PT, RZ, c[0x0][0x21c], PT, P0 ;  /* 0x00008700ff007a0c */ /* 0x000fe20003f05300 */
[----:B------:R-:W-:Y:S01]  /*0070*/  IMAD.U32 R2, RZ, RZ, UR4 ;  /* 0x00000004ff027e24 */ /* 0x000fe2000f8e00ff */
[----:B------:R-:W-:Y:S01]  /*0080*/  ULDC.64 UR6, c[0x0][0x118] ;  /* 0x0000460000067ab9 */ /* 0x000fe20000000a00 */
[----:B------:R-:W-:Y:S02]  /*0090*/  IMAD.U32 R3, RZ, RZ, UR5 ;  /* 0x00000005ff037e24 */ /* 0x000fe4000f8e00ff */
[----:B------:R-:W-:-:S02]  /*00a0*/  IMAD.MOV.U32 R8, RZ, RZ, c[0x0][0x238] ;  /* 0x00008e00ff087624 */ /* 0x000fc400078e00ff */
[----:B------:R-:W-:-:S04]  /*00b0*/  IMAD.MOV.U32 R9, RZ, RZ, c[0x0][0x23c] ;  /* 0x00008f00ff097624 */ /* 0x000fc800078e00ff */
[----:B------:R-:W2:Y:S04]  /*00c0*/  @P1 LDG.E.64 R2, [R2.64] ;  /* 0x0000000602021981 */ /* 0x000ea8000c1e1b00 */
[----:B------:R1:W5:Y:S01]  /*00d0*/  @P1 LDG.E.64 R4, [R8.64] ;  /* 0x0000000608041981 */ /* 0x000362000c1e1b00 */
[----:B0-----:R-:W-:-:S03]  /*00e0*/  LOP3.LUT R7, R10, 0x1f, RZ, 0xc0, !PT ;  /* 0x0000001f0a077812 */ /* 0x001fc600078ec0ff */
[----:B------:R-:W0:Y:S01]  /*00f0*/  S2R R11, SR_CTAID.X ;  /* 0x00000000000b7919 */ /* 0x000e220000002500 */
[----:B------:R-:W-:Y:S01]  /*0100*/  SHF.R.U32.HI R6, RZ, 0x5, R10 ;  /* 0x00000005ff067819 */ /* 0x000fe2000001160a */
[----:B------:R-:W-:Y:S01]  /*0110*/  IMAD.SHL.U32 R0, R10, 0x10, RZ ;  /* 0x000000100a007824 */ /* 0x000fe200078e00ff */
[----:B------:R-:W-:-:S04]  /*0120*/  @P0 LEA R16, P2, R7, c[0x0][0x218], 0x4 ;  /* 0x0000860007100a11 */ /* 0x000fc800078420ff */
[----:B------:R-:W-:Y:S01]  /*0130*/  LOP3.LUT R0, R0, 0x1f0, RZ, 0xc0, !PT ;  /* 0x000001f000007812 */ /* 0x000fe200078ec0ff */
[----:B------:R-:W-:-:S06]  /*0140*/  @P0 IMAD.X R17, RZ, RZ, c[0x0][0x21c], P2 ;  /* 0x00008700ff110624 */ /* 0x000fcc00010e06ff */
[----:B------:R-:W5:Y:S01]  /*0150*/  @P0 LDG.E.128 R16, [R16.64] ;  /* 0x0000000610100981 */ /* 0x000f62000c1e1d00 */
[----:B0-----:R-:W-:-:S05]  /*0160*/  IMAD R6, R11, 0x4, R6 ;  /* 0x000000040b067824 */ /* 0x001fca00078e0206 */
[----:B------:R-:W-:Y:S02]  /*0170*/  ISETP.GE.AND P2, PT, R6, c[0x0][0x164], PT ;  /* 0x0000590006007a0c */ /* 0x000fe40003f46270 */
[----:B------:R-:W-:-:S04]  /*0180*/  IADD3 R12, P3, R0, c[0x0][0x1b0], RZ ;  /* 0x00006c00000c7a10 */ /* 0x000fc80007f7e0ff */
[----:B------:R-:W-:Y:S01]  /*0190*/  IADD3.X R13, RZ, c[0x0][0x1b4], RZ, P3, !PT ;  /* 0x00006d00ff0d7a10 */ /* 0x000fe20001ffe4ff */
[----:B--2---:R1:W0:Y:S08]  /*01a0*/  @P1 R2UR UR4, R2 ;  /* 0x00000000020413c2 */ /* 0x00423000000e0000 */
[----:B------:R1:W2:Y:S02]  /*01b0*/  @P1 R2UR UR5, R3 ;  /* 0x00000000030513c2 */ /* 0x0002a400000e0000 */
[----:B012---:R-:W-:Y:S05]  /*01c0*/  @P2 EXIT ;  /* 0x000000000000294d */ /* 0x007fea0003800000 */
        /* <DEDUP_REMOVED lines=8> */
[----:B------:R-:W-:Y:S01]  /*0250*/  IMAD.MOV.U32 R5, RZ, RZ, R0 ;  /* 0x000000ffff057224 */ /* 0x000fe200078e0000 */
[----:B------:R-:W-:Y:S01]  /*0260*/  UIADD3 UR12, UR5, 0x76cf5d0a, URZ ;  /* 0x76cf5d0a050c7890 */ /* 0x000fe2000fffe03f */
[----:B------:R-:W-:Y:S01]  /*0270*/  @!P0 CS2R R18, SRZ ;  /* 0x0000000000128805 */ /* 0x000fe2000001ff00 */
[--C-:B------:R-:W-:Y:S01]  /*0280*/  SHF.R.U64 R4, R8, 0x2, R9.reuse ;  /* 0x0000000208047819 */ /* 0x100fe20000001209 */
[C---:B------:R-:W-:Y:S01]  /*0290*/  IMAD.HI.U32 R0, R5.reuse, -0x326172a9, RZ ;  /* 0xcd9e8d5705007827 */ /* 0x040fe200078e00ff */
[----:B------:R-:W-:Y:S01]  /*02a0*/  SHF.R.U32.HI R3, RZ, 0x2, R9 ;  /* 0x00000002ff037819 */ /* 0x000fe20000011609 */
[----:B------:R-:W-:Y:S01]  /*02b0*/  UIADD3 UR13, UR4, -0x255992d5, URZ ;  /* 0xdaa66d2b040d7890 */ /* 0x000fe2000fffe03f */
[----:B------:R-:W-:Y:S01]  /*02c0*/  BSSY B0, `(.L_x_589) ;  /* 0x0000671000007945 */ /* 0x000fe20003800000 */
[----:B------:R-:W-:Y:S01]  /*02d0*/  IMAD.HI.U32 R2, R4, -0x2daee0ad, RZ ;  /* 0xd2511f5304027827 */ /* 0x000fe200078e00ff */
[----:B------:R-:W-:Y:S01]  /*02e0*/  LOP3.LUT R0, R0, UR4, R3, 0x96, !PT ;  /* 0x0000000400007c12 */ /* 0x000fe2000f8e9603 */
[----:B------:R-:W-:Y:S01]  /*02f0*/  UIADD3 UR14, UR5, 0x32370b8f, URZ ;  /* 0x32370b8f050e7890 */ /* 0x000fe2000fffe03f */
[----:B------:R-:W-:Y:S01]  /*0300*/  LOP3.LUT R41, R8, 0x3, RZ, 0xc0, !PT ;  /* 0x0000000308297812 */ /* 0x000fe200078ec0ff */
[----:B------:R-:W-:Y:S01]  /*0310*/  IMAD R20, R4, -0x2daee0ad, RZ ;  /* 0xd2511f5304147824 */ /* 0x000fe200078e02ff */
[----:B------:R-:W-:Y:S01]  /*0320*/  LOP3.LUT R2, R2, UR5, RZ, 0x3c, !PT ;  /* 0x0000000502027c12 */ /* 0x000fe2000f8e3cff */
[----:B------:R-:W-:Y:S01]  /*0330*/  IMAD.HI.U32 R11, R0, -0x2daee0ad, RZ ;  /* 0xd2511f53000b7827 */ /* 0x000fe200078e00ff */
[----:B------:R-:W-:Y:S01]  /*0340*/  UIADD3 UR15, UR4, 0x78dde6e4, URZ ;  /* 0x78dde6e4040f7890 */ /* 0x000fe2000fffe03f */
[--C-:B------:R-:W-:Y:S01]  /*0350*/  PRMT R8, RZ, 0x5410, R17.reuse ;  /* 0x00005410ff087816 */ /* 0x100fe20000000011 */
[----:B------:R-:W-:Y:S01]  /*0360*/  UIADD3 UR16, UR5, -0x126145ec, URZ ;  /* 0xed9eba1405107890 */ /* 0x000fe2000fffe03f */
[----:B------:R-:W-:Y:S01]  /*0370*/  IMAD R10, R5, -0x326172a9, RZ ;  /* 0xcd9e8d57050a7824 */ /* 0x000fe200078e02ff */
[----:B------:R-:W-:Y:S01]  /*0380*/  LOP3.LUT R11, R11, UR10, R20, 0x96, !PT ;  /* 0x0000000a0b0b7c12 */ /* 0x000fe2000f8e9614 */
[C---:B------:R-:W-:Y:S01]  /*0390*/  IMAD.HI.U32 R9, R2.reuse, -0x326172a9, RZ ;  /* 0xcd9e8d5702097827 */ /* 0x040fe200078e00ff */
[----:B------:R-:W-:Y:S01]  /*03a0*/  UIADD3 UR17, UR4, 0x1715609d, URZ ;  /* 0x1715609d04117890 */ /* 0x000fe2000fffe03f */
[----:B------:R-:W-:Y:S01]  /*03b0*/  PRMT R30, RZ, 0x7610, R17 ;  /* 0x00007610ff1e7816 */ /* 0x000fe20000000011 */
[----:B------:R-:W-:Y:S01]  /*03c0*/  UIADD3 UR18, UR5, -0x56f99767, URZ ;  /* 0xa906689905127890 */ /* 0x000fe2000fffe03f */
[----:B------:R-:W-:Y:S01]  /*03d0*/  IMAD R21, R2, -0x326172a9, RZ ;  /* 0xcd9e8d5702157824 */ /* 0x000fe200078e02ff */
[----:B------:R-:W-:Y:S01]  /*03e0*/  LOP3.LUT R9, R9, UR9, R10, 0x96, !PT ;  /* 0x0000000909097c12 */ /* 0x000fe2000f8e960a */
[----:B------:R-:W-:Y:S01]  /*03f0*/  IMAD R23, R0, -0x2daee0ad, RZ ;  /* 0xd2511f5300177824 */ /* 0x000fe200078e02ff */
[----:B------:R-:W-:Y:S01]  /*0400*/  UIADD3 UR19, UR4, -0x4ab325aa, URZ ;  /* 0xb54cda5604137890 */ /* 0x000fe2000fffe03f */
[----:B------:R-:W-:Y:S01]  /*0410*/  IMAD.HI.U32 R2, R11, -0x326172a9, RZ ;  /* 0xcd9e8d570b027827 */ /* 0x000fe200078e00ff */
[----:B------:R-:W-:Y:S01]  /*0420*/  UIADD3 UR20, UR5, 0x646e171e, URZ ;  /* 0x646e171e05147890 */ /* 0x000fe2000fffe03f */
[----:B------:R-:W-:Y:S01]  /*0430*/  PRMT R32, RZ, 0x7610, R18 ;  /* 0x00007610ff207816 */ /* 0x000fe20000000012 */
[----:B------:R-:W-:Y:S01]  /*0440*/  UIADD3 UR21, UR4, 0x5384540f, URZ ;  /* 0x5384540f04157890 */ /* 0x000fe2000fffe03f */
[C---:B------:R-:W-:Y:S01]  /*0450*/  IMAD.HI.U32 R0, R9.reuse, -0x2daee0ad, RZ ;  /* 0xd2511f5309007827 */ /* 0x040fe200078e00ff */
[----:B------:R-:W-:Y:S01]  /*0460*/  LOP3.LUT R2, R2, UR11, R21, 0x96, !PT ;  /* 0x0000000b02027c12 */ /* 0x000fe2000f8e9615 */
[----:B------:R-:W-:Y:S01]  /*0470*/  UIADD3 UR22, UR5, 0x1fd5c5a3, URZ ;  /* 0x1fd5c5a305167890 */ /* 0x000fe2000fffe03f */
[----:B------:R-:W-:Y:S01]  /*0480*/  PRMT R31, RZ, 0x5410, R19 ;  /* 0x00005410ff1f7816 */ /* 0x000fe20000000013 */
[----:B------:R-:W-:Y:S01]  /*0490*/  IMAD R21, R9, -0x2daee0ad, RZ ;  /* 0xd2511f5309157824 */ /* 0x000fe200078e02ff */
[----:B------:R-:W-:Y:S01]  /*04a0*/  LOP3.LUT R0, R0, UR12, R23, 0x96, !PT ;  /* 0x0000000c00007c12 */ /* 0x000fe2000f8e9617 */
[----:B------:R-:W-:Y:S01]  /*04b0*/  IMAD.HI.U32 R20, R2, -0x2daee0ad, RZ ;  /* 0xd2511f5302147827 */ /* 0x000fe200078e00ff */
[----:B------:R-:W-:Y:S01]  /*04c0*/  UIADD3 UR23, UR4, -0xe443238, URZ ;  /* 0xf1bbcdc804177890 */ /* 0x000fe2000fffe03f */
[----:B------:R-:W-:Y:S01]  /*04d0*/  PRMT R36, RZ, 0x7610, R19 ;  /* 0x00007610ff247816 */ /* 0x000fe20000000013 */
[----:B------:R-:W-:Y:S01]  /*04e0*/  UIADD3 UR24, UR5, -0x24c28bd8, URZ ;  /* 0xdb3d742805187890 */ /* 0x000fe2000fffe03f */
[----:B------:R-:W-:Y:S01]  /*04f0*/  IMAD R10, R11, -0x326172a9, RZ ;  /* 0xcd9e8d570b0a7824 */ /* 0x000fe200078e02ff */
[----:B------:R-:W-:Y:S01]  /*0500*/  LOP3.LUT R20, R20, UR14, R21, 0x96, !PT ;  /* 0x0000000e14147c12 */ /* 0x000fe2000f8e9615 */
[----:B------:R-:W-:Y:S01]  /*0510*/  IMAD.HI.U32 R9, R0, -0x326172a9, RZ ;  /* 0xcd9e8d5700097827 */ /* 0x000fe200078e00ff */
[----:B------:R-:W-:-:S02]  /*0520*/  UIADD3 UR25, UR4, -0x700cb87f, URZ ;  /* 0x8ff3478104197890 */ /* 0x000fc4000fffe03f */
[----:B------:R-:W-:Y:S01]  /*0530*/  UIADD3 UR26, UR5, -0x695add53, URZ ;  /* 0x96a522ad051a7890 */ /* 0x000fe2000fffe03f */
[----:B------:R-:W-:Y:S01]  /*0540*/  IMAD R11, R0, -0x326172a9, RZ ;  /* 0xcd9e8d57000b7824 */ /* 0x000fe200078e02ff */
[----:B------:R-:W-:Y:S01]  /*0550*/  LOP3.LUT R9, R9, UR13, R10, 0x96, !PT ;  /* 0x0000000d09097c12 */ /* 0x000fe2000f8e960a */
[----:B------:R-:W-:Y:S01]  /*0560*/  IMAD R21, R2, -0x2daee0ad, RZ ;  /* 0xd2511f5302157824 */ /* 0x000fe200078e02ff */
[----:B------:R-:W-:Y:S01]  /*0570*/  ULDC.U8 UR8, c[0x0][0x1f0] ;  /* 0x00007c0000087ab9 */ /* 0x000fe20000000000 */
        /* <DEDUP_REMOVED lines=23> */
[----:B------:R-:W-:Y:S01]  /*06f0*/  IMAD R23, R2, -0x2daee0ad, RZ ;  /* 0xd2511f5302177824 */ /* 0x000fe200078e02ff */
[----:B------:R-:W-:Y:S01]  /*0700*/  PRMT R10, RZ, 0x7610, R16 ;  /* 0x00007610ff0a7816 */ /* 0x000fe20000000010 */
[----:B------:R-:W-:-:S04]  /*0710*/  IMAD.HI.U32 R0, R11, -0x326172a9, RZ ;  /* 0xcd9e8d570b007827 */ /* 0x000fc800078e00ff */
[----:B------:R-:W-:Y:S01]  /*0720*/  IMAD.HI.U32 R2, R9, -0x2daee0ad, RZ ;  /* 0xd2511f5309027827 */ /* 0x000fe200078e00ff */
[----:B------:R-:W-:-:S04]  /*0730*/  LOP3.LUT R21, R0, UR23, R21, 0x96, !PT ;  /* 0x0000001700157c12 */ /* 0x000fc8000f8e9615 */
[----:B------:R-:W-:Y:S01]  /*0740*/  LOP3.LUT R2, R2, UR24, R23, 0x96, !PT ;  /* 0x0000001802027c12 */ /* 0x000fe2000f8e9617 */
[----:B------:R-:W-:Y:S02]  /*0750*/  IMAD R23, R9, -0x2daee0ad, RZ ;  /* 0xd2511f5309177824 */ /* 0x000fe400078e02ff */
[----:B------:R-:W-:-:S04]  /*0760*/  IMAD.HI.U32 R0, R21, -0x2daee0ad, RZ ;  /* 0xd2511f5315007827 */ /* 0x000fc800078e00ff */
[----:B------:R-:W-:Y:S01]  /*0770*/  IMAD R9, R11, -0x326172a9, RZ ;  /* 0xcd9e8d570b097824 */ /* 0x000fe200078e02ff */
[----:B------:R-:W-:Y:S01]  /*0780*/  LOP3.LUT R11, R0, UR26, R23, 0x96, !PT ;  /* 0x0000001a000b7c12 */ /* 0x000fe2000f8e9617 */
[----:B------:R-:W-:Y:S01]  /*0790*/  IMAD.WIDE.U32 R28, R2, -0x326172a9, RZ ;  /* 0xcd9e8d57021c7825 */ /* 0x000fe200078e00ff */
[----:B------:R-:W-:-:S03]  /*07a0*/  PRMT R0, RZ, 0x5410, R16 ;  /* 0x00005410ff007816 */ /* 0x000fc60000000010 */
[----:B------:R-:W-:Y:S01]  /*07b0*/  IMAD R40, R21, -0x2daee0ad, RZ ;  /* 0xd2511f5315287824 */ /* 0x000fe200078e02ff */
[----:B------:R-:W-:Y:S01]  /*07c0*/  LOP3.LUT R2, R29, UR25, R9, 0x96, !PT ;  /* 0x000000191d027c12 */ /* 0x000fe2000f8e9609 */
[----:B------:R-:W-:Y:S01]  /*07d0*/  IMAD.MOV.U32 R9, RZ, RZ, RZ ;  /* 0x000000ffff097224 */ /* 0x000fe200078e00ff */
[----:B------:R-:W-:Y:S02]  /*07e0*/  PRMT R29, RZ, 0x5410, R18 ;  /* 0x00005410ff1d7816 */ /* 0x000fe40000000012 */
.L_x_722:
        /* <DEDUP_REMOVED lines=30> */
.L_x_591:
[----:B0-----:R-:W-:Y:S02]  /*09d0*/  MOV R52, R28 ;  /* 0x0000001c00347202 */ /* 0x001fe40000000f00 */
.L_x_592:
[----:B------:R-:W-:Y:S05]  /*09e0*/  BSYNC B1 ;  /* 0x0000000000017941 */ /* 0x000fea0003800000 */
.L_x_590:
        /* <DEDUP_REMOVED lines=16> */
.L_x_596:
[----:B------:R-:W-:Y:S05]  /*0af0*/  BSYNC B2 ;  /* 0x0000000000027941 */ /* 0x000fea0003800000 */
.L_x_595:
        /* <DEDUP_REMOVED lines=43> */
.L_x_594:
[----:B------:R-:W-:Y:S05]  /*0db0*/  BSYNC B1 ;  /* 0x0000000000017941 */ /* 0x000fea0003800000 */
.L_x_593:
        /* <DEDUP_REMOVED lines=17> */
.L_x_597:
        /* <DEDUP_REMOVED lines=12> */
.L_x_600:
[----:B------:R-:W-:Y:S02]  /*0f90*/  IMAD.MOV.U32 R52, RZ, RZ, R28 ;  /* 0x000000ffff347224 */ /* 0x000fe400078e001c */
.L_x_601:
[----:B------:R-:W-:Y:S05]  /*0fa0*/  BSYNC B1 ;  /* 0x0000000000017941 */ /* 0x000fea0003800000 */
.L_x_599:
        /* <DEDUP_REMOVED lines=16> */
.L_x_605:
[----:B------:R-:W-:Y:S05]  /*10b0*/  BSYNC B2 ;  /* 0x0000000000027941 */ /* 0x000fea0003800000 */
.L_x_604:
        /* <DEDUP_REMOVED lines=43> */
.L_x_603:
[----:B------:R-:W-:Y:S05]  /*1370*/  BSYNC B1 ;  /* 0x0000000000017941 */ /* 0x000fea0003800000 */
.L_x_602:
[----:B------:R-:W0:Y:S01]  /*1380*/  I2F.U32 R35, R52 ;  /* 0x0000003400237306 */ /* 0x000e220000201000 */
[----:B------:R-:W-:Y:S02]  /*1390*/  PRMT R42, RZ, 0x5410, R16 ;  /* 0x00005410ff2a7816 */ /* 0x000fe40000000010 */
[----:B------:R-:W-:-:S03]  /*13a0*/  @P0 PRMT R43, RZ, 0x5410, R20 ;  /* 0x00005410ff2b0816 */ /* 0x000fc60000000014 */
[----:B------:R-:W-:Y:S02]  /*13b0*/  FMUL.FTZ R42, R42, c[0x0][0x1e8] ;  /* 0x00007a002a2a7a20 */ /* 0x000fe40000410000 */
[----:B0-----:R-:W-:-:S05]  /*13c0*/  FFMA.FTZ R35, R35, R56, 1.1641532182693481445e-10 ;  /* 0x2f00000023237423 */ /* 0x001fca0000010038 */
[----:B------:R-:W-:-:S04]  /*13d0*/  FSETP.GTU.FTZ.AND P2, PT, R35, c[0x0][0x1e4], PT ;  /* 0x0000790023007a0b */ /* 0x000fc80003f5c000 */
[----:B------:R-:W-:-:S05]  /*13e0*/  FSEL R35, R42, RZ, !P2 ;  /* 0x000000ff2a237208 */ /* 0x000fca0005000000 */
[----:B------:R-:W-:Y:S01]  /*13f0*/  FADD.FTZ R46, R46, R35 ;  /* 0x000000232e2e7221 */ /* 0x000fe20000010000 */
[----:B------:R-:W-:-:S03]  /*1400*/  SEL R35, RZ, 0x1, P2 ;  /* 0x00000001ff237807 */ /* 0x000fc60001000000 */
[----:B------:R-:W-:Y:S02]  /*1410*/  @P0 FADD.FTZ R46, R46, R43 ;  /* 0x0000002b2e2e0221 */ /* 0x000fe40000010000 */
.L_x_598:
        /* <DEDUP_REMOVED lines=12> */
.L_x_607:
[----:B------:R-:W-:Y:S02]  /*14e0*/  IMAD.MOV.U32 R52, RZ, RZ, R28 ;  /* 0x000000ffff347224 */ /* 0x000fe400078e001c */
.L_x_608:
[----:B------:R-:W-:Y:S05]  /*14f0*/  BSYNC B1 ;  /* 0x0000000000017941 */ /* 0x000fea0003800000 */
.L_x_606:
        /* <DEDUP_REMOVED lines=16> */
.L_x_612:
[----:B------:R-:W-:Y:S05]  /*1600*/  BSYNC B2 ;  /* 0x0000000000027941 */ /* 0x000fea0003800000 */
.L_x_611:
        /* <DEDUP_REMOVED lines=43> */
.L_x_610:
[----:B------:R-:W-:Y:S05]  /*18c0*/  BSYNC B1 ;  /* 0x0000000000017941 */ /* 0x000fea0003800000 */
.L_x_609:
        /* <DEDUP_REMOVED lines=14> */
.L_x_613:
        /* <DEDUP_REMOVED lines=12> */
.L_x_616:
[----:B------:R-:W-:Y:S02]  /*1a70*/  MOV R24, R28 ;  /* 0x0000001c00187202 */ /* 0x000fe40000000f00 */
.L_x_617:
[----:B------:R-:W-:Y:S05]  /*1a80*/  BSYNC B1 ;  /* 0x0000000000017941 */ /* 0x000fea0003800000 */
.L_x_615:
        /* <DEDUP_REMOVED lines=16> */
.L_x_621:
[----:B------:R-:W-:Y:S05]  /*1b90*/  BSYNC B2 ;  /* 0x0000000000027941 */ /* 0x000fea0003800000 */
.L_x_620:
        /* <DEDUP_REMOVED lines=43> */
.L_x_619:
[----:B------:R-:W-:Y:S05]  /*1e50*/  BSYNC B1 ;  /* 0x0000000000017941 */ /* 0x000fea0003800000 */
.L_x_618:
[----:B------:R0:W1:Y:S02]  /*1e60*/  I2F.U32 R43, R24 ;  /* 0x00000018002b7306 */ /* 0x0000640000201000 */
[----:B0-----:R-:W-:-:S05]  /*1e70*/  PRMT R24, RZ, 0x7610, R16 ;  /* 0x00007610ff187816 */ /* 0x001fca0000000010 */
[----:B------:R-:W-:Y:S01]  /*1e80*/  FMUL.FTZ R34, R24, c[0x0][0x1e8] ;  /* 0x00007a0018227a20 */ /* 0x000fe20000410000 */
[----:B------:R-:W-:Y:S01]  /*1e90*/  @P0 PRMT R24, RZ, 0x7610, R20 ;  /* 0x00007610ff180816 */ /* 0x000fe20000000014 */
[----:B-1----:R-:W-:-:S05]  /*1ea0*/  FFMA.FTZ R43, R43, R56, 1.1641532182693481445e-10 ;  /* 0x2f0000002b2b7423 */ /* 0x002fca0000010038 */
[----:B------:R-:W-:-:S04]  /*1eb0*/  FSETP.GTU.FTZ.AND P2, PT, R43, c[0x0][0x1e4], PT ;  /* 0x000079002b007a0b */ /* 0x000fc80003f5c000 */
[----:B------:R-:W-:-:S05]  /*1ec0*/  FSEL R34, R34, RZ, !P2 ;  /* 0x000000ff22227208 */ /* 0x000fca0005000000 */
[----:B------:R-:W-:Y:S01]  /*1ed0*/  FADD.FTZ R49, R49, R34 ;  /* 0x0000002231317221 */ /* 0x000fe20000010000 */
[----:B------:R-:W-:-:S03]  /*1ee0*/  SEL R34, RZ, 0x1, P2 ;  /* 0x00000001ff227807 */ /* 0x000fc60001000000 */
[----:B------:R-:W-:Y:S02]  /*1ef0*/  @P0 FADD.FTZ R49, R49, R24 ;  /* 0x0000001831310221 */ /* 0x000fe40000010000 */
.L_x_614:
        /* <DEDUP_REMOVED lines=12> */
.L_x_623:
[----:B------:R-:W-:Y:S02]  /*1fc0*/  IMAD.MOV.U32 R24, RZ, RZ, R28 ;  /* 0x000000ffff187224 */ /* 0x000fe400078e001c */
.L_x_624:
[----:B------:R-:W-:Y:S05]  /*1fd0*/  BSYNC B1 ;  /* 0x0000000000017941 */ /* 0x000fea0003800000 */
.L_x_622:
        /* <DEDUP_REMOVED lines=16> */
.L_x_628:
[----:B------:R-:W-:Y:S05]  /*20e0*/  BSYNC B2 ;  /* 0x0000000000027941 */ /* 0x000fea0003800000 */
.L_x_627:
        /* <DEDUP_REMOVED lines=43> */
.L_x_626:
[----:B------:R-:W-:Y:S05]  /*23a0*/  BSYNC B1 ;  /* 0x0000000000017941 */ /* 0x000fea0003800000 */
.L_x_625:
        /* <DEDUP_REMOVED lines=14> */
.L_x_629:
        /* <DEDUP_REMOVED lines=12> */
.L_x_632:
[----:B------:R-:W-:Y:S02]  /*2550*/  IMAD.MOV.U32 R24, RZ, RZ, R28 ;  /* 0x000000ffff187224 */ /* 0x000fe400078e001c */
.L_x_633:
[----:B------:R-:W-:Y:S05]  /*2560*/  BSYNC B1 ;  /* 0x0000000000017941 */ /* 0x000fea0003800000 */
.L_x_631:
        /* <DEDUP_REMOVED lines=16> */
.L_x_637:
[----:B------:R-:W-:Y:S05]  /*2670*/  BSYNC B2 ;  /* 0x0000000000027941 */ /* 0x000fea0003800000 */
.L_x_636:
        /* <DEDUP_REMOVED lines=43> */
.L_x_635:
[----:B------:R-:W-:Y:S05]  /*2930*/  BSYNC B1 ;  /* 0x0000000000017941 */ /* 0x000fea0003800000 */
.L_x_634:
[----:B------:R0:W1:Y:S01]  /*2940*/  I2F.U32 R33, R24 ;  /* 0x0000001800217306 */ /* 0x0000620000201000 */
[----:B------:R-:W-:Y:S02]  /*2950*/  @P0 PRMT R43, RZ, 0x5410, R21 ;  /* 0x00005410ff2b0816 */ /* 0x000fe40000000015 */
[----:B0-----:R-:W-:-:S05]  /*2960*/  PRMT R24, RZ, 0x5410, R17 ;  /* 0x00005410ff187816 */ /* 0x001fca0000000011 */
[----:B------:R-:W-:Y:S02]  /*2970*/  FMUL.FTZ R42, R24, c[0x0][0x1e8] ;  /* 0x00007a00182a7a20 */ /* 0x000fe40000410000 */
[----:B-1----:R-:W-:-:S05]  /*2980*/  FFMA.FTZ R33, R33, R56, 1.1641532182693481445e-10 ;  /* 0x2f00000021217423 */ /* 0x002fca0000010038 */
[----:B------:R-:W-:-:S04]  /*2990*/  FSETP.GTU.FTZ.AND P2, PT, R33, c[0x0][0x1e4], PT ;  /* 0x0000790021007a0b */ /* 0x000fc80003f5c000 */
[----:B------:R-:W-:-:S05]  /*29a0*/  FSEL R33, R42, RZ, !P2 ;  /* 0x000000ff2a217208 */ /* 0x000fca0005000000 */
[----:B------:R-:W-:Y:S01]  /*29b0*/  FADD.FTZ R48, R48, R33 ;  /* 0x0000002130307221 */ /* 0x000fe20000010000 */
[----:B------:R-:W-:-:S03]  /*29c0*/  SEL R33, RZ, 0x1, P2 ;  /* 0x00000001ff217807 */ /* 0x000fc60001000000 */
[----:B------:R-:W-:Y:S02]  /*29d0*/  @P0 FADD.FTZ R48, R48, R43 ;  /* 0x0000002b30300221 */ /* 0x000fe40000010000 */
.L_x_630:
        /* <DEDUP_REMOVED lines=12> */
.L_x_639:
[----:B------:R-:W-:Y:S02]  /*2aa0*/  IMAD.MOV.U32 R24, RZ, RZ, R28 ;  /* 0x000000ffff187224 */ /* 0x000fe400078e001c */
.L_x_640:
[----:B------:R-:W-:Y:S05]  /*2ab0*/  BSYNC B1 ;  /* 0x0000000000017941 */ /* 0x000fea0003800000 */
.L_x_638:
        /* <DEDUP_REMOVED lines=16> */
.L_x_644:
[----:B------:R-:W-:Y:S05]  /*2bc0*/  BSYNC B2 ;  /* 0x0000000000027941 */ /* 0x000fea0003800000 */
.L_x_643:
        /* <DEDUP_REMOVED lines=43> */
.L_x_642:
[----:B------:R-:W-:Y:S05]  /*2e80*/  BSYNC B1 ;  /* 0x0000000000017941 */ /* 0x000fea0003800000 */
.L_x_641:
        /* <DEDUP_REMOVED lines=14> */
.L_x_645:
        /* <DEDUP_REMOVED lines=12> */
.L_x_648:
[----:B------:R-:W-:Y:S02]  /*3030*/  MOV R50, R28 ;  /* 0x0000001c00327202 */ /* 0x000fe40000000f00 */
.L_x_649:
[----:B------:R-:W-:Y:S05]  /*3040*/  BSYNC B1 ;  /* 0x0000000000017941 */ /* 0x000fea0003800000 */
.L_x_647:
        /* <DEDUP_REMOVED lines=16> */
.L_x_653:
[----:B------:R-:W-:Y:S05]  /*3150*/  BSYNC B2 ;  /* 0x0000000000027941 */ /* 0x000fea0003800000 */
.L_x_652:
        /* <DEDUP_REMOVED lines=43> */
.L_x_651:
[----:B------:R-:W-:Y:S05]  /*3410*/  BSYNC B1 ;  /* 0x0000000000017941 */ /* 0x000fea0003800000 */
.L_x_650:
        /* <DEDUP_REMOVED lines=10> */
.L_x_646:
        /* <DEDUP_REMOVED lines=12> */
.L_x_655:
[----:B------:R-:W-:Y:S02]  /*3580*/  IMAD.MOV.U32 R60, RZ, RZ, R28 ;  /* 0x000000ffff3c7224 */ /* 0x000fe400078e001c */
.L_x_656:
[----:B------:R-:W-:Y:S05]  /*3590*/  BSYNC B1 ;  /* 0x0000000000017941 */ /* 0x000fea0003800000 */
.L_x_654:
        /* <DEDUP_REMOVED lines=16> */
.L_x_660:
[----:B------:R-:W-:Y:S05]  /*36a0*/  BSYNC B2 ;  /* 0x0000000000027941 */ /* 0x000fea0003800000 */
.L_x_659:
        /* <DEDUP_REMOVED lines=43> */
.L_x_658:
[----:B------:R-:W-:Y:S05]  /*3960*/  BSYNC B1 ;  /* 0x0000000000017941 */ /* 0x000fea0003800000 */
.L_x_657:
        /* <DEDUP_REMOVED lines=13> */
.L_x_661:
        /* <DEDUP_REMOVED lines=12> */
.L_x_664:
[----:B------:R-:W-:Y:S02]  /*3b00*/  IMAD.MOV.U32 R60, RZ, RZ, R28 ;  /* 0x000000ffff3c7224 */ /* 0x000fe400078e001c */
.L_x_665:
[----:B------:R-:W-:Y:S05]  /*3b10*/  BSYNC B1 ;  /* 0x0000000000017941 */ /* 0x000fea0003800000 */
.L_x_663:
        /* <DEDUP_REMOVED lines=16> */
.L_x_669:
[----:B------:R-:W-:Y:S05]  /*3c20*/  BSYNC B2 ;  /* 0x0000000000027941 */ /* 0x000fea0003800000 */
.L_x_668:
        /* <DEDUP_REMOVED lines=43> */
.L_x_667:
[----:B------:R-:W-:Y:S05]  /*3ee0*/  BSYNC B1 ;  /* 0x0000000000017941 */ /* 0x000fea0003800000 */
.L_x_666:
        /* <DEDUP_REMOVED lines=10> */
.L_x_662:
        /* <DEDUP_REMOVED lines=12> */
.L_x_671:
[----:B------:R-:W-:Y:S02]  /*4050*/  IMAD.MOV.U32 R60, RZ, RZ, R28 ;  /* 0x000000ffff3c7224 */ /* 0x000fe400078e001c */
.L_x_672:
[----:B------:R-:W-:Y:S05]  /*4060*/  BSYNC B1 ;  /* 0x0000000000017941 */ /* 0x000fea0003800000 */
.L_x_670:
        /* <DEDUP_REMOVED lines=16> */
.L_x_676:
[----:B------:R-:W-:Y:S05]  /*4170*/  BSYNC B2 ;  /* 0x0000000000027941 */ /* 0x000fea0003800000 */
.L_x_675:
        /* <DEDUP_REMOVED lines=43> */
.L_x_674:
[----:B------:R-:W-:Y:S05]  /*4430*/  BSYNC B1 ;  /* 0x0000000000017941 */ /* 0x000fea0003800000 */
.L_x_673:
        /* <DEDUP_REMOVED lines=13> */
.L_x_677:
        /* <DEDUP_REMOVED lines=12> */
.L_x_680:
[----:B------:R-:W-:Y:S02]  /*45d0*/  MOV R26, R28 ;  /* 0x0000001c001a7202 */ /* 0x000fe40000000f00 */
.L_x_681:
[----:B------:R-:W-:Y:S05]  /*45e0*/  BSYNC B1 ;  /* 0x0000000000017941 */ /* 0x000fea0003800000 */
.L_x_679:
        /* <DEDUP_REMOVED lines=16> */
.L_x_685:
[----:B------:R-:W-:Y:S05]  /*46f0*/  BSYNC B2 ;  /* 0x0000000000027941 */ /* 0x000fea0003800000 */
.L_x_684:
        /* <DEDUP_REMOVED lines=43> */
.L_x_683:
[----:B------:R-:W-:Y:S05]  /*49b0*/  BSYNC B1 ;  /* 0x0000000000017941 */ /* 0x000fea0003800000 */
.L_x_682:
        /* <DEDUP_REMOVED lines=10> */
.L_x_678:
        /* <DEDUP_REMOVED lines=12> */
.L_x_687:
[----:B------:R-:W-:Y:S02]  /*4b20*/  IMAD.MOV.U32 R26, RZ, RZ, R28 ;  /* 0x000000ffff1a7224 */ /* 0x000fe400078e001c */
.L_x_688:
[----:B------:R-:W-:Y:S05]  /*4b30*/  BSYNC B1 ;  /* 0x0000000000017941 */ /* 0x000fea0003800000 */
.L_x_686:
        /* <DEDUP_REMOVED lines=16> */
.L_x_692:
[----:B------:R-:W-:Y:S05]  /*4c40*/  BSYNC B2 ;  /* 0x0000000000027941 */ /* 0x000fea0003800000 */
.L_x_691:
        /* <DEDUP_REMOVED lines=43> */
.L_x_690:
[----:B------:R-:W-:Y:S05]  /*4f00*/  BSYNC B1 ;  /* 0x0000000000017941 */ /* 0x000fea0003800000 */
.L_x_689:
        /* <DEDUP_REMOVED lines=13> */
.L_x_693:
        /* <DEDUP_REMOVED lines=12> */
.L_x_696:
[----:B------:R-:W-:Y:S02]  /*50a0*/  IMAD.MOV.U32 R26, RZ, RZ, R28 ;  /* 0x000000ffff1a7224 */ /* 0x000fe400078e001c */
.L_x_697:
[----:B------:R-:W-:Y:S05]  /*50b0*/  BSYNC B1 ;  /* 0x0000000000017941 */ /* 0x000fea0003800000 */
.L_x_695:
        /* <DEDUP_REMOVED lines=16> */
.L_x_701:
[----:B------:R-:W-:Y:S05]  /*51c0*/  BSYNC B2 ;  /* 0x0000000000027941 */ /* 0x000fea0003800000 */
.L_x_700:
        /* <DEDUP_REMOVED lines=43> */
.L_x_699:
[----:B------:R-:W-:Y:S05]  /*5480*/  BSYNC B1 ;  /* 0x0000000000017941 */ /* 0x000fea0003800000 */
.L_x_698:
[----:B------:R0:W1:Y:S02]  /*5490*/  I2F.U32 R25, R26 ;  /* 0x0000001a00197306 */ /* 0x0000640000201000 */
[----:B0-----:R-:W-:-:S05]  /*54a0*/  PRMT R26, RZ, 0x5410, R19 ;  /* 0x00005410ff1a7816 */ /* 0x001fca0000000013 */
[----:B------:R-:W-:Y:S02]  /*54b0*/  FMUL.FTZ R41, R26, c[0x0][0x1e8] ;  /* 0x00007a001a297a20 */ /* 0x000fe40000410000 */
[----:B-1----:R-:W-:-:S05]  /*54c0*/  FFMA.FTZ R25, R25, R56, 1.1641532182693481445e-10 ;  /* 0x2f00000019197423 */ /* 0x002fca0000010038 */
[----:B------:R-:W-:Y:S02]  /*54d0*/  FSETP.GTU.FTZ.AND P5, PT, R25, c[0x0][0x1e4], PT ;  /* 0x0000790019007a0b */ /* 0x000fe40003fbc000 */
[----:B------:R-:W-:Y:S02]  /*54e0*/  @P0 PRMT R25, RZ, 0x5410, R23 ;  /* 0x00005410ff190816 */ /* 0x000fe40000000017 */
[----:B------:R-:W-:Y:S02]  /*54f0*/  FSEL R41, R41, RZ, !P5 ;  /* 0x000000ff29297208 */ /* 0x000fe40006800000 */
[----:B------:R-:W-:-:S03]  /*5500*/  SEL R44, RZ, 0x1, P5 ;  /* 0x00000001ff2c7807 */ /* 0x000fc60002800000 */
[----:B------:R-:W-:-:S04]  /*5510*/  FADD.FTZ R52, R52, R41 ;  /* 0x0000002934347221 */ /* 0x000fc80000010000 */
[----:B------:R-:W-:Y:S02]  /*5520*/  @P0 FADD.FTZ R52, R52, R25 ;  /* 0x0000001934340221 */ /* 0x000fe40000010000 */
.L_x_694:
        /* <DEDUP_REMOVED lines=12> */
.L_x_703:
[----:B------:R-:W-:Y:S02]  /*55f0*/  IMAD.MOV.U32 R26, RZ, RZ, R28 ;  /* 0x000000ffff1a7224 */ /* 0x000fe400078e001c */
.L_x_704:
[----:B------:R-:W-:Y:S05]  /*5600*/  BSYNC B1 ;  /* 0x0000000000017941 */ /* 0x000fea0003800000 */
.L_x_702:
        /* <DEDUP_REMOVED lines=16> */
.L_x_708:
[----:B------:R-:W-:Y:S05]  /*5710*/  BSYNC B2 ;  /* 0x0000000000027941 */ /* 0x000fea0003800000 */
.L_x_707:
        /* <DEDUP_REMOVED lines=44> */
.L_x_706:
[----:B------:R-:W-:Y:S05]  /*59e0*/  BSYNC B1 ;  /* 0x0000000000017941 */ /* 0x000fea0003800000 */
.L_x_705:
        /* <DEDUP_REMOVED lines=13> */
.L_x_709:
        /* <DEDUP_REMOVED lines=12> */
.L_x_712:
[----:B------:R-:W-:Y:S02]  /*5b80*/  IMAD.MOV.U32 R42, RZ, RZ, R28 ;  /* 0x000000ffff2a7224 */ /* 0x000fe400078e001c */
.L_x_713:
[----:B------:R-:W-:Y:S05]  /*5b90*/  BSYNC B1 ;  /* 0x0000000000017941 */ /* 0x000fea0003800000 */
.L_x_711:
        /* <DEDUP_REMOVED lines=16> */
.L_x_717:
[----:B------:R-:W-:Y:S05]  /*5ca0*/  BSYNC B2 ;  /* 0x0000000000027941 */ /* 0x000fea0003800000 */
.L_x_716:
        /* <DEDUP_REMOVED lines=43> */
.L_x_715:
[----:B------:R-:W-:Y:S05]  /*5f60*/  BSYNC B1 ;  /* 0x0000000000017941 */ /* 0x000fea0003800000 */
.L_x_714:
        /* <DEDUP_REMOVED lines=10> */
.L_x_710:
[----:B------:R-:W-:Y:S02]  /*6010*/  SEL R56, RZ, 0x1000000, P5 ;  /* 0x01000000ff387807 */ /* 0x000fe40002800000 */
[----:B------:R-:W-:Y:S01]  /*6020*/  ISETP.NE.AND P5, PT, R58, RZ, PT ;  /* 0x000000ff3a00720c */ /* 0x000fe20003fa5270 */
[----:B------:R-:W-:Y:S01]  /*6030*/  IMAD.SHL.U32 R58, R47, 0x10, RZ ;  /* 0x000000102f3a7824 */ /* 0x000fe200078e00ff */
[----:B------:R-:W-:Y:S02]  /*6040*/  ISETP.NE.AND P1, PT, R54, RZ, PT ;  /* 0x000000ff3600720c */ /* 0x000fe40003f25270 */
[----:B------:R-:W-:Y:S02]  /*6050*/  SHF.R.U32.HI R42, RZ, 0x1c, R47 ;  /* 0x0000001cff2a7819 */ /* 0x000fe4000001162f */
[----:B------:R-:W-:Y:S02]  /*6060*/  IADD3 R54, P0, R58, c[0x0][0x188], RZ ;  /* 0x000062003a367a10 */ /* 0x000fe40007f1e0ff */
[----:B------:R-:W-:-:S02]  /*6070*/  ISETP.NE.AND P6, PT, R55, RZ, PT ;  /* 0x000000ff3700720c */ /* 0x000fc40003fc5270 */
[----:B------:R-:W-:Y:S02]  /*6080*/  IADD3.X R55, R42, c[0x0][0x18c], RZ, P0, !PT ;  /* 0x000063002a377a10 */ /* 0x000fe400007fe4ff */
[----:B------:R-:W-:Y:S02]  /*6090*/  ISETP.NE.AND P0, PT, R59, RZ, PT ;  /* 0x000000ff3b00720c */ /* 0x000fe40003f05270 */
[----:B------:R-:W-:Y:S02]  /*60a0*/  SEL R61, RZ, 0x10000, P4 ;  /* 0x00010000ff3d7807 */ /* 0x000fe40002000000 */
[----:B------:R-:W-:Y:S02]  /*60b0*/  ISETP.NE.AND P4, PT, R57, RZ, PT ;  /* 0x000000ff3900720c */ /* 0x000fe40003f85270 */
[----:B------:R-:W-:Y:S02]  /*60c0*/  F2FP.BF16.PACK_AB R27, R43, R52 ;  /* 0x000000342b1b723e */ /* 0x000fe400000010ff */
[----:B------:R-:W-:-:S02]  /*60d0*/  F2FP.BF16.PACK_AB R26, R53, R50 ;  /* 0x00000032351a723e */ /* 0x000fc400000010ff */
[----:B------:R-:W-:Y:S02]  /*60e0*/  F2FP.BF16.PACK_AB R25, R51, R48 ;  /* 0x000000303319723e */ /* 0x000fe400000010ff */
[----:B------:R-:W-:Y:S02]  /*60f0*/  F2FP.BF16.PACK_AB R24, R49, R46 ;  /* 0x0000002e3118723e */ /* 0x000fe400000010ff */
[----:B------:R-:W-:Y:S02]  /*6100*/  SEL R57, RZ, 0x1, P0 ;  /* 0x00000001ff397807 */ /* 0x000fe40000000000 */
[----:B------:R-:W-:Y:S01]  /*6110*/  SEL R59, RZ, 0x100, P3 ;  /* 0x00000100ff3b7807 */ /* 0x000fe20001800000 */
[----:B------:R0:W-:Y:S01]  /*6120*/  STG.E.128 [R54.64], R24 ;  /* 0x0000001836007986 */ /* 0x0001e2000c101d06 */
[----:B------:R-:W-:Y:S02]  /*6130*/  SEL R60, RZ, 0x1, P4 ;  /* 0x00000001ff3c7807 */ /* 0x000fe40002000000 */
[----:B------:R-:W-:-:S02]  /*6140*/  LOP3.LUT R61, R59, R56, R61, 0xfe, !PT ;  /* 0x000000383b3d7212 */ /* 0x000fc400078efe3d */
[----:B------:R-:W-:Y:S02]  /*6150*/  SEL R59, RZ, 0x1, P2 ;  /* 0x00000001ff3b7807 */ /* 0x000fe40001000000 */
[----:B------:R-:W-:Y:S01]  /*6160*/  SEL R56, RZ, 0x1, P5 ;  /* 0x00000001ff387807 */ /* 0x000fe20002800000 */
[----:B0-----:R-:W-:Y:S01]  /*6170*/  IMAD.WIDE.U32 R54, R57, 0x1000000, RZ ;  /* 0x0100000039367825 */ /* 0x001fe200078e00ff */
[----:B------:R-:W-:-:S03]  /*6180*/  SEL R25, RZ, 0x1, P6 ;  /* 0x00000001ff197807 */ /* 0x000fc60003000000 */
[----:B------:R-:W-:Y:S01]  /*6190*/  IMAD.WIDE.U32 R56, R56, 0x100, RZ ;  /* 0x0000010038387825 */ /* 0x000fe200078e00ff */
[----:B------:R-:W-:-:S03]  /*61a0*/  LOP3.LUT R59, R55, R61, R59, 0xfe, !PT ;  /* 0x0000003d373b7212 */ /* 0x000fc600078efe3b */
[----:B------:R-:W-:-:S05]  /*61b0*/  IMAD.WIDE.U32 R60, R60, 0x10000, RZ ;  /* 0x000100003c3c7825 */ /* 0x000fca00078e00ff */
[----:B------:R-:W-:Y:S02]  /*61c0*/  LOP3.LUT R57, R57, R59, R61, 0xfe, !PT ;  /* 0x0000003b39397212 */ /* 0x000fe400078efe3d */
[----:B------:R-:W-:Y:S02]  /*61d0*/  SHF.L.U32 R59, R47, 0x3, RZ ;  /* 0x000000032f3b7819 */ /* 0x000fe400000006ff */
[----:B------:R-:W-:Y:S02]  /*61e0*/  LOP3.LUT R54, R56, R54, R60, 0xfe, !PT ;  /* 0x0000003638367212 */ /* 0x000fe400078efe3c */
[----:B------:R-:W-:Y:S02]  /*61f0*/  SHF.R.U32.HI R47, RZ, 0x1d, R47 ;  /* 0x0000001dff2f7819 */ /* 0x000fe4000001162f */
[----:B------:R-:W-:Y:S02]  /*6200*/  IADD3 R24, P0, R59, c[0x0][0x190], RZ ;  /* 0x000064003b187a10 */ /* 0x000fe40007f1e0ff */
[----:B------:R-:W-:-:S02]  /*6210*/  LOP3.LUT R56, R54, R25, RZ, 0xfc, !PT ;  /* 0x0000001936387212 */ /* 0x000fc400078efcff */
[----:B------:R-:W-:-:S05]  /*6220*/  IADD3.X R25, R47, c[0x0][0x194], RZ, P0, !PT ;  /* 0x000065002f197a10 */ /* 0x000fca00007fe4ff */
[----:B------:R0:W-:Y:S01]  /*6230*/  STG.E.64 [R24.64], R56 ;  /* 0x0000003818007986 */ /* 0x0001e2000c101b06 */
[----:B------:R-:W-:Y:S05]  /*6240*/  @!P1 BRA `(.L_x_718) ;  /* 0x0000010000009947 */ /* 0x000fea0003800000 */
[----:B0-----:R-:W-:Y:S02]  /*6250*/  IMAD.U32 R24, R44, 0x10000, RZ ;  /* 0x000100002c187824 */ /* 0x001fe400078e00ff */
[----:B------:R-:W-:-:S03]  /*6260*/  IMAD.WIDE.U32 R54, R37, 0x1000000, RZ ;  /* 0x0100000025367825 */ /* 0x000fc600078e00ff */
[----:B------:R-:W-:Y:S01]  /*6270*/  LOP3.LUT R26, R24, 0xff0000, RZ, 0xc0, !PT ;  /* 0x00ff0000181a7812 */ /* 0x000fe200078ec0ff */
[----:B------:R-:W-:-:S03]  /*6280*/  IMAD.SHL.U32 R24, R39, 0x100, RZ ;  /* 0x0000010027187824 */ /* 0x000fc600078e00ff */
[----:B------:R-:W-:Y:S01]  /*6290*/  PRMT R57, R26, 0x4210, R45 ;  /* 0x000042101a397816 */ /* 0x000fe2000000002d */
[----:B------:R-:W-:-:S03]  /*62a0*/  IMAD.WIDE.U32 R26, R33, 0x10000, RZ ;  /* 0x00010000211a7825 */ /* 0x000fc600078e00ff */
[----:B------:R-:W-:Y:S01]  /*62b0*/  LOP3.LUT R57, R57, 0xff00, R24, 0xf8, !PT ;  /* 0x0000ff0039397812 */ /* 0x000fe200078ef818 */
[----:B------:R-:W-:-:S03]  /*62c0*/  IMAD.WIDE.U32 R24, R34, 0x100, RZ ;  /* 0x0000010022187825 */ /* 0x000fc600078e00ff */
[----:B------:R-:W-:Y:S02]  /*62d0*/  LOP3.LUT R57, R57, 0xff, R38, 0xf8, !PT ;  /* 0x000000ff39397812 */ /* 0x000fe400078ef826 */
[----:B------:R-:W-:Y:S02]  /*62e0*/  LOP3.LUT R26, R24, R54, R26, 0xfe, !PT ;  /* 0x00000036181a7212 */ /* 0x000fe400078efe1a */
[----:B------:R-:W-:Y:S02]  /*62f0*/  LOP3.LUT R27, R27, R57, R55, 0xfe, !PT ;  /* 0x000000391b1b7212 */ /* 0x000fe400078efe37 */
[----:B------:R-:W-:Y:S02]  /*6300*/  IADD3 R24, P0, R59, c[0x0][0x198], RZ ;  /* 0x000066003b187a10 */ /* 0x000fe40007f1e0ff */
[----:B------:R-:W-:Y:S02]  /*6310*/  LOP3.LUT R27, R27, R25, RZ, 0xfc, !PT ;  /* 0x000000191b1b7212 */ /* 0x000fe400078efcff */
[----:B------:R-:W-:-:S02]  /*6320*/  IADD3.X R25, R47, c[0x0][0x19c], RZ, P0, !PT ;  /* 0x000067002f197a10 */ /* 0x000fc400007fe4ff */
[----:B------:R-:W-:-:S05]  /*6330*/  LOP3.LUT R26, R26, 0xff, R35, 0xf8, !PT ;  /* 0x000000ff1a1a7812 */ /* 0x000fca00078ef823 */
[----:B------:R0:W-:Y:S02]  /*6340*/  STG.E.64 [R24.64], R26 ;  /* 0x0000001a18007986 */ /* 0x0001e4000c101b06 */
.L_x_718:
        /* <DEDUP_REMOVED lines=8> */
[----:B------:R-:W-:Y:S01]  /*63d0*/  FADD.FTZ R26, R24, R43 ;  /* 0x0000002b181a7221 */ /* 0x000fe20000010000 */
[----:B------:R-:W-:Y:S05]  /*63e0*/  BRA.DIV ~URZ, `(.L_x_719) ;  /* 0x000006027f007947 */ /* 0x000fea000b800000 */
[----:B------:R0:W1:Y:S02]  /*63f0*/  SHFL.BFLY PT, R27, R26, 0x1, 0x1f ;  /* 0x0c201f001a1b7f89 */ /* 0x00006400000e0000 */
.L_x_723:
[----:B-1----:R-:W-:Y:S01]  /*6400*/  FADD.FTZ R56, R26, R27 ;  /* 0x0000001b1a387221 */ /* 0x002fe20000010000 */
[----:B------:R-:W-:Y:S05]  /*6410*/  BRA.DIV ~URZ, `(.L_x_720) ;  /* 0x000006327f007947 */ /* 0x000fea000b800000 */
[----:B------:R-:W1:Y:S02]  /*6420*/  SHFL.BFLY PT, R24, R56, 0x2, 0x1f ;  /* 0x0c401f0038187f89 */ /* 0x000e6400000e0000 */
[----:B-1----:R-:W-:-:S05]  /*6430*/  FADD.FTZ R24, R56, R24 ;  /* 0x0000001838187221 */ /* 0x002fca0000010000 */
[----:B------:R-:W1:Y:S02]  /*6440*/  SHFL.BFLY PT, R25, R24, 0x4, 0x1f ;  /* 0x0c801f0018197f89 */ /* 0x000e6400000e0000 */
[----:B-1----:R-:W-:-:S05]  /*6450*/  FADD.FTZ R25, R24, R25 ;  /* 0x0000001918197221 */ /* 0x002fca0000010000 */
[----:B0-----:R-:W0:Y:S02]  /*6460*/  SHFL.BFLY PT, R26, R25, 0x8, 0x1f ;  /* 0x0d001f00191a7f89 */ /* 0x001e2400000e0000 */
[----:B0-----:R-:W-:-:S05]  /*6470*/  FADD.FTZ R26, R25, R26 ;  /* 0x0000001a191a7221 */ /* 0x001fca0000010000 */
[----:B------:R-:W0:Y:S02]  /*6480*/  SHFL.BFLY PT, R27, R26, 0x10, 0x1f ;  /* 0x0e001f001a1b7f89 */ /* 0x000e2400000e0000 */
[----:B0-----:R-:W-:-:S04]  /*6490*/  FADD.FTZ R27, R26, R27 ;  /* 0x0000001b1a1b7221 */ /* 0x001fc80000010000 */
[----:B------:R-:W-:-:S04]  /*64a0*/  FMUL.FTZ R47, R27, c[0x0][0x1e0] ;  /* 0x000078001b2f7a20 */ /* 0x000fc80000410000 */
[C---:B------:R-:W-:Y:S02]  /*64b0*/  FADD.FTZ R27, -R47.reuse, R46 ;  /* 0x0000002e2f1b7221 */ /* 0x040fe40000010100 */
[----:B------:R-:W-:Y:S02]  /*64c0*/  FADD.FTZ R54, -R47, R49 ;  /* 0x000000312f367221 */ /* 0x000fe40000010100 */
[----:B------:R-:W-:Y:S02]  /*64d0*/  FFMA.FTZ R27, R27, R27, RZ ;  /* 0x0000001b1b1b7223 */ /* 0x000fe400000100ff */
[C---:B------:R-:W-:Y:S02]  /*64e0*/  FADD.FTZ R56, -R47.reuse, R48 ;  /* 0x000000302f387221 */ /* 0x040fe40000010100 */
[----:B------:R-:W-:Y:S02]  /*64f0*/  FFMA.FTZ R27, R54, R54, R27 ;  /* 0x00000036361b7223 */ /* 0x000fe4000001001b */
[----:B------:R-:W-:-:S02]  /*6500*/  FADD.FTZ R24, -R47, R51 ;  /* 0x000000332f187221 */ /* 0x000fc40000010100 */
[----:B------:R-:W-:Y:S02]  /*6510*/  FFMA.FTZ R27, R56, R56, R27 ;  /* 0x00000038381b7223 */ /* 0x000fe4000001001b */
[C---:B------:R-:W-:Y:S02]  /*6520*/  FADD.FTZ R54, -R47.reuse, R50 ;  /* 0x000000322f367221 */ /* 0x040fe40000010100 */
[----:B------:R-:W-:Y:S02]  /*6530*/  FFMA.FTZ R27, R24, R24, R27 ;  /* 0x00000018181b7223 */ /* 0x000fe4000001001b */
[C---:B------:R-:W-:Y:S02]  /*6540*/  FADD.FTZ R24, -R47.reuse, R53 ;  /* 0x000000352f187221 */ /* 0x040fe40000010100 */
        /* <DEDUP_REMOVED lines=15> */
.L_x_724:
[----:B------:R-:W-:Y:S01]  /*6640*/  FMUL.FTZ R24, R47, R47 ;  /* 0x0000002f2f187220 */ /* 0x000fe20000410000 */
[----:B------:R-:W-:Y:S01]  /*6650*/  ISETP.NE.AND P0, PT, RZ, UR8, PT ;  /* 0x00000008ff007c0c */ /* 0x000fe2000bf05270 */
[----:B------:R-:W-:Y:S02]  /*6660*/  IMAD.MOV.U32 R54, RZ, RZ, c[0x0][0x1e0] ;  /* 0x00007800ff367624 */ /* 0x000fe400078e00ff */
[----:B-1----:R-:W-:Y:S01]  /*6670*/  FADD.FTZ R27, R27, R26 ;  /* 0x0000001a1b1b7221 */ /* 0x002fe20000010000 */
[----:B------:R-:W-:Y:S02]  /*6680*/  FSEL R25, R24, RZ, P0 ;  /* 0x000000ff18197208 */ /* 0x000fe40000000000 */
[----:B0-----:R-:W-:Y:S01]  /*6690*/  FSEL R26, R47, RZ, !P0 ;  /* 0x000000ff2f1a7208 */ /* 0x001fe20004000000 */
[----:B------:R-:W-:Y:S01]  /*66a0*/  FFMA.FTZ R24, R27, R54, c[0x0][0x228] ;  /* 0x00008a001b187623 */ /* 0x000fe20000010036 */
[----:B------:R-:W-:-:S03]  /*66b0*/  IADD3 R58, P0, R58, c[0x0][0x208], RZ ;  /* 0x000082003a3a7a10 */ /* 0x000fc60007f1e0ff */
[----:B------:R-:W-:Y:S01]  /*66c0*/  FADD.FTZ R25, R24, R25 ;  /* 0x0000001918197221 */ /* 0x000fe20000010000 */
[----:B------:R-:W-:Y:S01]  /*66d0*/  IADD3.X R59, R42, c[0x0][0x20c], RZ, P0, !PT ;  /* 0x000083002a3b7a10 */ /* 0x000fe200007fe4ff */
[C---:B------:R-:W-:Y:S02]  /*66e0*/  FADD.FTZ R54, -R26.reuse, R48 ;  /* 0x000000301a367221 */ /* 0x040fe40000010100 */
[----:B------:R0:W1:Y:S01]  /*66f0*/  MUFU.RSQ R55, R25 ;  /* 0x0000001900377308 */ /* 0x0000620000001400 */
[C---:B------:R-:W-:Y:S02]  /*6700*/  FADD.FTZ R48, -R26.reuse, R52 ;  /* 0x000000341a307221 */ /* 0x040fe40000010100 */
[C---:B------:R-:W-:Y:S02]  /*6710*/  FADD.FTZ R60, -R26.reuse, R43 ;  /* 0x0000002b1a3c7221 */ /* 0x040fe40000010100 */
[C---:B------:R-:W-:Y:S02]  /*6720*/  FADD.FTZ R50, -R26.reuse, R50 ;  /* 0x000000321a327221 */ /* 0x040fe40000010100 */
[C---:B------:R-:W-:Y:S01]  /*6730*/  FADD.FTZ R46, -R26.reuse, R46 ;  /* 0x0000002e1a2e7221 */ /* 0x040fe20000010100 */
[----:B0-----:R-:W-:Y:S01]  /*6740*/  PRMT R25, RZ, 0x5410, R15 ;  /* 0x00005410ff197816 */ /* 0x001fe2000000000f */
[----:B------:R-:W-:-:S02]  /*6750*/  FADD.FTZ R24, -R26, R49 ;  /* 0x000000311a187221 */ /* 0x000fc40000010100 */
[C---:B------:R-:W-:Y:S02]  /*6760*/  FADD.FTZ R52, -R26.reuse, R51 ;  /* 0x000000331a347221 */ /* 0x040fe40000010100 */
[----:B------:R-:W-:Y:S02]  /*6770*/  FADD.FTZ R56, -R26, R53 ;  /* 0x000000351a387221 */ /* 0x000fe40000010100 */
[C---:B-1----:R-:W-:Y:S02]  /*6780*/  FMUL.FTZ R48, R55.reuse, R48 ;  /* 0x0000003037307220 */ /* 0x042fe40000410000 */
[C---:B------:R-:W-:Y:S02]  /*6790*/  FMUL.FTZ R27, R55.reuse, R60 ;  /* 0x0000003c371b7220 */ /* 0x040fe40000410000 */
[----:B------:R-:W-:Y:S01]  /*67a0*/  FFMA.FTZ R48, R48, R25, R31 ;  /* 0x0000001930307223 */ /* 0x000fe2000001001f */
[----:B------:R-:W-:Y:S01]  /*67b0*/  PRMT R25, RZ, 0x7610, R15 ;  /* 0x00007610ff197816 */ /* 0x000fe2000000000f */
[C---:B------:R-:W-:Y:S01]  /*67c0*/  FMUL.FTZ R26, R55.reuse, R50 ;  /* 0x00000032371a7220 */ /* 0x040fe20000410000 */
[----:B------:R-:W-:Y:S01]  /*67d0*/  PRMT R50, RZ, 0x7610, R13 ;  /* 0x00007610ff327816 */ /* 0x000fe2000000000d */
[----:B------:R-:W-:-:S02]  /*67e0*/  FMUL.FTZ R49, R55, R56 ;  /* 0x0000003837317220 */ /* 0x000fc40000410000 */
[----:B------:R-:W-:Y:S01]  /*67f0*/  FFMA.FTZ R27, R27, R25, R36 ;  /* 0x000000191b1b7223 */ /* 0x000fe20000010024 */
[--C-:B------:R-:W-:Y:S01]  /*6800*/  PRMT R25, RZ, 0x5410, R14.reuse ;  /* 0x00005410ff197816 */ /* 0x100fe2000000000e */
[C---:B------:R-:W-:Y:S02]  /*6810*/  FMUL.FTZ R43, R55.reuse, R54 ;  /* 0x00000036372b7220 */ /* 0x040fe40000410000 */
[----:B------:R-:W-:Y:S01]  /*6820*/  FMUL.FTZ R51, R55, R52 ;  /* 0x0000003437337220 */ /* 0x000fe20000410000 */
[----:B------:R-:W-:Y:S01]  /*6830*/  F2FP.BF16.PACK_AB R27, R27, R48 ;  /* 0x000000301b1b723e */ /* 0x000fe200000010ff */
[----:B------:R-:W-:Y:S01]  /*6840*/  FFMA.FTZ R26, R26, R25, R29 ;  /* 0x000000191a1a7223 */ /* 0x000fe2000001001d */
[----:B------:R-:W-:Y:S01]  /*6850*/  PRMT R25, RZ, 0x7610, R14 ;  /* 0x00007610ff197816 */ /* 0x000fe2000000000e */
[----:B------:R-:W-:Y:S02]  /*6860*/  FFMA.FTZ R50, R51, R50, R30 ;  /* 0x0000003233327223 */ /* 0x000fe4000001001e */
[----:B------:R-:W-:Y:S01]  /*6870*/  FMUL.FTZ R51, R55, R24 ;  /* 0x0000001837337220 */ /* 0x000fe20000410000 */
[----:B------:R-:W-:Y:S01]  /*6880*/  PRMT R24, RZ, 0x5410, R12 ;  /* 0x00005410ff187816 */ /* 0x000fe2000000000c */
[----:B------:R-:W-:Y:S01]  /*6890*/  FFMA.FTZ R25, R49, R25, R32 ;  /* 0x0000001931197223 */ /* 0x000fe20000010020 */
[----:B------:R-:W-:Y:S01]  /*68a0*/  PRMT R49, RZ, 0x5410, R13 ;  /* 0x00005410ff317816 */ /* 0x000fe2000000000d */
[----:B------:R-:W-:-:S03]  /*68b0*/  IMAD.MOV.U32 R53, RZ, RZ, 0x4 ;  /* 0x00000004ff357424 */ /* 0x000fc600078e00ff */
[----:B------:R-:W-:Y:S01]  /*68c0*/  F2FP.BF16.PACK_AB R26, R25, R26 ;  /* 0x0000001a191a723e */ /* 0x000fe200000010ff */
[----:B------:R-:W-:Y:S02]  /*68d0*/  FFMA.FTZ R43, R43, R49, R8 ;  /* 0x000000312b2b7223 */ /* 0x000fe40000010008 */
[----:B------:R-:W-:Y:S01]  /*68e0*/  FMUL.FTZ R49, R55, R46 ;  /* 0x0000002e37317220 */ /* 0x000fe20000410000 */
[----:B------:R-:W-:Y:S02]  /*68f0*/  PRMT R46, RZ, 0x7610, R12 ;  /* 0x00007610ff2e7816 */ /* 0x000fe4000000000c */
[----:B------:R-:W-:Y:S01]  /*6900*/  F2FP.BF16.PACK_AB R25, R50, R43 ;  /* 0x0000002b3219723e */ /* 0x000fe200000010ff */
[----:B------:R-:W-:Y:S02]  /*6910*/  FFMA.FTZ R24, R49, R24, R0 ;  /* 0x0000001831187223 */ /* 0x000fe40000010000 */
[----:B------:R-:W-:Y:S02]  /*6920*/  FFMA.FTZ R57, R51, R46, R10 ;  /* 0x0000002e33397223 */ /* 0x000fe4000001000a */
[----:B------:R-:W-:-:S03]  /*6930*/  @!P1 IMAD.WIDE R50, R6, R53, c[0x0][0x1a0] ;  /* 0x0000680006329625 */ /* 0x000fc600078e0235 */
[----:B------:R-:W-:Y:S01]  /*6940*/  F2FP.BF16.PACK_AB R24, R57, R24 ;  /* 0x000000183918723e */ /* 0x000fe200000010ff */
[----:B------:R-:W-:Y:S01]  /*6950*/  @!P1 IMAD.WIDE R48, R6, R53, c[0x0][0x1a8] ;  /* 0x00006a0006309625 */ /* 0x000fe200078e0235 */
[----:B------:R0:W-:Y:S03]  /*6960*/  @!P1 STG.E [R50.64], R47 ;  /* 0x0000002f32009986 */ /* 0x0001e6000c101906 */
[----:B------:R-:W-:Y:S01]  /*6970*/  IMAD R6, R53, c[0x0][0x160], R6 ;  /* 0x0000580035067a24 */ /* 0x000fe200078e0206 */
[----:B------:R0:W-:Y:S04]  /*6980*/  @!P1 STG.E [R48.64], R55 ;  /* 0x0000003730009986 */ /* 0x0001e8000c101906 */
[----:B------:R0:W-:Y:S01]  /*6990*/  STG.E.128 [R58.64], R24 ;  /* 0x000000183a007986 */ /* 0x0001e2000c101d06 */
[----:B------:R-:W-:-:S13]  /*69a0*/  ISETP.GE.AND P0, PT, R6, c[0x0][0x164], PT ;  /* 0x0000590006007a0c */ /* 0x000fda0003f06270 */
[----:B0-----:R-:W-:Y:S01]  /*69b0*/  @P0 CALL.REL.NOINC `(.L_x_721) ;  /* 0x0000001000000944 */ /* 0x001fe20003c00000 */
[----:B------:R-:W-:Y:S05]  /*69c0*/  BRA `(.L_x_722) ;  /* 0xffff9e2000007947 */ /* 0x000fea000383ffff */
.L_x_721:
[----:B------:R-:W-:Y:S05]  /*69d0*/  BSYNC B0 ;  /* 0x0000000000007941 */ /* 0x000fea0003800000 */
.L_x_589:
[----:B------:R-:W-:Y:S05]  /*69e0*/  EXIT ;  /* 0x000000000000794d */ /* 0x000fea0003800000 */
.L_x_719:
[----:B------:R-:W-:Y:S01]  /*69f0*/  IMAD.MOV.U32 R55, RZ, RZ, 0x1 ;  /* 0x00000001ff377424 */ /* 0x000fe200078e00ff */
[----:B------:R-:W-:Y:S01]  /*6a00*/  MOV R24, 0x6a40 ;  /* 0x00006a4000187802 */ /* 0x000fe20000000f00 */
[----:B------:R-:W-:Y:S02]  /*6a10*/  IMAD.MOV.U32 R54, RZ, RZ, 0x1f ;  /* 0x0000001fff367424 */ /* 0x000fe400078e00ff */
[----:B------:R-:W-:Y:S02]  /*6a20*/  IMAD.MOV.U32 R27, RZ, RZ, -0x1 ;  /* 0xffffffffff1b7424 */ /* 0x000fe400078e00ff */
[----:B------:R-:W-:Y:S05]  /*6a30*/  CALL.REL.NOINC `($__internal_7_$__cuda_sm70_shflsync_bfly_p) ;  /* 0x0000049000007944 */ /* 0x000fea0003c00000 */
[----:B01----:R-:W-:Y:S05]  /*6a40*/  BRA `(.L_x_723) ;  /* 0xfffff9b000007947 */ /* 0x003fea000383ffff */
.L_x_720:
[----:B0-----:R-:W-:Y:S01]  /*6a50*/  MOV R26, R56 ;  /* 0x00000038001a7202 */ /* 0x001fe20000000f00 */
[----:B------:R-:W-:Y:S01]  /*6a60*/  IMAD.MOV.U32 R55, RZ, RZ, 0x2 ;  /* 0x00000002ff377424 */ /* 0x000fe200078e00ff */
[----:B------:R-:W-:Y:S01]  /*6a70*/  MOV R24, 0x6ab0 ;  /* 0x00006ab000187802 */ /* 0x000fe20000000f00 */
[----:B------:R-:W-:Y:S02]  /*6a80*/  IMAD.MOV.U32 R54, RZ, RZ, 0x1f ;  /* 0x0000001fff367424 */ /* 0x000fe400078e00ff */
[----:B------:R-:W-:Y:S02]  /*6a90*/  IMAD.MOV.U32 R27, RZ, RZ, -0x1 ;  /* 0xffffffffff1b7424 */ /* 0x000fe400078e00ff */
[----:B------:R-:W-:Y:S05]  /*6aa0*/  CALL.REL.NOINC `($__internal_7_$__cuda_sm70_shflsync_bfly_p) ;  /* 0x0000042000007944 */ /* 0x000fea0003c00000 */
[----:B01----:R-:W-:Y:S01]  /*6ab0*/  FADD.FTZ R26, R56, R27 ;  /* 0x0000001b381a7221 */ /* 0x003fe20000010000 */
[----:B------:R-:W-:Y:S01]  /*6ac0*/  MOV R24, 0x6b10 ;  /* 0x00006b1000187802 */ /* 0x000fe20000000f00 */
[----:B------:R-:W-:-:S02]  /*6ad0*/  IMAD.MOV.U32 R55, RZ, RZ, 0x4 ;  /* 0x00000004ff377424 */ /* 0x000fc400078e00ff */
[----:B------:R-:W-:Y:S02]  /*6ae0*/  IMAD.MOV.U32 R54, RZ, RZ, 0x1f ;  /* 0x0000001fff367424 */ /* 0x000fe400078e00ff */
[----:B------:R-:W-:Y:S02]  /*6af0*/  IMAD.MOV.U32 R27, RZ, RZ, -0x1 ;  /* 0xffffffffff1b7424 */ /* 0x000fe400078e00ff */
[----:B------:R-:W-:Y:S05]  /*6b00*/  CALL.REL.NOINC `($__internal_7_$__cuda_sm70_shflsync_bfly_p) ;  /* 0x000003c000007944 */ /* 0x000fea0003c00000 */
[----:B0-----:R-:W-:Y:S01]  /*6b10*/  HFMA2.MMA R54, -RZ, RZ, 0, 1.847743988037109375e-06 ;  /* 0x0000001fff367435 */ /* 0x001fe200000001ff */
[----:B-1----:R-:W-:Y:S01]  /*6b20*/  FADD.FTZ R26, R26, R27 ;  /* 0x0000001b1a1a7221 */ /* 0x002fe20000010000 */
[----:B------:R-:W-:Y:S01]  /*6b30*/  MOV R24, 0x6b70 ;  /* 0x00006b7000187802 */ /* 0x000fe20000000f00 */
[----:B------:R-:W-:Y:S02]  /*6b40*/  IMAD.MOV.U32 R55, RZ, RZ, 0x8 ;  /* 0x00000008ff377424 */ /* 0x000fe400078e00ff */
[----:B------:R-:W-:Y:S02]  /*6b50*/  IMAD.MOV.U32 R27, RZ, RZ, -0x1 ;  /* 0xffffffffff1b7424 */ /* 0x000fe400078e00ff */
[----:B------:R-:W-:Y:S05]  /*6b60*/  CALL.REL.NOINC `($__internal_7_$__cuda_sm70_shflsync_bfly_p) ;  /* 0x0000036000007944 */ /* 0x000fea0003c00000 */
[----:B01----:R-:W-:Y:S01]  /*6b70*/  FADD.FTZ R26, R26, R27 ;  /* 0x0000001b1a1a7221 */ /* 0x003fe20000010000 */
[----:B------:R-:W-:Y:S01]  /*6b80*/  MOV R24, 0x6bd0 ;  /* 0x00006bd000187802 */ /* 0x000fe20000000f00 */
[----:B------:R-:W-:Y:S02]  /*6b90*/  IMAD.MOV.U32 R55, RZ, RZ, 0x10 ;  /* 0x00000010ff377424 */ /* 0x000fe400078e00ff */
[----:B------:R-:W-:-:S02]  /*6ba0*/  IMAD.MOV.U32 R54, RZ, RZ, 0x1f ;  /* 0x0000001fff367424 */ /* 0x000fc400078e00ff */
[----:B------:R-:W-:Y:S02]  /*6bb0*/  IMAD.MOV.U32 R27, RZ, RZ, -0x1 ;  /* 0xffffffffff1b7424 */ /* 0x000fe400078e00ff */
[----:B------:R-:W-:Y:S05]  /*6bc0*/  CALL.REL.NOINC `($__internal_7_$__cuda_sm70_shflsync_bfly_p) ;  /* 0x0000030000007944 */ /* 0x000fea0003c00000 */
[----:B-1----:R-:W-:Y:S02]  /*6bd0*/  FADD.FTZ R27, R26, R27 ;  /* 0x0000001b1a1b7221 */ /* 0x002fe40000010000 */
[----:B0-----:R-:W-:Y:S02]  /*6be0*/  IMAD.MOV.U32 R55, RZ, RZ, 0x1 ;  /* 0x00000001ff377424 */ /* 0x001fe400078e00ff */
[----:B------:R-:W-:Y:S02]  /*6bf0*/  FMUL.FTZ R47, R27, c[0x0][0x1e0] ;  /* 0x000078001b2f7a20 */ /* 0x000fe40000410000 */
[----:B------:R-:W-:Y:S02]  /*6c00*/  IMAD.MOV.U32 R54, RZ, RZ, 0x1f ;  /* 0x0000001fff367424 */ /* 0x000fe400078e00ff */
[C---:B------:R-:W-:Y:S02]  /*6c10*/  FADD.FTZ R24, -R47.reuse, R46 ;  /* 0x0000002e2f187221 */ /* 0x040fe40000010100 */
[----:B------:R-:W-:-:S02]  /*6c20*/  FADD.FTZ R25, -R47, R49 ;  /* 0x000000312f197221 */ /* 0x000fc40000010100 */
[----:B------:R-:W-:Y:S02]  /*6c30*/  FFMA.FTZ R24, R24, R24, RZ ;  /* 0x0000001818187223 */ /* 0x000fe400000100ff */
[----:B------:R-:W-:Y:S02]  /*6c40*/  FADD.FTZ R27, -R47, R48 ;  /* 0x000000302f1b7221 */ /* 0x000fe40000010100 */
[----:B------:R-:W-:Y:S02]  /*6c50*/  FFMA.FTZ R24, R25, R25, R24 ;  /* 0x0000001919187223 */ /* 0x000fe40000010018 */
        /* <DEDUP_REMOVED lines=10> */
[----:B------:R-:W-:Y:S02]  /*6d00*/  IMAD.MOV.U32 R27, RZ, RZ, -0x1 ;  /* 0xffffffffff1b7424 */ /* 0x000fe400078e00ff */
[----:B------:R-:W-:Y:S01]  /*6d10*/  FFMA.FTZ R26, R25, R25, R24 ;  /* 0x00000019191a7223 */ /* 0x000fe20000010018 */
[----:B------:R-:W-:Y:S02]  /*6d20*/  MOV R24, 0x6d40 ;  /* 0x00006d4000187802 */ /* 0x000fe40000000f00 */
[----:B------:R-:W-:Y:S05]  /*6d30*/  CALL.REL.NOINC `($__internal_7_$__cuda_sm70_shflsync_bfly_p) ;  /* 0x0000019000007944 */ /* 0x000fea0003c00000 */
[----:B01----:R-:W-:Y:S01]  /*6d40*/  FADD.FTZ R26, R26, R27 ;  /* 0x0000001b1a1a7221 */ /* 0x003fe20000010000 */
[----:B------:R-:W-:Y:S01]  /*6d50*/  MOV R55, 0x2 ;  /* 0x0000000200377802 */ /* 0x000fe20000000f00 */
[----:B------:R-:W-:Y:S01]  /*6d60*/  IMAD.MOV.U32 R54, RZ, RZ, 0x1f ;  /* 0x0000001fff367424 */ /* 0x000fe200078e00ff */
[----:B------:R-:W-:Y:S01]  /*6d70*/  MOV R24, 0x6da0 ;  /* 0x00006da000187802 */ /* 0x000fe20000000f00 */
        /* <DEDUP_REMOVED lines=20> */
[----:B01----:R-:W-:Y:S05]  /*6ec0*/  BRA `(.L_x_724) ;  /* 0xfffff77000007947 */ /* 0x003fea000383ffff */
        .weak           $__internal_7_$__cuda_sm70_shflsync_bfly_p
        .type           $__internal_7_$__cuda_sm70_shflsync_bfly_p,@function
        .size           $__internal_7_$__cuda_sm70_shflsync_bfly_p,(.L_x_7063 - $__internal_7_$__cuda_sm70_shflsync_bfly_p)
$__internal_7_$__cuda_sm70_shflsync_bfly_p:
[----:B------:R-:W-:Y:S01]  /*6ed0*/  IMAD.MOV.U32 R25, RZ, RZ, 0x0 ;  /* 0x00000000ff197424 */ /* 0x000fe200078e00ff */
[----:B------:R-:W-:Y:S04]  /*6ee0*/  WARPSYNC R27 ;  /* 0x0000001b00007348 */ /* 0x000fe80003800000 */
[----:B------:R0:W1:Y:S01]  /*6ef0*/  SHFL.BFLY PT, R27, R26, R55, R54 ;  /* 0x0c0000371a1b7389 */ /* 0x00006200000e0036 */
[----:B------:R-:W-:Y:S05]  /*6f00*/  RET.REL.NODEC R24 `(_ZN10layer_norm31ln_parallel_residual_fwd_kernelINS_13Kernel_traitsI13__nv_bfloat16S2_S2_S2_fjLj256ELj1ELj4ELj1ELj16ENS_18Kernel_traits_baseILj256ES2_S2_S2_S2_fjLj128EEEEELb1ELb1ELb1EEEvNS_9FwdParamsE) ;  /* 0xffff90f018007950 */ /* 0x000fea0003c3ffff */
.L_x_725:
        /* <DEDUP_REMOVED lines=15> */
.L_x_7063:


//--------------------- .text._ZN10layer_norm31ln_parallel_residual_fwd_kernelINS_13Kernel_traitsI6__halfS2_S2_S2_fjLj256ELj1ELj4ELj1ELj16ENS_18Kernel_traits_baseILj256ES2_S2_S2_S2_fjLj128EEEEELb0ELb0ELb0EEEvNS_9FwdParamsE --------------------------
	.section	.text._ZN10layer_norm31ln_parallel_residual_fwd_kernelINS_13Kernel_traitsI6__halfS2_S2_S2_fjLj256ELj1ELj4ELj1ELj16ENS_18Kernel_traits_baseILj256ES2_S2_S2_S2_fjLj128EEEEELb0ELb0ELb0EEEvNS_9FwdParamsE,"ax",@progbits
	.sectioninfo	@"SHI_REGISTERS=72"
	.align	128
        .global         _ZN10layer_norm31ln_parallel_residual_fwd_kernelINS_13Kernel_traitsI6__halfS2_S2_S2_fjLj256ELj1ELj4ELj1ELj16ENS_18Kernel_traits_baseILj256ES2_S2_S2_S2_fjLj128EEEEELb0ELb0ELb0EEEvNS_9FwdParamsE
        .type           _ZN10layer_norm31ln_parallel_residual_fwd_kernelINS_13Kernel_traitsI6__halfS2_S2_S2_fjLj256ELj1ELj4ELj1ELj16ENS_18Kernel_traits_baseILj256ES2_S2_S2_S2_fjLj128EEEEELb0ELb0ELb0EEEvNS_9FwdParamsE,@function
        .size           _ZN10layer_norm31ln_parallel_residual_fwd_kernelINS_13Kernel_traitsI6__halfS2_S2_S2_fjLj256ELj1ELj4ELj1ELj16ENS_18Kernel_traits_baseILj256ES2_S2_S2_S2_fjLj128EEEEELb0ELb0ELb0EEEvNS_9FwdParamsE,(.L_x_7064 - _ZN10layer_norm31ln_parallel_residual_fwd_kernelINS_13Kernel_traitsI6__halfS2_S2_S2_fjLj256ELj1ELj4ELj1ELj16ENS_18Kernel_traits_baseILj256ES2_S2_S2_S2_fjLj128EEEEELb0ELb0ELb0EEEvNS_9FwdParamsE)
        .other          _ZN10layer_norm31ln_parallel_residual_fwd_kernelINS_13Kernel_traitsI6__halfS2_S2_S2_fjLj256ELj1ELj4ELj1ELj16ENS_18Kernel_traits_baseILj256ES2_S2_S2_S2_fjLj128EEEEELb0ELb0ELb0EEEvNS_9FwdParamsE,@"STO_CUDA_ENTRY STV_DEFAULT"
_ZN10layer_norm31ln_parallel_residual_fwd_kernelINS_13Kernel_traitsI6__halfS2_S2_S2_fjLj256ELj1ELj4ELj1ELj16ENS_18Kernel_traits_baseILj256ES2_S2_S2_S2_fjLj128EEEEELb0ELb0ELb0EEEvNS_9FwdParamsE:
.text._ZN10layer_norm31ln_parallel_residual_fwd_kernelINS_13Kernel_traitsI6__halfS2_S2_S2_fjLj256ELj1ELj4ELj1ELj16ENS_18Kernel_traits_baseILj256ES2_S2_S2_S2_fjLj128EEEEELb0ELb0ELb0EEEvNS_9FwdParamsE:
[----:B------:R-:W-:Y:S02]  /*0000*/  MOV R1, c[0x0][0x28] ;  /* 0x00000a0000017a02 */ /* 0x000fe40000000f00 */
[----:B------:R-:W0:Y:S01]  /*0010*/  S2R R4, SR_TID.X ;  /* 0x0000000000047919 */ /* 0x000e220000002100 */
[----:B------:R-:W-:Y:S01]  /*0020*/  MOV R0, c[0x0][0x168] ;  /* 0x00005a0000007a02 */ /* 0x000fe20000000f00 */
[----:B------:R-:W-:Y:S01]  /*0030*/  ULDC.64 UR4, c[0x0][0x118] ;  /* 0x0000460000047ab9 */ /* 0x000fe20000000a00 */
[----:B------:R-:W-:Y:S01]  /*0040*/  BSSY B0, `(.L_x_726) ;  /* 0x0000021000007945 */ /* 0x000fe20003800000 */
[----:B------:R-:W1:Y:S01]  /*0050*/  S2R R5, SR_CTAID.X ;  /* 0x0000000000057919 */ /* 0x000e620000002500 */
        /* <DEDUP_REMOVED lines=10> */
[----:B------:R-:W-:Y:S02]  /*0100*/  ISETP.NE.U32.AND P0, PT, RZ, c[0x0][0x218], PT ;  /* 0x00008600ff007a0c */ /* 0x000fe40003f05070 */
[----:B------:R-:W-:Y:S02]  /*0110*/  ISETP.NE.U32.AND P1, PT, RZ, c[0x0][0x220], PT ;  /* 0x00008800ff007a0c */ /* 0x000fe40003f25070 */
[----:B------:R-:W-:Y:S02]  /*0120*/  ISETP.NE.AND.EX P0, PT, RZ, c[0x0][0x21c], PT, P0 ;  /* 0x00008700ff007a0c */ /* 0x000fe40003f05300 */
[----:B------:R-:W-:Y:S02]  /*0130*/  ISETP.NE.AND.EX P1, PT, RZ, c[0x0][0x224], PT, P1 ;  /* 0x00008900ff007a0c */ /* 0x000fe40003f25310 */
[----:B------:R-:W-:Y:S01]  /*0140*/  SHF.L.U32 R12, R6, 0x4, RZ ;  /* 0x00000004060c7819 */ /* 0x000fe200000006ff */
[----:B------:R-:W-:-:S08]  /*0150*/  IMAD.MOV.U32 R2, RZ, RZ, 0x10 ;  /* 0x00000010ff027424 */ /* 0x000fd000078e00ff */
[----:B------:R-:W-:Y:S02]  /*0160*/  @P0 LEA R4, P4, R6, c[0x0][0x218], 0x4 ;  /* 0x0000860006040a11 */ /* 0x000fe400078820ff */
[----:B------:R-:W-:-:S03]  /*0170*/  @P1 IADD3 R18, P5, R12, c[0x0][0x220], RZ ;  /* 0x000088000c121a10 */ /* 0x000fc60007fbe0ff */
[----:B------:R-:W-:Y:S01]  /*0180*/  @P0 IMAD.X R5, RZ, RZ, c[0x0][0x21c], P4 ;  /* 0x00008700ff050624 */ /* 0x000fe200020e06ff */
[----:B------:R-:W-:Y:S02]  /*0190*/  @P1 IADD3.X R19, RZ, c[0x0][0x224], RZ, P5, !PT ;  /* 0x00008900ff131a10 */ /* 0x000fe40002ffe4ff */
[----:B------:R-:W-:Y:S01]  /*01a0*/  IADD3 R12, P4, R12, c[0x0][0x1b8], RZ ;  /* 0x00006e000c0c7a10 */ /* 0x000fe20007f9e0ff */
[----:B------:R-:W-:Y:S01]  /*01b0*/  IMAD.WIDE.U32 R2, R6, R2, c[0x0][0x1b0] ;  /* 0x00006c0006027625 */ /* 0x000fe200078e0002 */
[----:B------:R0:W5:Y:S02]  /*01c0*/  @P0 LDG.E.128 R8, [R4.64] ;  /* 0x0000000404080981 */ /* 0x000164000c1e1d00 */
[----:B------:R-:W-:Y:S02]  /*01d0*/  IADD3.X R13, RZ, c[0x0][0x1bc], RZ, P4, !PT ;  /* 0x00006f00ff0d7a10 */ /* 0x000fe400027fe4ff */
[----:B------:R-:W5:Y:S04]  /*01e0*/  @P1 LDG.E.128 R16, [R18.64] ;  /* 0x0000000412101981 */ /* 0x000f68000c1e1d00 */
[----:B------:R0:W5:Y:S04]  /*01f0*/  LDG.E.128 R20, [R2.64] ;  /* 0x0000000402147981 */ /* 0x000168000c1e1d00 */
[----:B------:R-:W5:Y:S01]  /*0200*/  LDG.E.128 R12, [R12.64] ;  /* 0x000000040c0c7981 */ /* 0x000f62000c1e1d00 */
[----:B------:R-:W-:Y:S01]  /*0210*/  @!P0 CS2R R8, SRZ ;  /* 0x0000000000088805 */ /* 0x000fe2000001ff00 */
[----:B------:R-:W-:Y:S01]  /*0220*/  @!P0 CS2R R10, SRZ ;  /* 0x00000000000a8805 */ /* 0x000fe2000001ff00 */
[----:B------:R-:W-:Y:S01]  /*0230*/  @!P1 CS2R R16, SRZ ;  /* 0x0000000000109805 */ /* 0x000fe2000001ff00 */
[----:B------:R-:W-:-:S02]  /*0240*/  @!P1 CS2R R18, SRZ ;  /* 0x0000000000129805 */ /* 0x000fc4000001ff00 */
.L_x_727:
[----:B0-----:R-:W-:Y:S05]  /*0250*/  BSYNC B0 ;  /* 0x0000000000007941 */ /* 0x001fea0003800000 */
.L_x_726:
[----:B------:R-:W-:Y:S05]  /*0260*/  @P2 EXIT ;  /* 0x000000000000294d */ /* 0x000fea0003800000 */
[--C-:B-----5:R-:W-:Y:S01]  /*0270*/  HADD2.F32 R4, -RZ, R8.reuse.H0_H0 ;  /* 0x20000008ff047230 */ /* 0x120fe20000004100 */
[----:B------:R-:W-:Y:S01]  /*0280*/  ULDC.U8 UR6, c[0x0][0x1f0] ;  /* 0x00007c0000067ab9 */ /* 0x000fe20000000000 */
[----:B------:R-:W-:-:S02]  /*0290*/  HADD2.F32 R5, -RZ, R8.H1_H1 ;  /* 0x30000008ff057230 */ /* 0x000fc40000004100 */
[--C-:B------:R-:W-:Y:S02]  /*02a0*/  HADD2.F32 R6, -RZ, R9.reuse.H0_H0 ;  /* 0x20000009ff067230 */ /* 0x100fe40000004100 */
[----:B------:R-:W-:Y:S02]  /*02b0*/  HADD2.F32 R7, -RZ, R9.H1_H1 ;  /* 0x30000009ff077230 */ /* 0x000fe40000004100 */
[--C-:B------:R-:W-:Y:S02]  /*02c0*/  HADD2.F32 R8, -RZ, R10.reuse.H0_H0 ;  /* 0x2000000aff087230 */ /* 0x100fe40000004100 */
[----:B------:R-:W-:Y:S02]  /*02d0*/  HADD2.F32 R9, -RZ, R10.H1_H1 ;  /* 0x3000000aff097230 */ /* 0x000fe40000004100 */
[----:B------:R-:W-:Y:S02]  /*02e0*/  HADD2.F32 R10, -RZ, R11.H0_H0 ;  /* 0x2000000bff0a7230 */ /* 0x000fe40000004100 */
[----:B------:R-:W-:-:S02]  /*02f0*/  HADD2.F32 R65, -RZ, R20.H0_H0 ;  /* 0x20000014ff417230 */ /* 0x000fc40000004100 */
[----:B------:R-:W-:Y:S02]  /*0300*/  HADD2.F32 R64, -RZ, R20.H1_H1 ;  /* 0x30000014ff407230 */ /* 0x000fe40000004100 */
[--C-:B------:R-:W-:Y:S02]  /*0310*/  HADD2.F32 R63, -RZ, R21.reuse.H0_H0 ;  /* 0x20000015ff3f7230 */ /* 0x100fe40000004100 */
[----:B------:R-:W-:Y:S02]  /*0320*/  HADD2.F32 R61, -RZ, R21.H1_H1 ;  /* 0x30000015ff3d7230 */ /* 0x000fe40000004100 */
[--C-:B------:R-:W-:Y:S02]  /*0330*/  HADD2.F32 R60, -RZ, R22.reuse.H0_H0 ;  /* 0x20000016ff3c7230 */ /* 0x100fe40000004100 */
[----:B------:R-:W-:Y:S02]  /*0340*/  HADD2.F32 R59, -RZ, R22.H1_H1 ;  /* 0x30000016ff3b7230 */ /* 0x000fe40000004100 */
[----:B------:R-:W-:-:S02]  /*0350*/  HADD2.F32 R2, -RZ, R23.H0_H0 ;  /* 0x20000017ff027230 */ /* 0x000fc40000004100 */
[----:B------:R-:W-:Y:S02]  /*0360*/  HADD2.F32 R3, -RZ, R23.H1_H1 ;  /* 0x30000017ff037230 */ /* 0x000fe40000004100 */
[----:B------:R-:W-:Y:S02]  /*0370*/  HADD2.F32 R11, -RZ, R11.H1_H1 ;  /* 0x3000000bff0b7230 */ /* 0x000fe40000004100 */
[--C-:B------:R-:W-:Y:S02]  /*0380*/  HADD2.F32 R62, -RZ, R12.reuse.H0_H0 ;  /* 0x2000000cff3e7230 */ /* 0x100fe40000004100 */
[----:B------:R-:W-:Y:S02]  /*0390*/  HADD2.F32 R32, -RZ, R12.H1_H1 ;  /* 0x3000000cff207230 */ /* 0x000fe40000004100 */
[--C-:B------:R-:W-:Y:S02]  /*03a0*/  HADD2.F32 R33, -RZ, R13.reuse.H0_H0 ;  /* 0x2000000dff217230 */ /* 0x100fe40000004100 */
[----:B------:R-:W-:-:S02]  /*03b0*/  HADD2.F32 R34, -RZ, R13.H1_H1 ;  /* 0x3000000dff227230 */ /* 0x000fc40000004100 */
[--C-:B------:R-:W-:Y:S02]  /*03c0*/  HADD2.F32 R35, -RZ, R14.reuse.H0_H0 ;  /* 0x2000000eff237230 */ /* 0x100fe40000004100 */
        /* <DEDUP_REMOVED lines=11> */
.L_x_767:
        /* <DEDUP_REMOVED lines=9> */
[----:B------:R-:W-:Y:S01]  /*0510*/  HFMA2.MMA R25, -RZ, RZ, 0, 9.5367431640625e-07 ;  /* 0x00000010ff197435 */ /* 0x000fe200000001ff */
[----:B------:R-:W-:Y:S02]  /*0520*/  ISETP.NE.U32.AND P1, PT, RZ, c[0x0][0x178], PT ;  /* 0x00005e00ff007a0c */ /* 0x000fe40003f25070 */
[----:B------:R-:W-:Y:S02]  /*0530*/  ISETP.NE.AND.EX P0, PT, RZ, c[0x0][0x184], PT, P0 ;  /* 0x00006100ff007a0c */ /* 0x000fe40003f05300 */
[----:B------:R-:W-:-:S05]  /*0540*/  ISETP.NE.AND.EX P1, PT, RZ, c[0x0][0x17c], PT, P1 ;  /* 0x00005f00ff007a0c */ /* 0x000fca0003f25310 */
[----:B------:R-:W-:-:S06]  /*0550*/  IMAD.WIDE.U32 R24, R46, R25, c[0x0][0x170] ;  /* 0x00005c002e187625 */ /* 0x000fcc00078e0019 */
[C---:B------:R-:W-:Y:S01]  /*0560*/  @P0 LEA R30, P4, R46.reuse, c[0x0][0x180], 0x4 ;  /* 0x000060002e1e0a11 */ /* 0x040fe200078820ff */
[----:B------:R-:W2:Y:S01]  /*0570*/  LDG.E.128 R24, [R24.64] ;  /* 0x0000000418187981 */ /* 0x000ea2000c1e1d00 */
[C---:B------:R-:W-:Y:S02]  /*0580*/  @P1 LEA R28, P2, R46.reuse, c[0x0][0x178], 0x4 ;  /* 0x00005e002e1c1a11 */ /* 0x040fe400078420ff */
[----:B------:R-:W-:-:S05]  /*0590*/  @P0 LEA.HI.X R31, R46, c[0x0][0x184], RZ, 0x4, P4 ;  /* 0x000061002e1f0a11 */ /* 0x000fca00020f24ff */
[----:B------:R0:W5:Y:S01]  /*05a0*/  @P0 LDG.E.128 R16, [R30.64] ;  /* 0x000000041e100981 */ /* 0x000162000c1e1d00 */
[----:B------:R-:W-:-:S05]  /*05b0*/  @P1 LEA.HI.X R29, R46, c[0x0][0x17c], RZ, 0x4, P2 ;  /* 0x00005f002e1d1a11 */ /* 0x000fca00010f24ff */
[----:B------:R0:W5:Y:S01]  /*05c0*/  @P1 LDG.E.128 R12, [R28.64] ;  /* 0x000000041c0c1981 */ /* 0x000162000c1e1d00 */
[----:B------:R-:W-:-:S04]  /*05d0*/  ISETP.NE.U32.AND P1, PT, RZ, c[0x0][0x178], PT ;  /* 0x00005e00ff007a0c */ /* 0x000fc80003f25070 */
[----:B------:R-:W-:Y:S01]  /*05e0*/  ISETP.NE.AND.EX P1, PT, RZ, c[0x0][0x17c], PT, P1 ;  /* 0x00005f00ff007a0c */ /* 0x000fe20003f25310 */
[----:B--2---:R-:W-:-:S12]  /*05f0*/  HADD2.F32 R51, -RZ, R24.H0_H0 ;  /* 0x20000018ff337230 */ /* 0x004fd80000004100 */
        /* <DEDUP_REMOVED lines=10> */
.L_x_731:
[----:B-----5:R-:W-:-:S05]  /*06a0*/  HADD2.F32 R28, -RZ, R16.H0_H0 ;  /* 0x20000010ff1c7230 */ /* 0x020fca0000004100 */
[----:B------:R-:W-:Y:S01]  /*06b0*/  FADD.FTZ R51, R28, R51 ;  /* 0x000000331c337221 */ /* 0x000fe20000010000 */
[----:B------:R-:W-:Y:S05]  /*06c0*/  BRA `(.L_x_732) ;  /* 0x0000004000007947 */ /* 0x000fea0003800000 */
.L_x_730:
[----:B0----5:R-:W-:Y:S02]  /*06d0*/  HADD2.F32 R28, -RZ, R12.H0_H0 ;  /* 0x2000000cff1c7230 */ /* 0x021fe40000004100 */
[----:B------:R-:W-:-:S03]  /*06e0*/  @P0 HADD2.F32 R30, -RZ, R16.H0_H0 ;  /* 0x20000010ff1e0230 */ /* 0x000fc60000004100 */
[----:B------:R-:W-:-:S04]  /*06f0*/  FADD.FTZ R51, R28, R51 ;  /* 0x000000331c337221 */ /* 0x000fc80000010000 */
[----:B------:R-:W-:-:S05]  /*0700*/  @P0 FADD.FTZ R51, R30, R51 ;  /* 0x000000331e330221 */ /* 0x000fca0000010000 */
.L_x_732:
[----:B------:R-:W-:-:S04]  /*0710*/  F2FP.PACK_AB R28, RZ, R51 ;  /* 0x00000033ff1c723e */ /* 0x000fc800000000ff */
[----:B------:R-:W-:Y:S02]  /*0720*/  PRMT R20, R28, 0x7610, R20 ;  /* 0x000076101c147816 */ /* 0x000fe40000000014 */
.L_x_733:
[----:B------:R-:W-:Y:S01]  /*0730*/  HADD2.F32 R53, -RZ, R24.H1_H1 ;  /* 0x30000018ff357230 */ /* 0x000fe20000004100 */
        /* <DEDUP_REMOVED lines=10> */
.L_x_735:
[----:B-----5:R-:W-:-:S05]  /*07e0*/  HADD2.F32 R24, -RZ, R16.H1_H1 ;  /* 0x30000010ff187230 */ /* 0x020fca0000004100 */
[----:B------:R-:W-:Y:S01]  /*07f0*/  FADD.FTZ R53, R24, R53 ;  /* 0x0000003518357221 */ /* 0x000fe20000010000 */
[----:B------:R-:W-:Y:S05]  /*0800*/  BRA `(.L_x_736) ;  /* 0x0000004000007947 */ /* 0x000fea0003800000 */
.L_x_734:
[----:B-----5:R-:W-:Y:S02]  /*0810*/  HADD2.F32 R24, -RZ, R12.H1_H1 ;  /* 0x3000000cff187230 */ /* 0x020fe40000004100 */
[----:B------:R-:W-:-:S03]  /*0820*/  @P0 HADD2.F32 R28, -RZ, R16.H1_H1 ;  /* 0x30000010ff1c0230 */ /* 0x000fc60000004100 */
[----:B------:R-:W-:-:S04]  /*0830*/  FADD.FTZ R53, R24, R53 ;  /* 0x0000003518357221 */ /* 0x000fc80000010000 */
[----:B------:R-:W-:-:S05]  /*0840*/  @P0 FADD.FTZ R53, R28, R53 ;  /* 0x000000351c350221 */ /* 0x000fca0000010000 */
.L_x_736:
[----:B------:R-:W-:-:S04]  /*0850*/  F2FP.PACK_AB R24, RZ, R53 ;  /* 0x00000035ff18723e */ /* 0x000fc800000000ff */
[----:B------:R-:W-:Y:S02]  /*0860*/  PRMT R20, R20, 0x5410, R24 ;  /* 0x0000541014147816 */ /* 0x000fe40000000018 */
.L_x_737:
[----:B------:R-:W-:Y:S01]  /*0870*/  HADD2.F32 R52, -RZ, R25.H0_H0 ;  /* 0x20000019ff347230 */ /* 0x000fe20000004100 */
[----:B------:R-:W-:Y:S05]  /*0880*/  @P1 BRA `(.L_x_738) ;  /* 0x000000c000001947 */ /* 0x000fea0003800000 */
[----:B------:R-:W-:-:S04]  /*0890*/  ISETP.NE.U32.AND P2, PT, RZ, c[0x0][0x180], PT ;  /* 0x00006000ff007a0c */ /* 0x000fc80003f45070 */
[----:B------:R-:W-:-:S13]  /*08a0*/  ISETP.NE.AND.EX P2, PT, RZ, c[0x0][0x184], PT, P2 ;  /* 0x00006100ff007a0c */ /* 0x000fda0003f45320 */
[----:B------:R-:W-:Y:S05]  /*08b0*/  @P2 BRA `(.L_x_739) ;  /* 0x0000006000002947 */ /* 0x000fea0003800000 */
[----:B------:R-:W-:Y:S02]  /*08c0*/  MOV R24, c[0x0][0x180] ;  /* 0x0000600000187a02 */ /* 0x000fe40000000f00 */
[----:B------:R-:W-:Y:S02]  /*08d0*/  MOV R28, c[0x0][0x184] ;  /* 0x00006100001c7a02 */ /* 0x000fe40000000f00 */
[----:B------:R-:W-:-:S04]  /*08e0*/  LOP3.LUT P2, RZ, R24, c[0x0][0x178], RZ, 0xfc, !PT ;  /* 0x00005e0018ff7a12 */ /* 0x000fc8000784fcff */
[----:B------:R-:W-:-:S13]  /*08f0*/  LOP3.LUT P2, RZ, R28, c[0x0][0x17c], RZ, 0xfc, P2 ;  /* 0x00005f001cff7a12 */ /* 0x000fda000104fcff */
[----:B------:R-:W-:Y:S05]  /*0900*/  @P2 BRA `(.L_x_740) ;  /* 0x0000008000002947 */ /* 0x000fea0003800000 */
[----:B------:R-:W-:Y:S05]  /*0910*/  BRA `(.L_x_741) ;  /* 0x0000009000007947 */ /* 0x000fea0003800000 */
.L_x_739:
[----:B-----5:R-:W-:-:S05]  /*0920*/  HADD2.F32 R29, -RZ, R17.H0_H0 ;  /* 0x20000011ff1d7230 */ /* 0x020fca0000004100 */
[----:B------:R-:W-:Y:S01]  /*0930*/  FADD.FTZ R52, R29, R52 ;  /* 0x000000341d347221 */ /* 0x000fe20000010000 */
[----:B------:R-:W-:Y:S05]  /*0940*/  BRA `(.L_x_740) ;  /* 0x0000004000007947 */ /* 0x000fea0003800000 */
.L_x_738:
[----:B-----5:R-:W-:Y:S02]  /*0950*/  HADD2.F32 R29, -RZ, R13.H0_H0 ;  /* 0x2000000dff1d7230 */ /* 0x020fe40000004100 */
[----:B------:R-:W-:-:S03]  /*0960*/  @P0 HADD2.F32 R31, -RZ, R17.H0_H0 ;  /* 0x20000011ff1f0230 */ /* 0x000fc60000004100 */
[----:B------:R-:W-:-:S04]  /*0970*/  FADD.FTZ R52, R29, R52 ;  /* 0x000000341d347221 */ /* 0x000fc80000010000 */
[----:B------:R-:W-:-:S05]  /*0980*/  @P0 FADD.FTZ R52, R31, R52 ;  /* 0x000000341f340221 */ /* 0x000fca0000010000 */
.L_x_740:
[----:B------:R-:W-:-:S04]  /*0990*/  F2FP.PACK_AB R24, RZ, R52 ;  /* 0x00000034ff18723e */ /* 0x000fc800000000ff */
[----:B------:R-:W-:Y:S02]  /*09a0*/  PRMT R21, R24, 0x7610, R21 ;  /* 0x0000761018157816 */ /* 0x000fe40000000015 */
.L_x_741:
[----:B------:R-:W-:Y:S01]  /*09b0*/  HADD2.F32 R55, -RZ, R25.H1_H1 ;  /* 0x30000019ff377230 */ /* 0x000fe20000004100 */
        /* <DEDUP_REMOVED lines=10> */
.L_x_743:
[----:B-----5:R-:W-:-:S05]  /*0a60*/  HADD2.F32 R24, -RZ, R17.H1_H1 ;  /* 0x30000011ff187230 */ /* 0x020fca0000004100 */
[----:B------:R-:W-:Y:S01]  /*0a70*/  FADD.FTZ R55, R24, R55 ;  /* 0x0000003718377221 */ /* 0x000fe20000010000 */
[----:B------:R-:W-:Y:S05]  /*0a80*/  BRA `(.L_x_744) ;  /* 0x0000004000007947 */ /* 0x000fea0003800000 */
.L_x_742:
[----:B-----5:R-:W-:Y:S02]  /*0a90*/  HADD2.F32 R24, -RZ, R13.H1_H1 ;  /* 0x3000000dff187230 */ /* 0x020fe40000004100 */
[----:B------:R-:W-:-:S03]  /*0aa0*/  @P0 HADD2.F32 R28, -RZ, R17.H1_H1 ;  /* 0x30000011ff1c0230 */ /* 0x000fc60000004100 */
[----:B------:R-:W-:-:S04]  /*0ab0*/  FADD.FTZ R55, R24, R55 ;  /* 0x0000003718377221 */ /* 0x000fc80000010000 */
[----:B------:R-:W-:-:S05]  /*0ac0*/  @P0 FADD.FTZ R55, R28, R55 ;  /* 0x000000371c370221 */ /* 0x000fca0000010000 */
.L_x_744:
[----:B------:R-:W-:-:S04]  /*0ad0*/  F2FP.PACK_AB R24, RZ, R55 ;  /* 0x00000037ff18723e */ /* 0x000fc800000000ff */
[----:B------:R-:W-:Y:S02]  /*0ae0*/  PRMT R21, R21, 0x5410, R24 ;  /* 0x0000541015157816 */ /* 0x000fe40000000018 */
.L_x_745:
[----:B------:R-:W-:Y:S01]  /*0af0*/  HADD2.F32 R54, -RZ, R26.H0_H0 ;  /* 0x2000001aff367230 */ /* 0x000fe20000004100 */
        /* <DEDUP_REMOVED lines=10> */
.L_x_747:
[----:B-----5:R-:W-:-:S05]  /*0ba0*/  HADD2.F32 R25, -RZ, R18.H0_H0 ;  /* 0x20000012ff197230 */ /* 0x020fca0000004100 */
[----:B------:R-:W-:Y:S01]  /*0bb0*/  FADD.FTZ R54, R25, R54 ;  /* 0x0000003619367221 */ /* 0x000fe20000010000 */
[----:B------:R-:W-:Y:S05]  /*0bc0*/  BRA `(.L_x_748) ;  /* 0x0000004000007947 */ /* 0x000fea0003800000 */
.L_x_746:
[----:B-----5:R-:W-:Y:S02]  /*0bd0*/  HADD2.F32 R25, -RZ, R14.H0_H0 ;  /* 0x2000000eff197230 */ /* 0x020fe40000004100 */
[----:B------:R-:W-:-:S03]  /*0be0*/  @P0 HADD2.F32 R29, -RZ, R18.H0_H0 ;  /* 0x20000012ff1d0230 */ /* 0x000fc60000004100 */
[----:B------:R-:W-:-:S04]  /*0bf0*/  FADD.FTZ R54, R25, R54 ;  /* 0x0000003619367221 */ /* 0x000fc80000010000 */
[----:B------:R-:W-:-:S05]  /*0c00*/  @P0 FADD.FTZ R54, R29, R54 ;  /* 0x000000361d360221 */ /* 0x000fca0000010000 */
.L_x_748:
[----:B------:R-:W-:-:S04]  /*0c10*/  F2FP.PACK_AB R24, RZ, R54 ;  /* 0x00000036ff18723e */ /* 0x000fc800000000ff */
[----:B------:R-:W-:Y:S02]  /*0c20*/  PRMT R22, R24, 0x7610, R22 ;  /* 0x0000761018167816 */ /* 0x000fe40000000016 */
.L_x_749:
[----:B------:R-:W-:Y:S01]  /*0c30*/  HADD2.F32 R57, -RZ, R26.H1_H1 ;  /* 0x3000001aff397230 */ /* 0x000fe20000004100 */
        /* <DEDUP_REMOVED lines=10> */
.L_x_751:
[----:B-----5:R-:W-:-:S05]  /*0ce0*/  HADD2.F32 R24, -RZ, R18.H1_H1 ;  /* 0x30000012ff187230 */ /* 0x020fca0000004100 */
[----:B------:R-:W-:Y:S01]  /*0cf0*/  FADD.FTZ R57, R24, R57 ;  /* 0x0000003918397221 */ /* 0x000fe20000010000 */
[----:B------:R-:W-:Y:S05]  /*0d00*/  BRA `(.L_x_752) ;  /* 0x0000004000007947 */ /* 0x000fea0003800000 */
.L_x_750:
[----:B-----5:R-:W-:Y:S02]  /*0d10*/  HADD2.F32 R24, -RZ, R14.H1_H1 ;  /* 0x3000000eff187230 */ /* 0x020fe40000004100 */
[----:B------:R-:W-:-:S03]  /*0d20*/  @P0 HADD2.F32 R26, -RZ, R18.H1_H1 ;  /* 0x30000012ff1a0230 */ /* 0x000fc60000004100 */
[----:B------:R-:W-:-:S04]  /*0d30*/  FADD.FTZ R57, R24, R57 ;  /* 0x0000003918397221 */ /* 0x000fc80000010000 */
[----:B------:R-:W-:-:S05]  /*0d40*/  @P0 FADD.FTZ R57, R26, R57 ;  /* 0x000000391a390221 */ /* 0x000fca0000010000 */
.L_x_752:
[----:B------:R-:W-:-:S04]  /*0d50*/  F2FP.PACK_AB R24, RZ, R57 ;  /* 0x00000039ff18723e */ /* 0x000fc800000000ff */
[----:B------:R-:W-:Y:S02]  /*0d60*/  PRMT R22, R22, 0x5410, R24 ;  /* 0x0000541016167816 */ /* 0x000fe40000000018 */
.L_x_753:
[----:B------:R-:W-:Y:S01]  /*0d70*/  HADD2.F32 R56, -RZ, R27.H0_H0 ;  /* 0x2000001bff387230 */ /* 0x000fe20000004100 */
        /* <DEDUP_REMOVED lines=10> */
.L_x_755:
[----:B-----5:R-:W-:-:S05]  /*0e20*/  HADD2.F32 R25, -RZ, R19.H0_H0 ;  /* 0x20000013ff197230 */ /* 0x020fca0000004100 */
[----:B------:R-:W-:Y:S01]  /*0e30*/  FADD.FTZ R56, R25, R56 ;  /* 0x0000003819387221 */ /* 0x000fe20000010000 */
[----:B------:R-:W-:Y:S05]  /*0e40*/  BRA `(.L_x_756) ;  /* 0x0000004000007947 */ /* 0x000fea0003800000 */
.L_x_754:
[----:B-----5:R-:W-:Y:S02]  /*0e50*/  HADD2.F32 R25, -RZ, R15.H0_H0 ;  /* 0x2000000fff197230 */ /* 0x020fe40000004100 */
[----:B------:R-:W-:-:S03]  /*0e60*/  @P0 HADD2.F32 R29, -RZ, R19.H0_H0 ;  /* 0x20000013ff1d0230 */ /* 0x000fc60000004100 */
[----:B------:R-:W-:-:S04]  /*0e70*/  FADD.FTZ R56, R25, R56 ;  /* 0x0000003819387221 */ /* 0x000fc80000010000 */
[----:B------:R-:W-:-:S05]  /*0e80*/  @P0 FADD.FTZ R56, R29, R56 ;  /* 0x000000381d380221 */ /* 0x000fca0000010000 */
.L_x_756:
[----:B------:R-:W-:-:S04]  /*0e90*/  F2FP.PACK_AB R24, RZ, R56 ;  /* 0x00000038ff18723e */ /* 0x000fc800000000ff */
[----:B------:R-:W-:Y:S02]  /*0ea0*/  PRMT R23, R24, 0x7610, R23 ;  /* 0x0000761018177816 */ /* 0x000fe40000000017 */
.L_x_757:
        /* <DEDUP_REMOVED lines=11> */
.L_x_759:
[----:B-----5:R-:W-:-:S05]  /*0f60*/  HADD2.F32 R25, -RZ, R19.H1_H1 ;  /* 0x30000013ff197230 */ /* 0x020fca0000004100 */
[----:B------:R-:W-:Y:S01]  /*0f70*/  FADD.FTZ R58, R25, R58 ;  /* 0x0000003a193a7221 */ /* 0x000fe20000010000 */
[----:B------:R-:W-:Y:S05]  /*0f80*/  BRA `(.L_x_760) ;  /* 0x0000004000007947 */ /* 0x000fea0003800000 */
.L_x_758:
[----:B-----5:R-:W-:Y:S02]  /*0f90*/  HADD2.F32 R25, -RZ, R15.H1_H1 ;  /* 0x3000000fff197230 */ /* 0x020fe40000004100 */
[----:B------:R-:W-:-:S03]  /*0fa0*/  @P0 HADD2.F32 R27, -RZ, R19.H1_H1 ;  /* 0x30000013ff1b0230 */ /* 0x000fc60000004100 */
[----:B------:R-:W-:-:S04]  /*0fb0*/  FADD.FTZ R58, R25, R58 ;  /* 0x0000003a193a7221 */ /* 0x000fc80000010000 */
[----:B------:R-:W-:-:S05]  /*0fc0*/  @P0 FADD.FTZ R58, R27, R58 ;  /* 0x0000003a1b3a0221 */ /* 0x000fca0000010000 */
.L_x_760:
[----:B------:R-:W-:-:S04]  /*0fd0*/  F2FP.PACK_AB R24, RZ, R58 ;  /* 0x0000003aff18723e */ /* 0x000fc800000000ff */
[----:B------:R-:W-:Y:S02]  /*0fe0*/  PRMT R23, R23, 0x5410, R24 ;  /* 0x0000541017177816 */ /* 0x000fe40000000018 */
.L_x_761:
[----:B------:R-:W-:Y:S02]  /*0ff0*/  MOV R24, c[0x0][0x180] ;  /* 0x0000600000187a02 */ /* 0x000fe40000000f00 */
[----:B------:R-:W-:Y:S02]  /*1000*/  MOV R25, c[0x0][0x184] ;  /* 0x0000610000197a02 */ /* 0x000fe40000000f00 */
[----:B------:R-:W-:-:S04]  /*1010*/  LOP3.LUT P0, RZ, R24, c[0x0][0x178], RZ, 0xfc, !PT ;  /* 0x00005e0018ff7a12 */ /* 0x000fc8000780fcff */
[----:B------:R-:W-:-:S13]  /*1020*/  LOP3.LUT P0, RZ, R25, c[0x0][0x17c], RZ, 0xfc, P0 ;  /* 0x00005f0019ff7a12 */ /* 0x000fda000000fcff */
[----:B------:R-:W-:-:S04]  /*1030*/  @P0 LEA R24, P1, R46, c[0x0][0x188], 0x4 ;  /* 0x000062002e180a11 */ /* 0x000fc800078220ff */
[----:B------:R-:W-:-:S05]  /*1040*/  @P0 LEA.HI.X R25, R46, c[0x0][0x18c], RZ, 0x4, P1 ;  /* 0x000063002e190a11 */ /* 0x000fca00008f24ff */
[----:B------:R0:W-:Y:S04]  /*1050*/  @P0 STG.E.128 [R24.64], R20 ;  /* 0x0000001418000986 */ /* 0x0001e8000c101d04 */
.L_x_729:
[----:B------:R-:W-:Y:S05]  /*1060*/  BSYNC B0 ;  /* 0x0000000000007941 */ /* 0x000fea0003800000 */
.L_x_728:
        /* <DEDUP_REMOVED lines=12> */
.L_x_768:
        /* <DEDUP_REMOVED lines=37> */
.L_x_769:
        /* <DEDUP_REMOVED lines=8> */
[----:B0-----:R-:W-:Y:S01]  /*1400*/  FADD.FTZ R29, R24, R25 ;  /* 0x00000019181d7221 */ /* 0x001fe20000010000 */
[----:B------:R-:W-:Y:S01]  /*1410*/  @!P1 MOV R25, 0x4 ;  /* 0x0000000400199802 */ /* 0x000fe20000000f00 */
[----:B------:R-:W-:-:S04]  /*1420*/  @!P1 IMAD.WIDE R26, R0, R27, c[0x0][0x1a8] ;  /* 0x00006a00001a9625 */ /* 0x000fc800078e021b */
[----:B------:R-:W0:Y:S01]  /*1430*/  MUFU.RSQ R29, R29 ;  /* 0x0000001d001d7308 */ /* 0x000e220000001400 */
        /* <DEDUP_REMOVED lines=24> */
[----:B------:R-:W-:Y:S01]  /*15c0*/  F2FP.PACK_AB R24, R25, R24 ;  /* 0x000000181918723e */ /* 0x000fe200000000ff */
[----:B------:R-:W-:Y:S02]  /*15d0*/  FFMA.FTZ R67, R3, R29, R11 ;  /* 0x0000001d03437223 */ /* 0x000fe4000001000b */
[----:B------:R-:W-:Y:S02]  /*15e0*/  FFMA.FTZ R25, R63, R45, R6 ;  /* 0x0000002d3f197223 */ /* 0x000fe40000010006 */
[----:B------:R-:W-:Y:S01]  /*15f0*/  FFMA.FTZ R69, R61, R31, R7 ;  /* 0x0000001f3d457223 */ /* 0x000fe20000010007 */
[----:B------:R-:W-:Y:S01]  /*1600*/  F2FP.PACK_AB R27, R67, R27 ;  /* 0x0000001b431b723e */ /* 0x000fe200000000ff */
[----:B------:R-:W-:Y:S02]  /*1610*/  FFMA.FTZ R26, R60, R47, R8 ;  /* 0x0000002f3c1a7223 */ /* 0x000fe40000010008 */
[----:B------:R-:W-:Y:S01]  /*1620*/  FFMA.FTZ R68, R59, R44, R9 ;  /* 0x0000002c3b447223 */ /* 0x000fe20000010009 */
[----:B------:R-:W-:Y:S01]  /*1630*/  F2FP.PACK_AB R25, R69, R25 ;  /* 0x000000194519723e */ /* 0x000fe200000000ff */
[----:B------:R-:W-:-:S02]  /*1640*/  FFMA.FTZ R66, R36, R66, R49 ;  /* 0x0000004224427223 */ /* 0x000fc40000010031 */
[----:B------:R-:W-:Y:S01]  /*1650*/  FFMA.FTZ R29, R38, R29, R50 ;  /* 0x0000001d261d7223 */ /* 0x000fe20000010032 */
[----:B------:R-:W-:Y:S01]  /*1660*/  F2FP.PACK_AB R26, R68, R26 ;  /* 0x0000001a441a723e */ /* 0x000fe200000000ff */
[----:B------:R-:W-:Y:S02]  /*1670*/  FFMA.FTZ R45, R33, R45, R41 ;  /* 0x0000002d212d7223 */ /* 0x000fe40000010029 */
[----:B------:R-:W-:Y:S02]  /*1680*/  FFMA.FTZ R47, R35, R47, R43 ;  /* 0x0000002f232f7223 */ /* 0x000fe4000001002b */
[----:B------:R-:W-:Y:S02]  /*1690*/  FFMA.FTZ R44, R37, R44, R48 ;  /* 0x0000002c252c7223 */ /* 0x000fe40000010030 */
[----:B------:R-:W-:Y:S01]  /*16a0*/  FFMA.FTZ R67, R34, R31, R42 ;  /* 0x0000001f22437223 */ /* 0x000fe2000001002a */
[----:B------:R-:W-:Y:S01]  /*16b0*/  F2FP.PACK_AB R31, R29, R66 ;  /* 0x000000421d1f723e */ /* 0x000fe200000000ff */
[----:B------:R-:W-:-:S02]  /*16c0*/  FFMA.FTZ R28, R62, R28, R39 ;  /* 0x0000001c3e1c7223 */ /* 0x000fc40000010027 */
[----:B------:R-:W-:Y:S01]  /*16d0*/  FFMA.FTZ R68, R32, R30, R40 ;  /* 0x0000001e20447223 */ /* 0x000fe20000010028 */
[----:B------:R-:W-:Y:S01]  /*16e0*/  F2FP.PACK_AB R30, R44, R47 ;  /* 0x0000002f2c1e723e */ /* 0x000fe200000000ff */
[----:B------:R-:W-:Y:S01]  /*16f0*/  IMAD.MOV.U32 R69, RZ, RZ, 0x10 ;  /* 0x00000010ff457424 */ /* 0x000fe200078e00ff */
[----:B------:R-:W-:Y:S02]  /*1700*/  F2FP.PACK_AB R29, R67, R45 ;  /* 0x0000002d431d723e */ /* 0x000fe400000000ff */
[----:B------:R-:W-:Y:S01]  /*1710*/  F2FP.PACK_AB R28, R68, R28 ;  /* 0x0000001c441c723e */ /* 0x000fe200000000ff */
[----:B------:R-:W-:-:S04]  /*1720*/  IMAD.WIDE.U32 R44, R46, R69, c[0x0][0x208] ;  /* 0x000082002e2c7625 */ /* 0x000fc800078e0045 */
[----:B------:R-:W-:Y:S01]  /*1730*/  IMAD.WIDE.U32 R46, R46, R69, c[0x0][0x210] ;  /* 0x000084002e2e7625 */ /* 0x000fe200078e0045 */
[----:B------:R0:W-:Y:S04]  /*1740*/  STG.E.128 [R44.64], R24 ;  /* 0x000000182c007986 */ /* 0x0001e8000c101d04 */
[----:B------:R0:W-:Y:S02]  /*1750*/  STG.E.128 [R46.64], R28 ;  /* 0x0000001c2e007986 */ /* 0x0001e4000c101d04 */
.L_x_765:
[----:B------:R-:W-:Y:S05]  /*1760*/  BSYNC B0 ;  /* 0x0000000000007941 */ /* 0x000fea0003800000 */
.L_x_764:
[----:B01----:R-:W-:-:S10]  /*1770*/  HFMA2.MMA R25, -RZ, RZ, 0, 2.384185791015625e-07 ;  /* 0x00000004ff197435 */ /* 0x003fd400000001ff */
[----:B------:R-:W-:-:S05]  /*1780*/  IMAD R0, R25, c[0x0][0x160], R0 ;  /* 0x0000580019007a24 */ /* 0x000fca00078e0200 */
[----:B------:R-:W-:-:S13]  /*1790*/  ISETP.GE.AND P0, PT, R0, c[0x0][0x164], PT ;  /* 0x0000590000007a0c */ /* 0x000fda0003f06270 */
[----:B-----5:R-:W-:Y:S01]  /*17a0*/  @P0 CALL.REL.NOINC `(.L_x_766) ;  /* 0x0000001000000944 */ /* 0x020fe20003c00000 */
[----:B------:R-:W-:Y:S05]  /*17b0*/  BRA `(.L_x_767) ;  /* 0xffffecc000007947 */ /* 0x000fea000383ffff */
.L_x_766:
[----:B------:R-:W-:Y:S05]  /*17c0*/  EXIT ;  /* 0x000000000000794d */ /* 0x000fea0003800000 */
.L_x_762:
[----:B------:R-:W-:Y:S01]  /*17d0*/  MOV R28, 0x1 ;  /* 0x00000001001c7802 */ /* 0x000fe20000000f00 */
[----:B------:R-:W-:Y:S01]  /*17e0*/  IMAD.MOV.U32 R27, RZ, RZ, 0x1f ;  /* 0x0000001fff1b7424 */ /* 0x000fe200078e00ff */
[----:B------:R-:W-:Y:S02]  /*17f0*/  MOV R26, 0xffffffff ;  /* 0xffffffff001a7802 */ /* 0x000fe40000000f00 */
[----:B------:R-:W-:Y:S02]  /*1800*/  MOV R24, 0x1820 ;  /* 0x0000182000187802 */ /* 0x000fe40000000f00 */
[----:B-----5:R-:W-:Y:S05]  /*1810*/  CALL.REL.NOINC `($__internal_8_$__cuda_sm70_shflsync_bfly_p) ;  /* 0x0000049000007944 */ /* 0x020fea0003c00000 */
[----:B01----:R-:W-:Y:S05]  /*1820*/  BRA `(.L_x_768) ;  /* 0xfffff90000007947 */ /* 0x003fea000383ffff */
.L_x_763:
[----:B------:R-:W-:Y:S01]  /*1830*/  HFMA2.MMA R28, -RZ, RZ, 0, 1.1920928955078125e-07 ;  /* 0x00000002ff1c7435 */ /* 0x000fe200000001ff */
[----:B------:R-:W-:Y:S01]  /*1840*/  IMAD.MOV.U32 R27, RZ, RZ, 0x1f ;  /* 0x0000001fff1b7424 */ /* 0x000fe200078e00ff */
[----:B------:R-:W-:Y:S02]  /*1850*/  MOV R26, 0xffffffff ;  /* 0xffffffff001a7802 */ /* 0x000fe40000000f00 */
[----:B------:R-:W-:Y:S02]  /*1860*/  MOV R24, 0x1880 ;  /* 0x0000188000187802 */ /* 0x000fe40000000f00 */
[----:B-----5:R-:W-:Y:S05]  /*1870*/  CALL.REL.NOINC `($__internal_8_$__cuda_sm70_shflsync_bfly_p) ;  /* 0x0000043000007944 */ /* 0x020fea0003c00000 */
[----:B0-----:R-:W-:Y:S01]  /*1880*/  HFMA2.MMA R28, -RZ, RZ, 0, 2.384185791015625e-07 ;  /* 0x00000004ff1c7435 */ /* 0x001fe200000001ff */
[----:B-1----:R-:W-:Y:S01]  /*1890*/  FADD.FTZ R29, R29, R26 ;  /* 0x0000001a1d1d7221 */ /* 0x002fe20000010000 */
[----:B------:R-:W-:Y:S01]  /*18a0*/  MOV R26, 0xffffffff ;  /* 0xffffffff001a7802 */ /* 0x000fe20000000f00 */
[----:B------:R-:W-:Y:S01]  /*18b0*/  IMAD.MOV.U32 R27, RZ, RZ, 0x1f ;  /* 0x0000001fff1b7424 */ /* 0x000fe200078e00ff */
[----:B------:R-:W-:-:S02]  /*18c0*/  MOV R24, 0x18e0 ;  /* 0x000018e000187802 */ /* 0x000fc40000000f00 */
[----:B------:R-:W-:Y:S05]  /*18d0*/  CALL.REL.NOINC `($__internal_8_$__cuda_sm70_shflsync_bfly_p) ;  /* 0x000003d000007944 */ /* 0x000fea0003c00000 */
[----:B0-----:R-:W-:Y:S01]  /*18e0*/  HFMA2.MMA R28, -RZ, RZ, 0, 4.76837158203125e-07 ;  /* 0x00000008ff1c7435 */ /* 0x001fe200000001ff */
[----:B-1----:R-:W-:Y:S01]  /*18f0*/  FADD.FTZ R29, R29, R26 ;  /* 0x0000001a1d1d7221 */ /* 0x002fe20000010000 */
[----:B------:R-:W-:Y:S01]  /*1900*/  MOV R26, 0xffffffff ;  /* 0xffffffff001a7802 */ /* 0x000fe20000000f00 */
[----:B------:R-:W-:Y:S01]  /*1910*/  IMAD.MOV.U32 R27, RZ, RZ, 0x1f ;  /* 0x0000001fff1b7424 */ /* 0x000fe200078e00ff */
[----:B------:R-:W-:-:S02]  /*1920*/  MOV R24, 0x1940 ;  /* 0x0000194000187802 */ /* 0x000fc40000000f00 */
[----:B------:R-:W-:Y:S05]  /*1930*/  CALL.REL.NOINC `($__internal_8_$__cuda_sm70_shflsync_bfly_p) ;  /* 0x0000037000007944 */ /* 0x000fea0003c00000 */
[----:B0-----:R-:W-:Y:S01]  /*1940*/  HFMA2.MMA R28, -RZ, RZ, 0, 9.5367431640625e-07 ;  /* 0x00000010ff1c7435 */ /* 0x001fe200000001ff */
[----:B-1----:R-:W-:Y:S01]  /*1950*/  FADD.FTZ R29, R29, R26 ;  /* 0x0000001a1d1d7221 */ /* 0x002fe20000010000 */
[----:B------:R-:W-:Y:S01]  /*1960*/  MOV R26, 0xffffffff ;  /* 0xffffffff001a7802 */ /* 0x000fe20000000f00 */
[----:B------:R-:W-:Y:S01]  /*1970*/  IMAD.MOV.U32 R27, RZ, RZ, 0x1f ;  /* 0x0000001fff1b7424 */ /* 0x000fe200078e00ff */
[----:B------:R-:W-:-:S02]  /*1980*/  MOV R24, 0x19a0 ;  /* 0x000019a000187802 */ /* 0x000fc40000000f00 */
[----:B------:R-:W-:Y:S05]  /*1990*/  CALL.REL.NOINC `($__internal_8_$__cuda_sm70_shflsync_bfly_p) ;  /* 0x0000031000007944 */ /* 0x000fea0003c00000 */
[----:B-1----:R-:W-:Y:S01]  /*19a0*/  FADD.FTZ R26, R29, R26 ;  /* 0x0000001a1d1a7221 */ /* 0x002fe20000010000 */
[----:B0-----:R-:W-:-:S03]  /*19b0*/  HFMA2.MMA R28, -RZ, RZ, 0, 5.9604644775390625e-08 ;  /* 0x00000001ff1c7435 */ /* 0x001fc600000001ff */
        /* <DEDUP_REMOVED lines=21> */
[----:B------:R-:W-:Y:S05]  /*1b10*/  CALL.REL.NOINC `($__internal_8_$__cuda_sm70_shflsync_bfly_p) ;  /* 0x0000019000007944 */ /* 0x000fea0003c00000 */
[----:B0-----:R-:W-:Y:S01]  /*1b20*/  HFMA2.MMA R28, -RZ, RZ, 0, 1.1920928955078125e-07 ;  /* 0x00000002ff1c7435 */ /* 0x001fe200000001ff */
[----:B-1----:R-:W-:Y:S01]  /*1b30*/  FADD.FTZ R29, R29, R26 ;  /* 0x0000001a1d1d7221 */ /* 0x002fe20000010000 */
[----:B------:R-:W-:Y:S01]  /*1b40*/  MOV R26, 0xffffffff ;  /* 0xffffffff001a7802 */ /* 0x000fe20000000f00 */
[----:B------:R-:W-:Y:S01]  /*1b50*/  IMAD.MOV.U32 R27, RZ, RZ, 0x1f ;  /* 0x0000001fff1b7424 */ /* 0x000fe200078e00ff */
[----:B------:R-:W-:Y:S02]  /*1b60*/  MOV R24, 0x1b80 ;  /* 0x00001b8000187802 */ /* 0x000fe40000000f00 */
[----:B------:R-:W-:Y:S05]  /*1b70*/  CALL.REL.NOINC `($__internal_8_$__cuda_sm70_shflsync_bfly_p) ;  /* 0x0000013000007944 */ /* 0x000fea0003c00000 */
        /* <DEDUP_REMOVED lines=18> */
[----:B01----:R-:W-:Y:S05]  /*1ca0*/  BRA `(.L_x_769) ;  /* 0xfffff6d000007947 */ /* 0x003fea000383ffff */
        .weak           $__internal_8_$__cuda_sm70_shflsync_bfly_p
        .type           $__internal_8_$__cuda_sm70_shflsync_bfly_p,@function
        .size           $__internal_8_$__cuda_sm70_shflsync_bfly_p,(.L_x_7064 - $__internal_8_$__cuda_sm70_shflsync_bfly_p)
$__internal_8_$__cuda_sm70_shflsync_bfly_p:
[----:B------:R-:W-:Y:S01]  /*1cb0*/  HFMA2.MMA R25, -RZ, RZ, 0, 0 ;  /* 0x00000000ff197435 */ /* 0x000fe200000001ff */
[----:B------:R-:W-:Y:S04]  /*1cc0*/  WARPSYNC R26 ;  /* 0x0000001a00007348 */ /* 0x000fe80003800000 */
[----:B------:R0:W1:Y:S01]  /*1cd0*/  SHFL.BFLY PT, R26, R29, R28, R27 ;  /* 0x0c00001c1d1a7389 */ /* 0x00006200000e001b */
[----:B------:R-:W-:Y:S05]  /*1ce0*/  RET.REL.NODEC R24 `(_ZN10layer_norm31ln_parallel_residual_fwd_kernelINS_13Kernel_traitsI6__halfS2_S2_S2_fjLj256ELj1ELj4ELj1ELj16ENS_18Kernel_traits_baseILj256ES2_S2_S2_S2_fjLj128EEEEELb0ELb0ELb0EEEvNS_9FwdParamsE) ;  /* 0xffffe31018007950 */ /* 0x000fea0003c3ffff */
.L_x_770:
        /* <DEDUP_REMOVED lines=9> */
.L_x_7064:


//--------------------- .text._ZN10layer_norm31ln_parallel_residual_fwd_kernelINS_13Kernel_traitsI6__halfS2_S2_S2_fjLj256ELj1ELj4ELj1ELj16ENS_18Kernel_traits_baseILj256ES2_S2_S2_S2_fjLj128EEEEELb0ELb0ELb1EEEvNS_9FwdParamsE --------------------------
	.section	.text._ZN10layer_norm31ln_parallel_residual_fwd_kernelINS_13Kernel_traitsI6__halfS2_S2_S2_fjLj256ELj1ELj4ELj1ELj16ENS_18Kernel_traits_baseILj256ES2_S2_S2_S2_fjLj128EEEEELb0ELb0ELb1EEEvNS_9FwdParamsE,"ax",@progbits
	.sectioninfo	@"SHI_REGISTERS=64"
	.align	128
        .global         _ZN10layer_norm31ln_parallel_residual_fwd_kernelINS_13Kernel_traitsI6__halfS2_S2_S2_fjLj256ELj1ELj4ELj1ELj16ENS_18Kernel_traits_baseILj256ES2_S2_S2_S2_fjLj128EEEEELb0ELb0ELb1EEEvNS_9FwdParamsE
        .type           _ZN10layer_norm31ln_parallel_residual_fwd_kernelINS_13Kernel_traitsI6__halfS2_S2_S2_fjLj256ELj1ELj4ELj1ELj16ENS_18Kernel_traits_baseILj256ES2_S2_S2_S2_fjLj128EEEEELb0ELb0ELb1EEEvNS_9FwdParamsE,@function
        .size           _ZN10layer_norm31ln_parallel_residual_fwd_kernelINS_13Kernel_traitsI6__halfS2_S2_S2_fjLj256ELj1ELj4ELj1ELj16ENS_18Kernel_traits_baseILj256ES2_S2_S2_S2_fjLj128EEEEELb0ELb0ELb1EEEvNS_9FwdParamsE,(.L_x_7065 - _ZN10layer_norm31ln_parallel_residual_fwd_kernelINS_13Kernel_traitsI6__halfS2_S2_S2_fjLj256ELj1ELj4ELj1ELj16ENS_18Kernel_traits_baseILj256ES2_S2_S2_S2_fjLj128EEEEELb0ELb0ELb1EEEvNS_9FwdParamsE)
        .other          _ZN10layer_norm31ln_parallel_residual_fwd_kernelINS_13Kernel_traitsI6__halfS2_S2_S2_fjLj256ELj1ELj4ELj1ELj16ENS_18Kernel_traits_baseILj256ES2_S2_S2_S2_fjLj128EEEEELb0ELb0ELb1EEEvNS_9FwdParamsE,@"STO_CUDA_ENTRY STV_DEFAULT"
_ZN10layer_norm31ln_parallel_residual_fwd_kernelINS_13Kernel_traitsI6__halfS2_S2_S2_fjLj256ELj1ELj4ELj1ELj16ENS_18Kernel_traits_baseILj256ES2_S2_S2_S2_fjLj128EEEEELb0ELb0ELb1EEEvNS_9FwdParamsE:
.text._ZN10layer_norm31ln_parallel_residual_fwd_kernelINS_13Kernel_traitsI6__halfS2_S2_S2_fjLj256ELj1ELj4ELj1ELj16ENS_18Kernel_traits_baseILj256ES2_S2_S2_S2_fjLj128EEEEELb0ELb0ELb1EEEvNS_9FwdParamsE:
[----:B------:R-:W-:Y:S02]  /*0000*/  MOV R1, c[0x0][0x28] ;  /* 0x00000a0000017a02 */ /* 0x000fe40000000f00 */
        /* <DEDUP_REMOVED lines=8> */
[C---:B------:R-:W-:Y:S02]  /*0090*/  @P1 LEA R24, P0, R11.reuse, c[0x0][0x218], 0x4 ;  /* 0x000086000b181a11 */ /* 0x040fe400078020ff */
[----:B------:R-:W-:Y:S02]  /*00a0*/  SHF.L.U32 R12, R11, 0x4, RZ ;  /* 0x000000040b0c7819 */ /* 0x000fe400000006ff */
[----:B------:R-:W-:Y:S02]  /*00b0*/  @P1 IADD3.X R25, RZ, c[0x0][0x21c], RZ, P0, !PT ;  /* 0x00008700ff191a10 */ /* 0x000fe400007fe4ff */
[----:B------:R-:W-:-:S04]  /*00c0*/  @P2 IADD3 R20, P0, R12, c[0x0][0x220], RZ ;  /* 0x000088000c142a10 */ /* 0x000fc80007f1e0ff */
[----:B------:R-:W-:Y:S01]  /*00d0*/  @P2 IADD3.X R21, RZ, c[0x0][0x224], RZ, P0, !PT ;  /* 0x00008900ff152a10 */ /* 0x000fe200007fe4ff */
        /* <DEDUP_REMOVED lines=8> */
[----:B------:R-:W-:Y:S02]  /*0160*/  IADD3 R16, P3, R0, c[0x0][0x1b0], RZ ;  /* 0x00006c0000107a10 */ /* 0x000fe40007f7e0ff */
[----:B------:R-:W-:Y:S02]  /*0170*/  IADD3.X R13, RZ, c[0x0][0x1bc], RZ, P4, !PT ;  /* 0x00006f00ff0d7a10 */ /* 0x000fe400027fe4ff */
[----:B------:R-:W-:-:S07]  /*0180*/  IADD3.X R17, RZ, c[0x0][0x1b4], RZ, P3, !PT ;  /* 0x00006d00ff117a10 */ /* 0x000fce0001ffe4ff */
        /* <DEDUP_REMOVED lines=8> */
[----:B------:R-:W-:Y:S01]  /*0210*/  @!P2 CS2R R22, SRZ ;  /* 0x000000000016a805 */ /* 0x000fe2000001ff00 */
[----:B------:R-:W-:Y:S01]  /*0220*/  MOV R0, c[0x0][0x184] ;  /* 0x0000610000007a02 */ /* 0x000fe20000000f00 */
[--C-:B------:R-:W-:Y:S01]  /*0230*/  HADD2.F32 R9, -RZ, R24.reuse.H0_H0 ;  /* 0x20000018ff097230 */ /* 0x100fe20000004100 */
[----:B------:R-:W-:Y:S01]  /*0240*/  ULDC.U8 UR6, c[0x0][0x1f0] ;  /* 0x00007c0000067ab9 */ /* 0x000fe20000000000 */
[----:B------:R-:W-:Y:S01]  /*0250*/  HADD2.F32 R8, -RZ, R24.H1_H1 ;  /* 0x30000018ff087230 */ /* 0x000fe20000004100 */
[----:B------:R-:W-:Y:S01]  /*0260*/  LOP3.LUT P0, RZ, R0, c[0x0][0x17c], RZ, 0xfc, P0 ;  /* 0x00005f0000ff7a12 */ /* 0x000fe2000000fcff */
        /* <DEDUP_REMOVED lines=14> */
[--C-:B--2---:R-:W-:Y:S02]  /*0350*/  HADD2.F32 R44, -RZ, R13.reuse.H0_H0 ;  /* 0x2000000dff2c7230 */ /* 0x104fe40000004100 */
[----:B------:R-:W-:Y:S02]  /*0360*/  HADD2.F32 R45, -RZ, R13.H1_H1 ;  /* 0x3000000dff2d7230 */ /* 0x000fe40000004100 */
[--C-:B------:R-:W-:Y:S02]  /*0370*/  HADD2.F32 R13, -RZ, R14.reuse.H0_H0 ;  /* 0x2000000eff0d7230 */ /* 0x100fe40000004100 */
[----:B------:R-:W-:Y:S02]  /*0380*/  HADD2.F32 R46, -RZ, R14.H1_H1 ;  /* 0x3000000eff2e7230 */ /* 0x000fe40000004100 */
[----:B---3--:R-:W-:-:S02]  /*0390*/  HADD2.F32 R14, -RZ, R17.H0_H0 ;  /* 0x20000011ff0e7230 */ /* 0x008fc40000004100 */
[----:B------:R-:W-:Y:S02]  /*03a0*/  HADD2.F32 R47, -RZ, R17.H1_H1 ;  /* 0x30000011ff2f7230 */ /* 0x000fe40000004100 */
[----:B------:R-:W-:Y:S02]  /*03b0*/  HADD2.F32 R42, -RZ, R12.H0_H0 ;  /* 0x2000000cff2a7230 */ /* 0x000fe40000004100 */
[--C-:B------:R-:W-:Y:S02]  /*03c0*/  HADD2.F32 R17, -RZ, R18.reuse.H0_H0 ;  /* 0x20000012ff117230 */ /* 0x100fe40000004100 */
[----:B------:R-:W-:Y:S02]  /*03d0*/  HADD2.F32 R48, -RZ, R18.H1_H1 ;  /* 0x30000012ff307230 */ /* 0x000fe40000004100 */
[----:B------:R-:W-:Y:S02]  /*03e0*/  HADD2.F32 R12, -RZ, R12.H1_H1 ;  /* 0x3000000cff0c7230 */ /* 0x000fe40000004100 */
[----:B------:R-:W-:-:S02]  /*03f0*/  HADD2.F32 R18, -RZ, R16.H1_H1 ;  /* 0x30000010ff127230 */ /* 0x000fc40000004100 */
.L_x_806:
[----:B------:R-:W-:Y:S01]  /*0400*/  IMAD R32, R10, c[0x0][0x168], RZ ;  /* 0x00005a000a207a24 */ /* 0x000fe200078e02ff */
[----:B------:R-:W-:-:S02]  /*0410*/  ISETP.NE.U32.AND P2, PT, RZ, c[0x0][0x178], PT ;  /* 0x00005e00ff007a0c */ /* 0x000fc40003f45070 */
[----:B------:R-:W-:Y:S02]  /*0420*/  ISETP.NE.U32.AND P1, PT, RZ, c[0x0][0x180], PT ;  /* 0x00006000ff007a0c */ /* 0x000fe40003f25070 */
[----:B------:R-:W-:Y:S02]  /*0430*/  SHF.R.S32.HI R33, RZ, 0x1f, R32 ;  /* 0x0000001fff217819 */ /* 0x000fe40000011420 */
[----:B------:R-:W-:Y:S02]  /*0440*/  ISETP.NE.AND.EX P2, PT, RZ, c[0x0][0x17c], PT, P2 ;  /* 0x00005f00ff007a0c */ /* 0x000fe40003f45320 */
[----:B------:R-:W-:Y:S02]  /*0450*/  LEA.HI R32, R33, R32, RZ, 0x3 ;  /* 0x0000002021207211 */ /* 0x000fe400078f18ff */
        /* <DEDUP_REMOVED lines=13> */
[----:B--2---:R-:W-:-:S08]  /*0530*/  HADD2.F32 R51, -RZ, R32.H0_H0 ;  /* 0x20000020ff337230 */ /* 0x004fd00000004100 */
[----:B------:R-:W-:Y:S05]  /*0540*/  @P2 BRA `(.L_x_771) ;  /* 0x0000008000002947 */ /* 0x000fea0003800000 */
[----:B0-----:R-:W-:-:S04]  /*0550*/  ISETP.NE.U32.AND P3, PT, RZ, c[0x0][0x180], PT ;  /* 0x00006000ff007a0c */ /* 0x001fc80003f65070 */
[----:B------:R-:W-:-:S13]  /*0560*/  ISETP.NE.AND.EX P3, PT, RZ, c[0x0][0x184], PT, P3 ;  /* 0x00006100ff007a0c */ /* 0x000fda0003f65330 */
[----:B------:R-:W-:Y:S05]  /*0570*/  @P3 BRA `(.L_x_772) ;  /* 0x0000002000003947 */ /* 0x000fea0003800000 */
[----:B------:R-:W-:Y:S05]  /*0580*/  @P0 BRA `(.L_x_773) ;  /* 0x0000008000000947 */ /* 0x000fea0003800000 */
[----:B------:R-:W-:Y:S05]  /*0590*/  BRA `(.L_x_774) ;  /* 0x0000009000007947 */ /* 0x000fea0003800000 */
.L_x_772:
[----:B-----5:R-:W-:-:S05]  /*05a0*/  HADD2.F32 R50, -RZ, R24.H0_H0 ;  /* 0x20000018ff327230 */ /* 0x020fca0000004100 */
[----:B------:R-:W-:Y:S01]  /*05b0*/  FADD.FTZ R51, R51, R50 ;  /* 0x0000003233337221 */ /* 0x000fe20000010000 */
[----:B------:R-:W-:Y:S05]  /*05c0*/  BRA `(.L_x_773) ;  /* 0x0000004000007947 */ /* 0x000fea0003800000 */
.L_x_771:
[----:B0----5:R-:W-:Y:S02]  /*05d0*/  HADD2.F32 R50, -RZ, R20.H0_H0 ;  /* 0x20000014ff327230 */ /* 0x021fe40000004100 */
[----:B------:R-:W-:-:S03]  /*05e0*/  @P1 HADD2.F32 R52, -RZ, R24.H0_H0 ;  /* 0x20000018ff341230 */ /* 0x000fc60000004100 */
[----:B------:R-:W-:-:S04]  /*05f0*/  FADD.FTZ R51, R51, R50 ;  /* 0x0000003233337221 */ /* 0x000fc80000010000 */
[----:B------:R-:W-:-:S05]  /*0600*/  @P1 FADD.FTZ R51, R51, R52 ;  /* 0x0000003433331221 */ /* 0x000fca0000010000 */
.L_x_773:
[----:B------:R-:W-:-:S04]  /*0610*/  F2FP.PACK_AB R50, RZ, R51 ;  /* 0x00000033ff32723e */ /* 0x000fc800000000ff */
[----:B------:R-:W-:Y:S02]  /*0620*/  PRMT R28, R50, 0x7610, R28 ;  /* 0x00007610321c7816 */ /* 0x000fe4000000001c */
.L_x_774:
[----:B------:R-:W-:Y:S01]  /*0630*/  HADD2.F32 R52, -RZ, R32.H1_H1 ;  /* 0x30000020ff347230 */ /* 0x000fe20000004100 */
[----:B------:R-:W-:Y:S05]  /*0640*/  @P2 BRA `(.L_x_775) ;  /* 0x0000008000002947 */ /* 0x000fea0003800000 */
[----:B------:R-:W-:-:S04]  /*0650*/  ISETP.NE.U32.AND P3, PT, RZ, c[0x0][0x180], PT ;  /* 0x00006000ff007a0c */ /* 0x000fc80003f65070 */
[----:B------:R-:W-:-:S13]  /*0660*/  ISETP.NE.AND.EX P3, PT, RZ, c[0x0][0x184], PT, P3 ;  /* 0x00006100ff007a0c */ /* 0x000fda0003f65330 */
[----:B------:R-:W-:Y:S05]  /*0670*/  @P3 BRA `(.L_x_776) ;  /* 0x0000002000003947 */ /* 0x000fea0003800000 */
[----:B------:R-:W-:Y:S05]  /*0680*/  @P0 BRA `(.L_x_777) ;  /* 0x0000008000000947 */ /* 0x000fea0003800000 */
[----:B------:R-:W-:Y:S05]  /*0690*/  BRA `(.L_x_778) ;  /* 0x0000009000007947 */ /* 0x000fea0003800000 */
.L_x_776:
[----:B-----5:R-:W-:-:S05]  /*06a0*/  HADD2.F32 R53, -RZ, R24.H1_H1 ;  /* 0x30000018ff357230 */ /* 0x020fca0000004100 */
[----:B------:R-:W-:Y:S01]  /*06b0*/  FADD.FTZ R52, R52, R53 ;  /* 0x0000003534347221 */ /* 0x000fe20000010000 */
[----:B------:R-:W-:Y:S05]  /*06c0*/  BRA `(.L_x_777) ;  /* 0x0000004000007947 */ /* 0x000fea0003800000 */
.L_x_775:
[----:B-----5:R-:W-:Y:S02]  /*06d0*/  HADD2.F32 R53, -RZ, R20.H1_H1 ;  /* 0x30000014ff357230 */ /* 0x020fe40000004100 */
[----:B------:R-:W-:-:S03]  /*06e0*/  @P1 HADD2.F32 R55, -RZ, R24.H1_H1 ;  /* 0x30000018ff371230 */ /* 0x000fc60000004100 */
[----:B------:R-:W-:-:S04]  /*06f0*/  FADD.FTZ R52, R52, R53 ;  /* 0x0000003534347221 */ /* 0x000fc80000010000 */
[----:B------:R-:W-:-:S05]  /*0700*/  @P1 FADD.FTZ R52, R52, R55 ;  /* 0x0000003734341221 */ /* 0x000fca0000010000 */
.L_x_777:
[----:B------:R-:W-:-:S04]  /*0710*/  F2FP.PACK_AB R32, RZ, R52 ;  /* 0x00000034ff20723e */ /* 0x000fc800000000ff */
[----:B------:R-:W-:Y:S02]  /*0720*/  PRMT R28, R28, 0x5410, R32 ;  /* 0x000054101c1c7816 */ /* 0x000fe40000000020 */
.L_x_778:
[----:B------:R-:W-:Y:S01]  /*0730*/  HADD2.F32 R32, -RZ, R33.H0_H0 ;  /* 0x20000021ff207230 */ /* 0x000fe20000004100 */
[----:B------:R-:W-:Y:S05]  /*0740*/  @P2 BRA `(.L_x_779) ;  /* 0x0000008000002947 */ /* 0x000fea0003800000 */
[----:B------:R-:W-:-:S04]  /*0750*/  ISETP.NE.U32.AND P3, PT, RZ, c[0x0][0x180], PT ;  /* 0x00006000ff007a0c */ /* 0x000fc80003f65070 */
[----:B------:R-:W-:-:S13]  /*0760*/  ISETP.NE.AND.EX P3, PT, RZ, c[0x0][0x184], PT, P3 ;  /* 0x00006100ff007a0c */ /* 0x000fda0003f65330 */
[----:B------:R-:W-:Y:S05]  /*0770*/  @P3 BRA `(.L_x_780) ;  /* 0x0000002000003947 */ /* 0x000fea0003800000 */
[----:B------:R-:W-:Y:S05]  /*0780*/  @P0 BRA `(.L_x_781) ;  /* 0x0000008000000947 */ /* 0x000fea0003800000 */
[----:B------:R-:W-:Y:S05]  /*0790*/  BRA `(.L_x_782) ;  /* 0x0000009000007947 */ /* 0x000fea0003800000 */
.L_x_780:
[----:B-----5:R-:W-:-:S05]  /*07a0*/  HADD2.F32 R53, -RZ, R25.H0_H0 ;  /* 0x20000019ff357230 */ /* 0x020fca0000004100 */
[----:B------:R-:W-:Y:S01]  /*07b0*/  FADD.FTZ R32, R32, R53 ;  /* 0x0000003520207221 */ /* 0x000fe20000010000 */
[----:B------:R-:W-:Y:S05]  /*07c0*/  BRA `(.L_x_781) ;  /* 0x0000004000007947 */ /* 0x000fea0003800000 */
.L_x_779:
[----:B-----5:R-:W-:Y:S02]  /*07d0*/  HADD2.F32 R53, -RZ, R21.H0_H0 ;  /* 0x20000015ff357230 */ /* 0x020fe40000004100 */
[----:B------:R-:W-:-:S03]  /*07e0*/  @P1 HADD2.F32 R55, -RZ, R25.H0_H0 ;  /* 0x20000019ff371230 */ /* 0x000fc60000004100 */
[----:B------:R-:W-:-:S04]  /*07f0*/  FADD.FTZ R32, R32, R53 ;  /* 0x0000003520207221 */ /* 0x000fc80000010000 */
[----:B------:R-:W-:-:S05]  /*0800*/  @P1 FADD.FTZ R32, R32, R55 ;  /* 0x0000003720201221 */ /* 0x000fca0000010000 */
.L_x_781:
[----:B------:R-:W-:-:S04]  /*0810*/  F2FP.PACK_AB R50, RZ, R32 ;  /* 0x00000020ff32723e */ /* 0x000fc800000000ff */
[----:B------:R-:W-:Y:S02]  /*0820*/  PRMT R29, R50, 0x7610, R29 ;  /* 0x00007610321d7816 */ /* 0x000fe4000000001d */
.L_x_782:
[----:B------:R-:W-:Y:S01]  /*0830*/  HADD2.F32 R53, -RZ, R33.H1_H1 ;  /* 0x30000021ff357230 */ /* 0x000fe20000004100 */
[----:B------:R-:W-:Y:S05]  /*0840*/  @P2 BRA `(.L_x_783) ;  /* 0x0000008000002947 */ /* 0x000fea0003800000 */
[----:B------:R-:W-:-:S04]  /*0850*/  ISETP.NE.U32.AND P3, PT, RZ, c[0x0][0x180], PT ;  /* 0x00006000ff007a0c */ /* 0x000fc80003f65070 */
[----:B------:R-:W-:-:S13]  /*0860*/  ISETP.NE.AND.EX P3, PT, RZ, c[0x0][0x184], PT, P3 ;  /* 0x00006100ff007a0c */ /* 0x000fda0003f65330 */
[----:B------:R-:W-:Y:S05]  /*0870*/  @P3 BRA `(.L_x_784) ;  /* 0x0000002000003947 */ /* 0x000fea0003800000 */
[----:B------:R-:W-:Y:S05]  /*0880*/  @P0 BRA `(.L_x_785) ;  /* 0x0000008000000947 */ /* 0x000fea0003800000 */
[----:B------:R-:W-:Y:S05]  /*0890*/  BRA `(.L_x_786) ;  /* 0x0000009000007947 */ /* 0x000fea0003800000 */
.L_x_784:
[----:B-----5:R-:W-:-:S05]  /*08a0*/  HADD2.F32 R50, -RZ, R25.H1_H1 ;  /* 0x30000019ff327230 */ /* 0x020fca0000004100 */
[----:B------:R-:W-:Y:S01]  /*08b0*/  FADD.FTZ R53, R53, R50 ;  /* 0x0000003235357221 */ /* 0x000fe20000010000 */
[----:B------:R-:W-:Y:S05]  /*08c0*/  BRA `(.L_x_785) ;  /* 0x0000004000007947 */ /* 0x000fea0003800000 */
.L_x_783:
[----:B-----5:R-:W-:Y:S02]  /*08d0*/  HADD2.F32 R50, -RZ, R21.H1_H1 ;  /* 0x30000015ff327230 */ /* 0x020fe40000004100 */
[----:B------:R-:W-:-:S03]  /*08e0*/  @P1 HADD2.F32 R54, -RZ, R25.H1_H1 ;  /* 0x30000019ff361230 */ /* 0x000fc60000004100 */
[----:B------:R-:W-:-:S04]  /*08f0*/  FADD.FTZ R53, R53, R50 ;  /* 0x0000003235357221 */ /* 0x000fc80000010000 */
[----:B------:R-:W-:-:S05]  /*0900*/  @P1 FADD.FTZ R53, R53, R54 ;  /* 0x0000003635351221 */ /* 0x000fca0000010000 */
.L_x_785:
[----:B------:R-:W-:-:S04]  /*0910*/  F2FP.PACK_AB R33, RZ, R53 ;  /* 0x00000035ff21723e */ /* 0x000fc800000000ff */
[----:B------:R-:W-:Y:S02]  /*0920*/  PRMT R29, R29, 0x5410, R33 ;  /* 0x000054101d1d7816 */ /* 0x000fe40000000021 */
.L_x_786:
[----:B------:R-:W-:Y:S01]  /*0930*/  HADD2.F32 R33, -RZ, R34.H0_H0 ;  /* 0x20000022ff217230 */ /* 0x000fe20000004100 */
[----:B------:R-:W-:Y:S05]  /*0940*/  @P2 BRA `(.L_x_787) ;  /* 0x0000008000002947 */ /* 0x000fea0003800000 */
[----:B------:R-:W-:-:S04]  /*0950*/  ISETP.NE.U32.AND P3, PT, RZ, c[0x0][0x180], PT ;  /* 0x00006000ff007a0c */ /* 0x000fc80003f65070 */
[----:B------:R-:W-:-:S13]  /*0960*/  ISETP.NE.AND.EX P3, PT, RZ, c[0x0][0x184], PT, P3 ;  /* 0x00006100ff007a0c */ /* 0x000fda0003f65330 */
[----:B------:R-:W-:Y:S05]  /*0970*/  @P3 BRA `(.L_x_788) ;  /* 0x0000002000003947 */ /* 0x000fea0003800000 */
[----:B------:R-:W-:Y:S05]  /*0980*/  @P0 BRA `(.L_x_789) ;  /* 0x0000008000000947 */ /* 0x000fea0003800000 */
[----:B------:R-:W-:Y:S05]  /*0990*/  BRA `(.L_x_790) ;  /* 0x0000009000007947 */ /* 0x000fea0003800000 */
.L_x_788:
[----:B-----5:R-:W-:-:S05]  /*09a0*/  HADD2.F32 R50, -RZ, R26.H0_H0 ;  /* 0x2000001aff327230 */ /* 0x020fca0000004100 */
[----:B------:R-:W-:Y:S01]  /*09b0*/  FADD.FTZ R33, R33, R50 ;  /* 0x0000003221217221 */ /* 0x000fe20000010000 */
[----:B------:R-:W-:Y:S05]  /*09c0*/  BRA `(.L_x_789) ;  /* 0x0000004000007947 */ /* 0x000fea0003800000 */
.L_x_787:
[----:B-----5:R-:W-:Y:S02]  /*09d0*/  HADD2.F32 R50, -RZ, R22.H0_H0 ;  /* 0x20000016ff327230 */ /* 0x020fe40000004100 */
[----:B------:R-:W-:-:S03]  /*09e0*/  @P1 HADD2.F32 R54, -RZ, R26.H0_H0 ;  /* 0x2000001aff361230 */ /* 0x000fc60000004100 */
[----:B------:R-:W-:-:S04]  /*09f0*/  FADD.FTZ R33, R33, R50 ;  /* 0x0000003221217221 */ /* 0x000fc80000010000 */
[----:B------:R-:W-:-:S05]  /*0a00*/  @P1 FADD.FTZ R33, R33, R54 ;  /* 0x0000003621211221 */ /* 0x000fca0000010000 */
.L_x_789:
[----:B------:R-:W-:-:S04]  /*0a10*/  F2FP.PACK_AB R50, RZ, R33 ;  /* 0x00000021ff32723e */ /* 0x000fc800000000ff */
[----:B------:R-:W-:Y:S02]  /*0a20*/  PRMT R30, R50, 0x7610, R30 ;  /* 0x00007610321e7816 */ /* 0x000fe4000000001e */
.L_x_790:
[----:B------:R-:W-:Y:S01]  /*0a30*/  HADD2.F32 R54, -RZ, R34.H1_H1 ;  /* 0x30000022ff367230 */ /* 0x000fe20000004100 */
[----:B------:R-:W-:Y:S05]  /*0a40*/  @P2 BRA `(.L_x_791) ;  /* 0x0000008000002947 */ /* 0x000fea0003800000 */
[----:B------:R-:W-:-:S04]  /*0a50*/  ISETP.NE.U32.AND P3, PT, RZ, c[0x0][0x180], PT ;  /* 0x00006000ff007a0c */ /* 0x000fc80003f65070 */
[----:B------:R-:W-:-:S13]  /*0a60*/  ISETP.NE.AND.EX P3, PT, RZ, c[0x0][0x184], PT, P3 ;  /* 0x00006100ff007a0c */ /* 0x000fda0003f65330 */
[----:B------:R-:W-:Y:S05]  /*0a70*/  @P3 BRA `(.L_x_792) ;  /* 0x0000002000003947 */ /* 0x000fea0003800000 */
[----:B------:R-:W-:Y:S05]  /*0a80*/  @P0 BRA `(.L_x_793) ;  /* 0x0000008000000947 */ /* 0x000fea0003800000 */
[----:B------:R-:W-:Y:S05]  /*0a90*/  BRA `(.L_x_794) ;  /* 0x0000009000007947 */ /* 0x000fea0003800000 */
.L_x_792:
[----:B-----5:R-:W-:-:S05]  /*0aa0*/  HADD2.F32 R55, -RZ, R26.H1_H1 ;  /* 0x3000001aff377230 */ /* 0x020fca0000004100 */
[----:B------:R-:W-:Y:S01]  /*0ab0*/  FADD.FTZ R54, R54, R55 ;  /* 0x0000003736367221 */ /* 0x000fe20000010000 */
[----:B------:R-:W-:Y:S05]  /*0ac0*/  BRA `(.L_x_793) ;  /* 0x0000004000007947 */ /* 0x000fea0003800000 */
.L_x_791:
[----:B-----5:R-:W-:Y:S02]  /*0ad0*/  HADD2.F32 R55, -RZ, R22.H1_H1 ;  /* 0x30000016ff377230 */ /* 0x020fe40000004100 */
[----:B------:R-:W-:-:S03]  /*0ae0*/  @P1 HADD2.F32 R57, -RZ, R26.H1_H1 ;  /* 0x3000001aff391230 */ /* 0x000fc60000004100 */
[----:B------:R-:W-:-:S04]  /*0af0*/  FADD.FTZ R54, R54, R55 ;  /* 0x0000003736367221 */ /* 0x000fc80000010000 */
[----:B------:R-:W-:-:S05]  /*0b00*/  @P1 FADD.FTZ R54, R54, R57 ;  /* 0x0000003936361221 */ /* 0x000fca0000010000 */
.L_x_793:
[----:B------:R-:W-:-:S04]  /*0b10*/  F2FP.PACK_AB R34, RZ, R54 ;  /* 0x00000036ff22723e */ /* 0x000fc800000000ff */
[----:B------:R-:W-:Y:S02]  /*0b20*/  PRMT R30, R30, 0x5410, R34 ;  /* 0x000054101e1e7816 */ /* 0x000fe40000000022 */
.L_x_794:
[----:B------:R-:W-:Y:S01]  /*0b30*/  HADD2.F32 R34, -RZ, R35.H0_H0 ;  /* 0x20000023ff227230 */ /* 0x000fe20000004100 */
[----:B------:R-:W-:Y:S05]  /*0b40*/  @P2 BRA `(.L_x_795) ;  /* 0x0000008000002947 */ /* 0x000fea0003800000 */
[----:B------:R-:W-:-:S04]  /*0b50*/  ISETP.NE.U32.AND P3, PT, RZ, c[0x0][0x180], PT ;  /* 0x00006000ff007a0c */ /* 0x000fc80003f65070 */
[----:B------:R-:W-:-:S13]  /*0b60*/  ISETP.NE.AND.EX P3, PT, RZ, c[0x0][0x184], PT, P3 ;  /* 0x00006100ff007a0c */ /* 0x000fda0003f65330 */
[----:B------:R-:W-:Y:S05]  /*0b70*/  @P3 BRA `(.L_x_796) ;  /* 0x0000002000003947 */ /* 0x000fea0003800000 */
[----:B------:R-:W-:Y:S05]  /*0b80*/  @P0 BRA `(.L_x_797) ;  /* 0x0000008000000947 */ /* 0x000fea0003800000 */
[----:B------:R-:W-:Y:S05]  /*0b90*/  BRA `(.L_x_798) ;  /* 0x0000009000007947 */ /* 0x000fea0003800000 */
.L_x_796:
[----:B-----5:R-:W-:-:S05]  /*0ba0*/  HADD2.F32 R55, -RZ, R27.H0_H0 ;  /* 0x2000001bff377230 */ /* 0x020fca0000004100 */
[----:B------:R-:W-:Y:S01]  /*0bb0*/  FADD.FTZ R34, R34, R55 ;  /* 0x0000003722227221 */ /* 0x000fe20000010000 */
[----:B------:R-:W-:Y:S05]  /*0bc0*/  BRA `(.L_x_797) ;  /* 0x0000004000007947 */ /* 0x000fea0003800000 */
.L_x_795:
[----:B-----5:R-:W-:Y:S02]  /*0bd0*/  HADD2.F32 R55, -RZ, R23.H0_H0 ;  /* 0x20000017ff377230 */ /* 0x020fe40000004100 */
[----:B------:R-:W-:-:S03]  /*0be0*/  @P1 HADD2.F32 R57, -RZ, R27.H0_H0 ;  /* 0x2000001bff391230 */ /* 0x000fc60000004100 */
[----:B------:R-:W-:-:S04]  /*0bf0*/  FADD.FTZ R34, R34, R55 ;  /* 0x0000003722227221 */ /* 0x000fc80000010000 */
[----:B------:R-:W-:-:S05]  /*0c00*/  @P1 FADD.FTZ R34, R34, R57 ;  /* 0x0000003922221221 */ /* 0x000fca0000010000 */
.L_x_797:
[----:B------:R-:W-:-:S04]  /*0c10*/  F2FP.PACK_AB R50, RZ, R34 ;  /* 0x00000022ff32723e */ /* 0x000fc800000000ff */
[----:B------:R-:W-:Y:S02]  /*0c20*/  PRMT R31, R50, 0x7610, R31 ;  /* 0x00007610321f7816 */ /* 0x000fe4000000001f */
.L_x_798:
[----:B------:R-:W-:Y:S01]  /*0c30*/  HADD2.F32 R55, -RZ, R35.H1_H1 ;  /* 0x30000023ff377230 */ /* 0x000fe20000004100 */
[----:B------:R-:W-:Y:S05]  /*0c40*/  @P2 BRA `(.L_x_799) ;  /* 0x0000008000002947 */ /* 0x000fea0003800000 */
[----:B------:R-:W-:-:S04]  /*0c50*/  ISETP.NE.U32.AND P1, PT, RZ, c[0x0][0x180], PT ;  /* 0x00006000ff007a0c */ /* 0x000fc80003f25070 */
[----:B------:R-:W-:-:S13]  /*0c60*/  ISETP.NE.AND.EX P1, PT, RZ, c[0x0][0x184], PT, P1 ;  /* 0x00006100ff007a0c */ /* 0x000fda0003f25310 */
[----:B------:R-:W-:Y:S05]  /*0c70*/  @P1 BRA `(.L_x_800) ;  /* 0x0000002000001947 */ /* 0x000fea0003800000 */
[----:B------:R-:W-:Y:S05]  /*0c80*/  @P0 BRA `(.L_x_801) ;  /* 0x0000008000000947 */ /* 0x000fea0003800000 */
[----:B------:R-:W-:Y:S05]  /*0c90*/  BRA `(.L_x_802) ;  /* 0x0000009000007947 */ /* 0x000fea0003800000 */
.L_x_800:
[----:B-----5:R-:W-:-:S05]  /*0ca0*/  HADD2.F32 R50, -RZ, R27.H1_H1 ;  /* 0x3000001bff327230 */ /* 0x020fca0000004100 */
[----:B------:R-:W-:Y:S01]  /*0cb0*/  FADD.FTZ R55, R55, R50 ;  /* 0x0000003237377221 */ /* 0x000fe20000010000 */
[----:B------:R-:W-:Y:S05]  /*0cc0*/  BRA `(.L_x_801) ;  /* 0x0000004000007947 */ /* 0x000fea0003800000 */
.L_x_799:
[----:B-----5:R-:W-:Y:S02]  /*0cd0*/  HADD2.F32 R50, -RZ, R23.H1_H1 ;  /* 0x30000017ff327230 */ /* 0x020fe40000004100 */
[----:B------:R-:W-:-:S03]  /*0ce0*/  @P1 HADD2.F32 R56, -RZ, R27.H1_H1 ;  /* 0x3000001bff381230 */ /* 0x000fc60000004100 */
[----:B------:R-:W-:-:S04]  /*0cf0*/  FADD.FTZ R55, R55, R50 ;  /* 0x0000003237377221 */ /* 0x000fc80000010000 */
[----:B------:R-:W-:-:S05]  /*0d00*/  @P1 FADD.FTZ R55, R55, R56 ;  /* 0x0000003837371221 */ /* 0x000fca0000010000 */
.L_x_801:
[----:B------:R-:W-:-:S04]  /*0d10*/  F2FP.PACK_AB R35, RZ, R55 ;  /* 0x00000037ff23723e */ /* 0x000fc800000000ff */
[----:B------:R-:W-:Y:S02]  /*0d20*/  PRMT R31, R31, 0x5410, R35 ;  /* 0x000054101f1f7816 */ /* 0x000fe40000000023 */
.L_x_802:
        /* <DEDUP_REMOVED lines=14> */
.L_x_807:
        /* <DEDUP_REMOVED lines=36> */
.L_x_808:
[----:B------:R-:W-:Y:S01]  /*1050*/  FMUL.FTZ R56, R35, R35 ;  /* 0x0000002323387220 */ /* 0x000fe20000410000 */
[----:B------:R-:W-:Y:S01]  /*1060*/  ISETP.NE.AND P1, PT, RZ, UR6, PT ;  /* 0x00000006ff007c0c */ /* 0x000fe2000bf25270 */
[----:B01----:R-:W-:Y:S01]  /*1070*/  FADD.FTZ R59, R60, R59 ;  /* 0x0000003b3c3b7221 */ /* 0x003fe20000010000 */
[----:B------:R-:W-:Y:S02]  /*1080*/  MOV R50, c[0x0][0x1e0] ;  /* 0x0000780000327a02 */ /* 0x000fe40000000f00 */
        /* <DEDUP_REMOVED lines=19> */
[----:B------:R-:W-:Y:S01]  /*11c0*/  HADD2.F32 R32, -RZ, R16.H0_H0 ;  /* 0x20000010ff207230 */ /* 0x000fe20000004100 */
        /* <DEDUP_REMOVED lines=10> */
[----:B------:R-:W-:Y:S01]  /*1270*/  F2FP.PACK_AB R32, R33, R32 ;  /* 0x000000202120723e */ /* 0x000fe200000000ff */
[----:B------:R-:W-:Y:S01]  /*1280*/  FMUL.FTZ R54, R56, R54 ;  /* 0x0000003638367220 */ /* 0x000fe20000410000 */
[----:B------:R-:W-:Y:S01]  /*1290*/  HADD2.F32 R56, -RZ, R19.H1_H1 ;  /* 0x30000013ff387230 */ /* 0x000fe20000004100 */
[----:B------:R-:W-:Y:S01]  /*12a0*/  FFMA.FTZ R55, R44, R55, R36 ;  /* 0x000000372c377223 */ /* 0x000fe20000010024 */
[----:B------:R-:W-:Y:S01]  /*12b0*/  F2FP.PACK_AB R33, R35, R34 ;  /* 0x000000222321723e */ /* 0x000fe200000000ff */
[----:B------:R-:W-:Y:S02]  /*12c0*/  FFMA.FTZ R34, R17, R57, R5 ;  /* 0x0000003911227223 */ /* 0x000fe40000010005 */
[----:B------:R-:W-:Y:S02]  /*12d0*/  FFMA.FTZ R35, R48, R54, R4 ;  /* 0x0000003630237223 */ /* 0x000fe40000010004 */
[----:B------:R-:W-:-:S02]  /*12e0*/  FFMA.FTZ R56, R59, R56, R2 ;  /* 0x000000383b387223 */ /* 0x000fc40000010002 */
[----:B------:R-:W-:Y:S01]  /*12f0*/  FFMA.FTZ R57, R13, R57, R38 ;  /* 0x000000390d397223 */ /* 0x000fe20000010026 */
[----:B------:R-:W-:Y:S01]  /*1300*/  F2FP.PACK_AB R34, R35, R34 ;  /* 0x000000222322723e */ /* 0x000fe200000000ff */
[----:B------:R-:W-:Y:S01]  /*1310*/  HADD2.F32 R35, -RZ, R19.H0_H0 ;  /* 0x20000013ff237230 */ /* 0x000fe20000004100 */
[----:B------:R-:W-:-:S04]  /*1320*/  IMAD R10, R50, c[0x0][0x160], R10 ;  /* 0x00005800320a7a24 */ /* 0x000fc800078e020a */
[----:B------:R-:W-:-:S05]  /*1330*/  FFMA.FTZ R35, R58, R35, R3 ;  /* 0x000000233a237223 */ /* 0x000fca0000010003 */
[----:B------:R-:W-:Y:S02]  /*1340*/  F2FP.PACK_AB R35, R56, R35 ;  /* 0x000000233823723e */ /* 0x000fe400000000ff */
[----:B------:R-:W-:Y:S02]  /*1350*/  SHF.L.U32 R56, R49, 0x4, RZ ;  /* 0x0000000431387819 */ /* 0x000fe400000006ff */
[----:B------:R-:W-:Y:S02]  /*1360*/  SHF.R.U32.HI R49, RZ, 0x1c, R49 ;  /* 0x0000001cff317819 */ /* 0x000fe40000011631 */
[----:B------:R-:W-:-:S04]  /*1370*/  IADD3 R60, P1, R56, c[0x0][0x208], RZ ;  /* 0x00008200383c7a10 */ /* 0x000fc80007f3e0ff */
[----:B------:R-:W-:Y:S02]  /*1380*/  IADD3.X R61, R49, c[0x0][0x20c], RZ, P1, !PT ;  /* 0x00008300313d7a10 */ /* 0x000fe40000ffe4ff */
[----:B------:R-:W-:-:S03]  /*1390*/  IADD3 R56, P1, R56, c[0x0][0x210], RZ ;  /* 0x0000840038387a10 */ /* 0x000fc60007f3e0ff */
[----:B------:R0:W-:Y:S02]  /*13a0*/  STG.E.128 [R60.64], R32 ;  /* 0x000000203c007986 */ /* 0x0001e4000c101d04 */
[--C-:B0-----:R-:W-:Y:S02]  /*13b0*/  HADD2.F32 R33, -RZ, R15.reuse.H0_H0 ;  /* 0x2000000fff217230 */ /* 0x101fe40000004100 */
[----:B------:R-:W-:-:S03]  /*13c0*/  HADD2.F32 R32, -RZ, R15.H1_H1 ;  /* 0x3000000fff207230 */ /* 0x000fc60000004100 */
[----:B------:R-:W-:Y:S02]  /*13d0*/  FFMA.FTZ R58, R58, R33, R40 ;  /* 0x000000213a3a7223 */ /* 0x000fe40000010028 */
[----:B------:R-:W-:Y:S02]  /*13e0*/  FFMA.FTZ R59, R59, R32, R43 ;  /* 0x000000203b3b7223 */ /* 0x000fe4000001002b */
[----:B------:R-:W-:Y:S02]  /*13f0*/  FFMA.FTZ R32, R42, R51, R0 ;  /* 0x000000332a207223 */ /* 0x000fe40000010000 */
[----:B------:R-:W-:Y:S01]  /*1400*/  FFMA.FTZ R51, R12, R52, R37 ;  /* 0x000000340c337223 */ /* 0x000fe20000010025 */
[----:B------:R-:W-:Y:S01]  /*1410*/  F2FP.PACK_AB R35, R59, R58 ;  /* 0x0000003a3b23723e */ /* 0x000fe200000000ff */
[----:B------:R-:W-:Y:S02]  /*1420*/  FFMA.FTZ R58, R46, R54, R41 ;  /* 0x000000362e3a7223 */ /* 0x000fe40000010029 */
[----:B------:R-:W-:Y:S01]  /*1430*/  FFMA.FTZ R54, R45, R53, R39 ;  /* 0x000000352d367223 */ /* 0x000fe20000010027 */
[----:B------:R-:W-:-:S02]  /*1440*/  F2FP.PACK_AB R32, R51, R32 ;  /* 0x000000203320723e */ /* 0x000fc400000000ff */
[----:B------:R-:W-:Y:S02]  /*1450*/  F2FP.PACK_AB R34, R58, R57 ;  /* 0x000000393a22723e */ /* 0x000fe400000000ff */
[----:B------:R-:W-:Y:S02]  /*1460*/  F2FP.PACK_AB R33, R54, R55 ;  /* 0x000000373621723e */ /* 0x000fe400000000ff */
[----:B------:R-:W-:Y:S02]  /*1470*/  IADD3.X R57, R49, c[0x0][0x214], RZ, P1, !PT ;  /* 0x0000850031397a10 */ /* 0x000fe40000ffe4ff */
[----:B------:R-:W-:-:S03]  /*1480*/  ISETP.GE.AND P1, PT, R10, c[0x0][0x164], PT ;  /* 0x000059000a007a0c */ /* 0x000fc60003f26270 */
[----:B------:R0:W-:Y:S10]  /*1490*/  STG.E.128 [R56.64], R32 ;  /* 0x0000002038007986 */ /* 0x0001f4000c101d04 */
[----:B0----5:R-:W-:Y:S01]  /*14a0*/  @P1 CALL.REL.NOINC `(.L_x_805) ;  /* 0x0000001000001944 */ /* 0x021fe20003c00000 */
[----:B------:R-:W-:Y:S05]  /*14b0*/  BRA `(.L_x_806) ;  /* 0xffffef4000007947 */ /* 0x000fea000383ffff */
.L_x_805:
[----:B------:R-:W-:Y:S05]  /*14c0*/  EXIT ;  /* 0x000000000000794d */ /* 0x000fea0003800000 */
.L_x_803:
[----:B0-----:R-:W-:Y:S01]  /*14d0*/  HFMA2.MMA R58, -RZ, RZ, 0, 5.9604644775390625e-08 ;  /* 0x00000001ff3a7435 */ /* 0x001fe200000001ff */
[----:B------:R-:W-:Y:S01]  /*14e0*/  MOV R59, R35 ;  /* 0x00000023003b7202 */ /* 0x000fe20000000f00 */
[----:B------:R-:W-:Y:S01]  /*14f0*/  IMAD.MOV.U32 R57, RZ, RZ, 0x1f ;  /* 0x0000001fff397424 */ /* 0x000fe200078e00ff */
[----:B------:R-:W-:-:S02]  /*1500*/  MOV R56, 0xffffffff ;  /* 0xffffffff00387802 */ /* 0x000fc40000000f00 */
[----:B------:R-:W-:Y:S02]  /*1510*/  MOV R50, 0x1530 ;  /* 0x0000153000327802 */ /* 0x000fe40000000f00 */
[----:B-----5:R-:W-:Y:S05]  /*1520*/  CALL.REL.NOINC `($__internal_9_$__cuda_sm70_shflsync_bfly_p) ;  /* 0x000004d000007944 */ /* 0x020fea0003c00000 */
[----:B01----:R-:W-:Y:S05]  /*1530*/  BRA `(.L_x_807) ;  /* 0xfffff8d000007947 */ /* 0x003fea000383ffff */
.L_x_804:
[----:B------:R-:W-:Y:S01]  /*1540*/  HFMA2.MMA R58, -RZ, RZ, 0, 1.1920928955078125e-07 ;  /* 0x00000002ff3a7435 */ /* 0x000fe200000001ff */
[----:B------:R-:W-:Y:S02]  /*1550*/  MOV R59, R35 ;  /* 0x00000023003b7202 */ /* 0x000fe40000000f00 */
[----:B------:R-:W-:Y:S02]  /*1560*/  MOV R57, 0x1f ;  /* 0x0000001f00397802 */ /* 0x000fe40000000f00 */
[----:B------:R-:W-:Y:S02]  /*1570*/  MOV R56, 0xffffffff ;  /* 0xffffffff00387802 */ /* 0x000fe40000000f00 */
[----:B------:R-:W-:Y:S02]  /*1580*/  MOV R50, 0x15a0 ;  /* 0x000015a000327802 */ /* 0x000fe40000000f00 */
[----:B-----5:R-:W-:Y:S05]  /*1590*/  CALL.REL.NOINC `($__internal_9_$__cuda_sm70_shflsync_bfly_p) ;  /* 0x0000046000007944 */ /* 0x020fea0003c00000 */
[----:B-1----:R-:W-:Y:S01]  /*15a0*/  FADD.FTZ R35, R35, R57 ;  /* 0x0000003923237221 */ /* 0x002fe20000010000 */
[----:B------:R-:W-:Y:S01]  /*15b0*/  HFMA2.MMA R57, -RZ, RZ, 0, 1.847743988037109375e-06 ;  /* 0x0000001fff397435 */ /* 0x000fe200000001ff */
[----:B0-----:R-:W-:Y:S01]  /*15c0*/  IMAD.MOV.U32 R58, RZ, RZ, 0x4 ;  /* 0x00000004ff3a7424 */ /* 0x001fe200078e00ff */
[----:B------:R-:W-:-:S02]  /*15d0*/  MOV R56, 0xffffffff ;  /* 0xffffffff00387802 */ /* 0x000fc40000000f00 */
[----:B------:R-:W-:Y:S02]  /*15e0*/  MOV R59, R35 ;  /* 0x00000023003b7202 */ /* 0x000fe40000000f00 */
[----:B------:R-:W-:Y:S02]  /*15f0*/  MOV R50, 0x1610 ;  /* 0x0000161000327802 */ /* 0x000fe40000000f00 */
[----:B------:R-:W-:Y:S05]  /*1600*/  CALL.REL.NOINC `($__internal_9_$__cuda_sm70_shflsync_bfly_p) ;  /* 0x000003f000007944 */ /* 0x000fea0003c00000 */
[----:B-1----:R-:W-:Y:S01]  /*1610*/  FADD.FTZ R35, R35, R57 ;  /* 0x0000003923237221 */ /* 0x002fe20000010000 */
[----:B0-----:R-:W-:Y:S01]  /*1620*/  HFMA2.MMA R58, -RZ, RZ, 0, 4.76837158203125e-07 ;  /* 0x00000008ff3a7435 */ /* 0x001fe200000001ff */
[----:B------:R-:W-:Y:S01]  /*1630*/  MOV R57, 0x1f ;  /* 0x0000001f00397802 */ /* 0x000fe20000000f00 */
[----:B------:R-:W-:Y:S01]  /*1640*/  IMAD.MOV.U32 R56, RZ, RZ, -0x1 ;  /* 0xffffffffff387424 */ /* 0x000fe200078e00ff */
[----:B------:R-:W-:Y:S02]  /*1650*/  MOV R50, 0x1680 ;  /* 0x0000168000327802 */ /* 0x000fe40000000f00 */
[----:B------:R-:W-:Y:S02]  /*1660*/  MOV R59, R35 ;  /* 0x00000023003b7202 */ /* 0x000fe40000000f00 */
[----:B------:R-:W-:Y:S05]  /*1670*/  CALL.REL.NOINC `($__internal_9_$__cuda_sm70_shflsync_bfly_p) ;  /* 0x0000038000007944 */ /* 0x000fea0003c00000 */
[----:B-1----:R-:W-:Y:S01]  /*1680*/  FADD.FTZ R35, R35, R57 ;  /* 0x0000003923237221 */ /* 0x002fe20000010000 */
[----:B0-----:R-:W-:Y:S01]  /*1690*/  HFMA2.MMA R58, -RZ, RZ, 0, 9.5367431640625e-07 ;  /* 0x00000010ff3a7435 */ /* 0x001fe200000001ff */
[----:B------:R-:W-:-:S02]  /*16a0*/  MOV R57, 0x1f ;  /* 0x0000001f00397802 */ /* 0x000fc40000000f00 */
[----:B------:R-:W-:Y:S02]  /*16b0*/  MOV R56, 0xffffffff ;  /* 0xffffffff00387802 */ /* 0x000fe40000000f00 */
[----:B------:R-:W-:Y:S02]  /*16c0*/  MOV R59, R35 ;  /* 0x00000023003b7202 */ /* 0x000fe40000000f00 */
[----:B------:R-:W-:Y:S02]  /*16d0*/  MOV R50, 0x16f0 ;  /* 0x000016f000327802 */ /* 0x000fe40000000f00 */
[----:B------:R-:W-:Y:S05]  /*16e0*/  CALL.REL.NOINC `($__internal_9_$__cuda_sm70_shflsync_bfly_p) ;  /* 0x0000031000007944 */ /* 0x000fea0003c00000 */
        /* <DEDUP_REMOVED lines=19> */
[----:B------:R-:W-:-:S03]  /*1820*/  HFMA2.MMA R57, -RZ, RZ, 0, 1.847743988037109375e-06 ;  /* 0x0000001fff397435 */ /* 0x000fc600000001ff */
[----:B------:R-:W-:Y:S01]  /*1830*/  FFMA.FTZ R59, R59, R59, R50 ;  /* 0x0000003b3b3b7223 */ /* 0x000fe20000010032 */
[----:B------:R-:W-:Y:S02]  /*1840*/  MOV R50, 0x1860 ;  /* 0x0000186000327802 */ /* 0x000fe40000000f00 */
[----:B------:R-:W-:Y:S05]  /*1850*/  CALL.REL.NOINC `($__internal_9_$__cuda_sm70_shflsync_bfly_p) ;  /* 0x000001a000007944 */ /* 0x000fea0003c00000 */
[----:B0-----:R-:W-:Y:S01]  /*1860*/  HFMA2.MMA R58, -RZ, RZ, 0, 1.1920928955078125e-07 ;  /* 0x00000002ff3a7435 */ /* 0x001fe200000001ff */
[----:B-1----:R-:W-:Y:S01]  /*1870*/  FADD.FTZ R59, R59, R57 ;  /* 0x000000393b3b7221 */ /* 0x002fe20000010000 */
[----:B------:R-:W-:Y:S02]  /*1880*/  MOV R57, 0x1f ;  /* 0x0000001f00397802 */ /* 0x000fe40000000f00 */
[----:B------:R-:W-:Y:S02]  /*1890*/  MOV R56, 0xffffffff ;  /* 0xffffffff00387802 */ /* 0x000fe40000000f00 */
[----:B------:R-:W-:Y:S02]  /*18a0*/  MOV R50, 0x18c0 ;  /* 0x000018c000327802 */ /* 0x000fe40000000f00 */
[----:B------:R-:W-:Y:S05]  /*18b0*/  CALL.REL.NOINC `($__internal_9_$__cuda_sm70_shflsync_bfly_p) ;  /* 0x0000014000007944 */ /* 0x000fea0003c00000 */
[----:B01----:R-:W-:Y:S01]  /*18c0*/  FADD.FTZ R59, R59, R57 ;  /* 0x000000393b3b7221 */ /* 0x003fe20000010000 */
[----:B------:R-:W-:Y:S01]  /*18d0*/  HFMA2.MMA R57, -RZ, RZ, 0, 1.847743988037109375e-06 ;  /* 0x0000001fff397435 */ /* 0x000fe200000001ff */
[----:B------:R-:W-:Y:S01]  /*18e0*/  IMAD.MOV.U32 R58, RZ, RZ, 0x4 ;  /* 0x00000004ff3a7424 */ /* 0x000fe200078e00ff */
[----:B------:R-:W-:-:S02]  /*18f0*/  MOV R56, 0xffffffff ;  /* 0xffffffff00387802 */ /* 0x000fc40000000f00 */
[----:B------:R-:W-:Y:S02]  /*1900*/  MOV R50, 0x1920 ;  /* 0x0000192000327802 */ /* 0x000fe40000000f00 */
[----:B------:R-:W-:Y:S05]  /*1910*/  CALL.REL.NOINC `($__internal_9_$__cuda_sm70_shflsync_bfly_p) ;  /* 0x000000e000007944 */ /* 0x000fea0003c00000 */
[----:B0-----:R-:W-:Y:S01]  /*1920*/  HFMA2.MMA R58, -RZ, RZ, 0, 4.76837158203125e-07 ;  /* 0x00000008ff3a7435 */ /* 0x001fe200000001ff */
        /* <DEDUP_REMOVED lines=8> */
[----:B------:R-:W-:Y:S02]  /*19b0*/  MOV R56, 0xffffffff ;  /* 0xffffffff00387802 */ /* 0x000fe40000000f00 */
[----:B------:R-:W-:-:S02]  /*19c0*/  MOV R50, 0x19e0 ;  /* 0x000019e000327802 */ /* 0x000fc40000000f00 */
[----:B------:R-:W-:Y:S05]  /*19d0*/  CALL.REL.NOINC `($__internal_9_$__cuda_sm70_shflsync_bfly_p) ;  /* 0x0000002000007944 */ /* 0x000fea0003c00000 */
[----:B-1----:R-:W-:Y:S01]  /*19e0*/  MOV R60, R57 ;  /* 0x00000039003c7202 */ /* 0x002fe20000000f00 */
[----:B0-----:R-:W-:Y:S05]  /*19f0*/  BRA `(.L_x_808) ;  /* 0xfffff65000007947 */ /* 0x001fea000383ffff */
        .weak           $__internal_9_$__cuda_sm70_shflsync_bfly_p
        .type           $__internal_9_$__cuda_sm70_shflsync_bfly_p,@function
        .size           $__internal_9_$__cuda_sm70_shflsync_bfly_p,(.L_x_7065 - $__internal_9_$__cuda_sm70_shflsync_bfly_p)
$__internal_9_$__cuda_sm70_shflsync_bfly_p:
[----:B------:R-:W-:Y:S01]  /*1a00*/  HFMA2.MMA R61, -RZ, RZ, 0, 0 ;  /* 0x00000000ff3d7435 */ /* 0x000fe200000001ff */
[----:B------:R-:W-:Y:S01]  /*1a10*/  MOV R60, R50 ;  /* 0x00000032003c7202 */ /* 0x000fe20000000f00 */
[----:B------:R-:W-:Y:S04]  /*1a20*/  WARPSYNC R56 ;  /* 0x0000003800007348 */ /* 0x000fe80003800000 */
[----:B------:R0:W1:Y:S01]  /*1a30*/  SHFL.BFLY PT, R57, R59, R58, R57 ;  /* 0x0c00003a3b397389 */ /* 0x00006200000e0039 */
[----:B------:R-:W-:Y:S05]  /*1a40*/  RET.REL.NODEC R60 `(_ZN10layer_norm31ln_parallel_residual_fwd_kernelINS_13Kernel_traitsI6__halfS2_S2_S2_fjLj256ELj1ELj4ELj1ELj16ENS_18Kernel_traits_baseILj256ES2_S2_S2_S2_fjLj128EEEEELb0ELb0ELb1EEEvNS_9FwdParamsE) ;  /* 0xffffe5b03c007950 */ /* 0x000fea0003c3ffff */
.L_x_809:
        /* <DEDUP_REMOVED lines=11> */
.L_x_7065:


//--------------------- .text._ZN10layer_norm31ln_parallel_residual_fwd_kernelINS_13Kernel_traitsI6__halfS2_S2_S2_fjLj256ELj1ELj4ELj1ELj16ENS_18Kernel_traits_baseILj256ES2_S2_S2_S2_fjLj128EEEEELb0ELb1ELb0EEEvNS_9FwdParamsE --------------------------
	.section	.text._ZN10layer_norm31ln_parallel_residual_fwd_kernelINS_13Kernel_traitsI6__halfS2_S2_S2_fjLj256ELj1ELj4ELj1ELj16ENS_18Kernel_traits_baseILj256ES2_S2_S2_S2_fjLj128EEEEELb0ELb1ELb0EEEvNS_9FwdParamsE,"ax",@progbits
	.sectioninfo	@"SHI_REGISTERS=55"
	.align	128
        .global         _ZN10layer_norm31ln_parallel_residual_fwd_kernelINS_13Kernel_traitsI6__halfS2_S2_S2_fjLj256ELj1ELj4ELj1ELj16ENS_18Kernel_traits_baseILj256ES2_S2_S2_S2_fjLj128EEEEELb0ELb1ELb0EEEvNS_9FwdParamsE
        .type           _ZN10layer_norm31ln_parallel_residual_fwd_kernelINS_13Kernel_traitsI6__halfS2_S2_S2_fjLj256ELj1ELj4ELj1ELj16ENS_18Kernel_traits_baseILj256ES2_S2_S2_S2_fjLj128EEEEELb0ELb1ELb0EEEvNS_9FwdParamsE,@function
        .size           _ZN10layer_norm31ln_parallel_residual_fwd_kernelINS_13Kernel_traitsI6__halfS2_S2_S2_fjLj256ELj1ELj4ELj1ELj16ENS_18Kernel_traits_baseILj256ES2_S2_S2_S2_fjLj128EEEEELb0ELb1ELb0EEEvNS_9FwdParamsE,(.L_x_7066 - _ZN10layer_norm31ln_parallel_residual_fwd_kernelINS_13Kernel_traitsI6__halfS2_S2_S2_fjLj256ELj1ELj4ELj1ELj16ENS_18Kernel_traits_baseILj256ES2_S2_S2_S2_fjLj128EEEEELb0ELb1ELb0EEEvNS_9FwdParamsE)
        .other          _ZN10layer_norm31ln_parallel_residual_fwd_kernelINS_13Kernel_traitsI6__halfS2_S2_S2_fjLj256ELj1ELj4ELj1ELj16ENS_18Kernel_traits_baseILj256ES2_S2_S2_S2_fjLj128EEEEELb0ELb1ELb0EEEvNS_9FwdParamsE,@"STO_CUDA_ENTRY STV_DEFAULT"
_ZN10layer_norm31ln_parallel_residual_fwd_kernelINS_13Kernel_traitsI6__halfS2_S2_S2_fjLj256ELj1ELj4ELj1ELj16ENS_18Kernel_traits_baseILj256ES2_S2_S2_S2_fjLj128EEEEELb0ELb1ELb0EEEvNS_9FwdParamsE:
.text._ZN10layer_norm31ln_parallel_residual_fwd_kernelINS_13Kernel_traitsI6__halfS2_S2_S2_fjLj256ELj1ELj4ELj1ELj16ENS_18Kernel_traits_baseILj256ES2_S2_S2_S2_fjLj128EEEEELb0ELb1ELb0EEEvNS_9FwdParamsE:
[----:B------:R-:W-:Y:S02]  /*0000*/  MOV R1, c[0x0][0x28] ;  /* 0x00000a0000017a02 */ /* 0x000fe40000000f00 */
        /* <DEDUP_REMOVED lines=10> */
[----:B-1----:R-:W-:Y:S02]  /*00b0*/  LEA R11, R2, R11, 0x2 ;  /* 0x0000000b020b7211 */ /* 0x002fe400078e10ff */
[----:B------:R-:W-:-:S02]  /*00c0*/  LOP3.LUT P3, RZ, R0, 0xffffffe0, RZ, 0xc0, !PT ;  /* 0xffffffe000ff7812 */ /* 0x000fc4000786c0ff */
[----:B------:R-:W-:Y:S02]  /*00d0*/  ISETP.GE.AND P1, PT, R11, c[0x0][0x164], PT ;  /* 0x000059000b007a0c */ /* 0x000fe40003f26270 */
[----:B------:R-:W-:-:S09]  /*00e0*/  LOP3.LUT R10, R10, 0x1f, RZ, 0xc0, !PT ;  /* 0x0000001f0a0a7812 */ /* 0x000fd200078ec0ff */
[----:B------:R-:W-:Y:S05]  /*00f0*/  @!P3 BRA `(.L_x_811) ;  /* 0x000000a00000b947 */ /* 0x000fea0003800000 */
[----:B------:R-:W-:Y:S01]  /*0100*/  ISETP.NE.U32.AND P0, PT, RZ, c[0x0][0x218], PT ;  /* 0x00008600ff007a0c */ /* 0x000fe20003f05070 */
[----:B------:R-:W-:-:S03]  /*0110*/  HFMA2.MMA R3, -RZ, RZ, 0, 9.5367431640625e-07 ;  /* 0x00000010ff037435 */ /* 0x000fc600000001ff */
[----:B------:R-:W-:-:S13]  /*0120*/  ISETP.NE.AND.EX P0, PT, RZ, c[0x0][0x21c], PT, P0 ;  /* 0x00008700ff007a0c */ /* 0x000fda0003f05300 */
[C---:B------:R-:W-:Y:S01]  /*0130*/  @P0 LEA R4, P2, R10.reuse, c[0x0][0x218], 0x4 ;  /* 0x000086000a040a11 */ /* 0x040fe200078420ff */
[----:B------:R-:W-:-:S04]  /*0140*/  IMAD.WIDE.U32 R2, R10, R3, c[0x0][0x1b0] ;  /* 0x00006c000a027625 */ /* 0x000fc800078e0003 */
[----:B------:R-:W-:Y:S01]  /*0150*/  @P0 IMAD.X R5, RZ, RZ, c[0x0][0x21c], P2 ;  /* 0x00008700ff050624 */ /* 0x000fe200010e06ff */
[----:B------:R0:W5:Y:S04]  /*0160*/  LDG.E.128 R16, [R2.64] ;  /* 0x0000000402107981 */ /* 0x000168000c1e1d00 */
[----:B------:R0:W5:Y:S01]  /*0170*/  @P0 LDG.E.128 R12, [R4.64] ;  /* 0x00000004040c0981 */ /* 0x000162000c1e1d00 */
[----:B------:R-:W-:Y:S01]  /*0180*/  @!P0 CS2R R12, SRZ ;  /* 0x00000000000c8805 */ /* 0x000fe2000001ff00 */
[----:B------:R-:W-:Y:S02]  /*0190*/  @!P0 CS2R R14, SRZ ;  /* 0x00000000000e8805 */ /* 0x000fe4000001ff00 */
.L_x_811:
[----:B0-----:R-:W-:Y:S05]  /*01a0*/  BSYNC B0 ;  /* 0x0000000000007941 */ /* 0x001fea0003800000 */
.L_x_810:
[----:B------:R-:W-:Y:S05]  /*01b0*/  @P1 EXIT ;  /* 0x000000000000194d */ /* 0x000fea0003800000 */
[--C-:B-----5:R-:W-:Y:S01]  /*01c0*/  HADD2.F32 R9, -RZ, R16.reuse.H0_H0 ;  /* 0x20000010ff097230 */ /* 0x120fe20000004100 */
[----:B------:R-:W-:Y:S01]  /*01d0*/  ULDC.U8 UR6, c[0x0][0x1f0] ;  /* 0x00007c0000067ab9 */ /* 0x000fe20000000000 */
        /* <DEDUP_REMOVED lines=15> */
.L_x_851:
        /* <DEDUP_REMOVED lines=32> */
.L_x_815:
[----:B-----5:R-:W-:-:S05]  /*04d0*/  HADD2.F32 R35, -RZ, R16.H0_H0 ;  /* 0x20000010ff237230 */ /* 0x020fca0000004100 */
[----:B------:R-:W-:Y:S01]  /*04e0*/  FADD.FTZ R36, R35, R36 ;  /* 0x0000002423247221 */ /* 0x000fe20000010000 */
[----:B------:R-:W-:Y:S05]  /*04f0*/  BRA `(.L_x_816) ;  /* 0x0000004000007947 */ /* 0x000fea0003800000 */
.L_x_814:
[----:B0----5:R-:W-:Y:S02]  /*0500*/  HADD2.F32 R35, -RZ, R12.H0_H0 ;  /* 0x2000000cff237230 */ /* 0x021fe40000004100 */
[----:B------:R-:W-:-:S03]  /*0510*/  @P0 HADD2.F32 R39, -RZ, R16.H0_H0 ;  /* 0x20000010ff270230 */ /* 0x000fc60000004100 */
[----:B------:R-:W-:-:S04]  /*0520*/  FADD.FTZ R36, R35, R36 ;  /* 0x0000002423247221 */ /* 0x000fc80000010000 */
[----:B------:R-:W-:-:S05]  /*0530*/  @P0 FADD.FTZ R36, R39, R36 ;  /* 0x0000002427240221 */ /* 0x000fca0000010000 */
.L_x_816:
[----:B------:R-:W-:-:S04]  /*0540*/  F2FP.PACK_AB R35, RZ, R36 ;  /* 0x00000024ff23723e */ /* 0x000fc800000000ff */
[----:B------:R-:W-:Y:S02]  /*0550*/  PRMT R20, R35, 0x7610, R20 ;  /* 0x0000761023147816 */ /* 0x000fe40000000014 */
.L_x_817:
        /* <DEDUP_REMOVED lines=11> */
.L_x_819:
[----:B-----5:R-:W-:-:S05]  /*0610*/  HADD2.F32 R24, -RZ, R16.H1_H1 ;  /* 0x30000010ff187230 */ /* 0x020fca0000004100 */
[----:B------:R-:W-:Y:S01]  /*0620*/  FADD.FTZ R39, R24, R39 ;  /* 0x0000002718277221 */ /* 0x000fe20000010000 */
[----:B------:R-:W-:Y:S05]  /*0630*/  BRA `(.L_x_820) ;  /* 0x0000004000007947 */ /* 0x000fea0003800000 */
.L_x_818:
[----:B-----5:R-:W-:Y:S02]  /*0640*/  HADD2.F32 R24, -RZ, R12.H1_H1 ;  /* 0x3000000cff187230 */ /* 0x020fe40000004100 */
[----:B------:R-:W-:-:S03]  /*0650*/  @P0 HADD2.F32 R38, -RZ, R16.H1_H1 ;  /* 0x30000010ff260230 */ /* 0x000fc60000004100 */
[----:B------:R-:W-:-:S04]  /*0660*/  FADD.FTZ R39, R24, R39 ;  /* 0x0000002718277221 */ /* 0x000fc80000010000 */
[----:B------:R-:W-:-:S05]  /*0670*/  @P0 FADD.FTZ R39, R38, R39 ;  /* 0x0000002726270221 */ /* 0x000fca0000010000 */
.L_x_820:
[----:B------:R-:W-:-:S04]  /*0680*/  F2FP.PACK_AB R24, RZ, R39 ;  /* 0x00000027ff18723e */ /* 0x000fc800000000ff */
[----:B------:R-:W-:Y:S02]  /*0690*/  PRMT R20, R20, 0x5410, R24 ;  /* 0x0000541014147816 */ /* 0x000fe40000000018 */
.L_x_821:
        /* <DEDUP_REMOVED lines=11> */
.L_x_823:
[----:B-----5:R-:W-:-:S05]  /*0750*/  HADD2.F32 R35, -RZ, R17.H0_H0 ;  /* 0x20000011ff237230 */ /* 0x020fca0000004100 */
[----:B------:R-:W-:Y:S01]  /*0760*/  FADD.FTZ R38, R35, R38 ;  /* 0x0000002623267221 */ /* 0x000fe20000010000 */
[----:B------:R-:W-:Y:S05]  /*0770*/  BRA `(.L_x_824) ;  /* 0x0000004000007947 */ /* 0x000fea0003800000 */
.L_x_822:
[----:B-----5:R-:W-:Y:S02]  /*0780*/  HADD2.F32 R35, -RZ, R13.H0_H0 ;  /* 0x2000000dff237230 */ /* 0x020fe40000004100 */
[----:B------:R-:W-:-:S03]  /*0790*/  @P0 HADD2.F32 R41, -RZ, R17.H0_H0 ;  /* 0x20000011ff290230 */ /* 0x000fc60000004100 */
[----:B------:R-:W-:-:S04]  /*07a0*/  FADD.FTZ R38, R35, R38 ;  /* 0x0000002623267221 */ /* 0x000fc80000010000 */
[----:B------:R-:W-:-:S05]  /*07b0*/  @P0 FADD.FTZ R38, R41, R38 ;  /* 0x0000002629260221 */ /* 0x000fca0000010000 */
.L_x_824:
[----:B------:R-:W-:-:S04]  /*07c0*/  F2FP.PACK_AB R24, RZ, R38 ;  /* 0x00000026ff18723e */ /* 0x000fc800000000ff */
[----:B------:R-:W-:Y:S02]  /*07d0*/  PRMT R21, R24, 0x7610, R21 ;  /* 0x0000761018157816 */ /* 0x000fe40000000015 */
.L_x_825:
        /* <DEDUP_REMOVED lines=11> */
.L_x_827:
[----:B-----5:R-:W-:-:S05]  /*0890*/  HADD2.F32 R24, -RZ, R17.H1_H1 ;  /* 0x30000011ff187230 */ /* 0x020fca0000004100 */
[----:B------:R-:W-:Y:S01]  /*08a0*/  FADD.FTZ R41, R24, R41 ;  /* 0x0000002918297221 */ /* 0x000fe20000010000 */
[----:B------:R-:W-:Y:S05]  /*08b0*/  BRA `(.L_x_828) ;  /* 0x0000004000007947 */ /* 0x000fea0003800000 */
.L_x_826:
[----:B-----5:R-:W-:Y:S02]  /*08c0*/  HADD2.F32 R24, -RZ, R13.H1_H1 ;  /* 0x3000000dff187230 */ /* 0x020fe40000004100 */
[----:B------:R-:W-:-:S03]  /*08d0*/  @P0 HADD2.F32 R40, -RZ, R17.H1_H1 ;  /* 0x30000011ff280230 */ /* 0x000fc60000004100 */
[----:B------:R-:W-:-:S04]  /*08e0*/  FADD.FTZ R41, R24, R41 ;  /* 0x0000002918297221 */ /* 0x000fc80000010000 */
[----:B------:R-:W-:-:S05]  /*08f0*/  @P0 FADD.FTZ R41, R40, R41 ;  /* 0x0000002928290221 */ /* 0x000fca0000010000 */
.L_x_828:
[----:B------:R-:W-:-:S04]  /*0900*/  F2FP.PACK_AB R24, RZ, R41 ;  /* 0x00000029ff18723e */ /* 0x000fc800000000ff */
[----:B------:R-:W-:Y:S02]  /*0910*/  PRMT R21, R21, 0x5410, R24 ;  /* 0x0000541015157816 */ /* 0x000fe40000000018 */
.L_x_829:
        /* <DEDUP_REMOVED lines=11> */
.L_x_831:
[----:B-----5:R-:W-:-:S05]  /*09d0*/  HADD2.F32 R25, -RZ, R18.H0_H0 ;  /* 0x20000012ff197230 */ /* 0x020fca0000004100 */
[----:B------:R-:W-:Y:S01]  /*09e0*/  FADD.FTZ R40, R25, R40 ;  /* 0x0000002819287221 */ /* 0x000fe20000010000 */
[----:B------:R-:W-:Y:S05]  /*09f0*/  BRA `(.L_x_832) ;  /* 0x0000004000007947 */ /* 0x000fea0003800000 */
.L_x_830:
[----:B-----5:R-:W-:Y:S02]  /*0a00*/  HADD2.F32 R25, -RZ, R14.H0_H0 ;  /* 0x2000000eff197230 */ /* 0x020fe40000004100 */
[----:B------:R-:W-:-:S03]  /*0a10*/  @P0 HADD2.F32 R35, -RZ, R18.H0_H0 ;  /* 0x20000012ff230230 */ /* 0x000fc60000004100 */
[----:B------:R-:W-:-:S04]  /*0a20*/  FADD.FTZ R40, R25, R40 ;  /* 0x0000002819287221 */ /* 0x000fc80000010000 */
[----:B------:R-:W-:-:S05]  /*0a30*/  @P0 FADD.FTZ R40, R35, R40 ;  /* 0x0000002823280221 */ /* 0x000fca0000010000 */
.L_x_832:
[----:B------:R-:W-:-:S04]  /*0a40*/  F2FP.PACK_AB R24, RZ, R40 ;  /* 0x00000028ff18723e */ /* 0x000fc800000000ff */
[----:B------:R-:W-:Y:S02]  /*0a50*/  PRMT R22, R24, 0x7610, R22 ;  /* 0x0000761018167816 */ /* 0x000fe40000000016 */
.L_x_833:
        /* <DEDUP_REMOVED lines=11> */
.L_x_835:
[----:B-----5:R-:W-:-:S05]  /*0b10*/  HADD2.F32 R24, -RZ, R18.H1_H1 ;  /* 0x30000012ff187230 */ /* 0x020fca0000004100 */
[----:B------:R-:W-:Y:S01]  /*0b20*/  FADD.FTZ R43, R24, R43 ;  /* 0x0000002b182b7221 */ /* 0x000fe20000010000 */
[----:B------:R-:W-:Y:S05]  /*0b30*/  BRA `(.L_x_836) ;  /* 0x0000004000007947 */ /* 0x000fea0003800000 */
.L_x_834:
[----:B-----5:R-:W-:Y:S02]  /*0b40*/  HADD2.F32 R24, -RZ, R14.H1_H1 ;  /* 0x3000000eff187230 */ /* 0x020fe40000004100 */
[----:B------:R-:W-:-:S03]  /*0b50*/  @P0 HADD2.F32 R26, -RZ, R18.H1_H1 ;  /* 0x30000012ff1a0230 */ /* 0x000fc60000004100 */
[----:B------:R-:W-:-:S04]  /*0b60*/  FADD.FTZ R43, R24, R43 ;  /* 0x0000002b182b7221 */ /* 0x000fc80000010000 */
[----:B------:R-:W-:-:S05]  /*0b70*/  @P0 FADD.FTZ R43, R26, R43 ;  /* 0x0000002b1a2b0221 */ /* 0x000fca0000010000 */
.L_x_836:
[----:B------:R-:W-:-:S04]  /*0b80*/  F2FP.PACK_AB R24, RZ, R43 ;  /* 0x0000002bff18723e */ /* 0x000fc800000000ff */
[----:B------:R-:W-:Y:S02]  /*0b90*/  PRMT R22, R22, 0x5410, R24 ;  /* 0x0000541016167816 */ /* 0x000fe40000000018 */
.L_x_837:
        /* <DEDUP_REMOVED lines=11> */
.L_x_839:
[----:B-----5:R-:W-:-:S05]  /*0c50*/  HADD2.F32 R25, -RZ, R19.H0_H0 ;  /* 0x20000013ff197230 */ /* 0x020fca0000004100 */
[----:B------:R-:W-:Y:S01]  /*0c60*/  FADD.FTZ R42, R25, R42 ;  /* 0x0000002a192a7221 */ /* 0x000fe20000010000 */
[----:B------:R-:W-:Y:S05]  /*0c70*/  BRA `(.L_x_840) ;  /* 0x0000004000007947 */ /* 0x000fea0003800000 */
.L_x_838:
[----:B-----5:R-:W-:Y:S02]  /*0c80*/  HADD2.F32 R25, -RZ, R15.H0_H0 ;  /* 0x2000000fff197230 */ /* 0x020fe40000004100 */
[----:B------:R-:W-:-:S03]  /*0c90*/  @P0 HADD2.F32 R35, -RZ, R19.H0_H0 ;  /* 0x20000013ff230230 */ /* 0x000fc60000004100 */
[----:B------:R-:W-:-:S04]  /*0ca0*/  FADD.FTZ R42, R25, R42 ;  /* 0x0000002a192a7221 */ /* 0x000fc80000010000 */
[----:B------:R-:W-:-:S05]  /*0cb0*/  @P0 FADD.FTZ R42, R35, R42 ;  /* 0x0000002a232a0221 */ /* 0x000fca0000010000 */
.L_x_840:
[----:B------:R-:W-:-:S04]  /*0cc0*/  F2FP.PACK_AB R24, RZ, R42 ;  /* 0x0000002aff18723e */ /* 0x000fc800000000ff */
[----:B------:R-:W-:Y:S02]  /*0cd0*/  PRMT R23, R24, 0x7610, R23 ;  /* 0x0000761018177816 */ /* 0x000fe40000000017 */
.L_x_841:
        /* <DEDUP_REMOVED lines=11> */
.L_x_843:
[----:B-----5:R-:W-:-:S05]  /*0d90*/  HADD2.F32 R25, -RZ, R19.H1_H1 ;  /* 0x30000013ff197230 */ /* 0x020fca0000004100 */
[----:B------:R-:W-:Y:S01]  /*0da0*/  FADD.FTZ R44, R25, R44 ;  /* 0x0000002c192c7221 */ /* 0x000fe20000010000 */
[----:B------:R-:W-:Y:S05]  /*0db0*/  BRA `(.L_x_844) ;  /* 0x0000004000007947 */ /* 0x000fea0003800000 */
.L_x_842:
[----:B-----5:R-:W-:Y:S02]  /*0dc0*/  HADD2.F32 R25, -RZ, R15.H1_H1 ;  /* 0x3000000fff197230 */ /* 0x020fe40000004100 */
[----:B------:R-:W-:-:S03]  /*0dd0*/  @P0 HADD2.F32 R27, -RZ, R19.H1_H1 ;  /* 0x30000013ff1b0230 */ /* 0x000fc60000004100 */
[----:B------:R-:W-:-:S04]  /*0de0*/  FADD.FTZ R44, R25, R44 ;  /* 0x0000002c192c7221 */ /* 0x000fc80000010000 */
[----:B------:R-:W-:-:S05]  /*0df0*/  @P0 FADD.FTZ R44, R27, R44 ;  /* 0x0000002c1b2c0221 */ /* 0x000fca0000010000 */
.L_x_844:
[----:B------:R-:W-:-:S04]  /*0e00*/  F2FP.PACK_AB R24, RZ, R44 ;  /* 0x0000002cff18723e */ /* 0x000fc800000000ff */
[----:B------:R-:W-:Y:S02]  /*0e10*/  PRMT R23, R23, 0x5410, R24 ;  /* 0x0000541017177816 */ /* 0x000fe40000000018 */
.L_x_845:
[----:B------:R-:W-:Y:S01]  /*0e20*/  MOV R24, c[0x0][0x180] ;  /* 0x0000600000187a02 */ /* 0x000fe20000000f00 */
[----:B------:R-:W-:-:S03]  /*0e30*/  IMAD.MOV.U32 R25, RZ, RZ, c[0x0][0x184] ;  /* 0x00006100ff197624 */ /* 0x000fc600078e00ff */
[----:B------:R-:W-:-:S04]  /*0e40*/  LOP3.LUT P0, RZ, R24, c[0x0][0x178], RZ, 0xfc, !PT ;  /* 0x00005e0018ff7a12 */ /* 0x000fc8000780fcff */
[----:B------:R-:W-:-:S13]  /*0e50*/  LOP3.LUT P0, RZ, R25, c[0x0][0x17c], RZ, 0xfc, P0 ;  /* 0x00005f0019ff7a12 */ /* 0x000fda000000fcff */
[----:B------:R-:W-:-:S04]  /*0e60*/  @P0 LEA R24, P1, R34, c[0x0][0x188], 0x4 ;  /* 0x0000620022180a11 */ /* 0x000fc800078220ff */
[----:B------:R-:W-:-:S05]  /*0e70*/  @P0 LEA.HI.X R25, R34, c[0x0][0x18c], RZ, 0x4, P1 ;  /* 0x0000630022190a11 */ /* 0x000fca00008f24ff */
[----:B------:R0:W-:Y:S04]  /*0e80*/  @P0 STG.E.128 [R24.64], R20 ;  /* 0x0000001418000986 */ /* 0x0001e8000c101d04 */
.L_x_813:
[----:B------:R-:W-:Y:S05]  /*0e90*/  BSYNC B0 ;  /* 0x0000000000007941 */ /* 0x000fea0003800000 */
.L_x_812:
        /* <DEDUP_REMOVED lines=12> */
.L_x_852:
        /* <DEDUP_REMOVED lines=37> */
.L_x_853:
[----:B------:R-:W-:Y:S01]  /*11b0*/  FMUL.FTZ R24, R35, R35 ;  /* 0x0000002323187220 */ /* 0x000fe20000410000 */
[----:B------:R-:W-:Y:S01]  /*11c0*/  ISETP.NE.AND P0, PT, RZ, UR6, PT ;  /* 0x00000006ff007c0c */ /* 0x000fe2000bf05270 */
[----:B-1----:R-:W-:Y:S01]  /*11d0*/  FADD.FTZ R45, R45, R46 ;  /* 0x0000002e2d2d7221 */ /* 0x002fe20000010000 */
[----:B------:R-:W-:Y:S01]  /*11e0*/  MOV R26, c[0x0][0x1e0] ;  /* 0x00007800001a7a02 */ /* 0x000fe20000000f00 */
[----:B------:R-:W-:Y:S01]  /*11f0*/  BSSY B0, `(.L_x_848) ;  /* 0x000002c000007945 */ /* 0x000fe20003800000 */
[----:B------:R-:W-:-:S03]  /*1200*/  FSEL R25, R24, RZ, P0 ;  /* 0x000000ff18197208 */ /* 0x000fc60000000000 */
[----:B------:R-:W-:Y:S02]  /*1210*/  FFMA.FTZ R24, R45, R26, c[0x0][0x228] ;  /* 0x00008a002d187623 */ /* 0x000fe4000001001a */
[----:B------:R-:W-:Y:S02]  /*1220*/  @!P1 IMAD.MOV.U32 R26, RZ, RZ, 0x4 ;  /* 0x00000004ff1a9424 */ /* 0x000fe400078e00ff */
[----:B------:R-:W-:Y:S01]  /*1230*/  FADD.FTZ R45, R24, R25 ;  /* 0x00000019182d7221 */ /* 0x000fe20000010000 */
[----:B------:R-:W-:Y:S01]  /*1240*/  @!P1 MOV R24, 0x4 ;  /* 0x0000000400189802 */ /* 0x000fe20000000f00 */
[----:B------:R-:W-:-:S04]  /*1250*/  @!P1 IMAD.WIDE R26, R11, R26, c[0x0][0x1a8] ;  /* 0x00006a000b1a9625 */ /* 0x000fc800078e021a */
[----:B------:R-:W1:Y:S01]  /*1260*/  MUFU.RSQ R45, R45 ;  /* 0x0000002d002d7308 */ /* 0x000e620000001400 */
        /* <DEDUP_REMOVED lines=29> */
[----:B------:R-:W-:Y:S01]  /*1440*/  F2FP.PACK_AB R27, R52, R27 ;  /* 0x0000001b341b723e */ /* 0x000fe200000000ff */
[----:B------:R-:W-:Y:S01]  /*1450*/  FFMA.FTZ R24, R8, R24, R29 ;  /* 0x0000001808187223 */ /* 0x000fe2000001001d */
[----:B------:R-:W-:Y:S01]  /*1460*/  F2FP.PACK_AB R25, R46, R25 ;  /* 0x000000192e19723e */ /* 0x000fe200000000ff */
[----:B------:R-:W-:Y:S01]  /*1470*/  IMAD.WIDE.U32 R34, R34, R35, c[0x0][0x208] ;  /* 0x0000820022227625 */ /* 0x000fe200078e0023 */
[----:B------:R-:W-:-:S02]  /*1480*/  F2FP.PACK_AB R26, R47, R26 ;  /* 0x0000001a2f1a723e */ /* 0x000fc400000000ff */
[----:B------:R-:W-:-:S05]  /*1490*/  F2FP.PACK_AB R24, R24, R45 ;  /* 0x0000002d1818723e */ /* 0x000fca00000000ff */
[----:B------:R0:W-:Y:S02]  /*14a0*/  STG.E.128 [R34.64], R24 ;  /* 0x0000001822007986 */ /* 0x0001e4000c101d04 */
.L_x_849:
[----:B------:R-:W-:Y:S05]  /*14b0*/  BSYNC B0 ;  /* 0x0000000000007941 */ /* 0x000fea0003800000 */
.L_x_848:
[----:B0-2---:R-:W-:-:S05]  /*14c0*/  MOV R24, 0x4 ;  /* 0x0000000400187802 */ /* 0x005fca0000000f00 */
[----:B------:R-:W-:-:S05]  /*14d0*/  IMAD R11, R24, c[0x0][0x160], R11 ;  /* 0x00005800180b7a24 */ /* 0x000fca00078e020b */
[----:B------:R-:W-:-:S13]  /*14e0*/  ISETP.GE.AND P0, PT, R11, c[0x0][0x164], PT ;  /* 0x000059000b007a0c */ /* 0x000fda0003f06270 */
[----:B-----5:R-:W-:Y:S01]  /*14f0*/  @P0 CALL.REL.NOINC `(.L_x_850) ;  /* 0x0000001000000944 */ /* 0x020fe20003c00000 */
[----:B------:R-:W-:Y:S05]  /*1500*/  BRA `(.L_x_851) ;  /* 0xffffedc000007947 */ /* 0x000fea000383ffff */
.L_x_850:
[----:B------:R-:W-:Y:S05]  /*1510*/  EXIT ;  /* 0x000000000000794d */ /* 0x000fea0003800000 */
.L_x_846:
[----:B------:R-:W-:Y:S01]  /*1520*/  HFMA2.MMA R27, -RZ, RZ, 0, 1.847743988037109375e-06 ;  /* 0x0000001fff1b7435 */ /* 0x000fe200000001ff */
[----:B------:R-:W-:Y:S01]  /*1530*/  IMAD.MOV.U32 R45, RZ, RZ, 0x1 ;  /* 0x00000001ff2d7424 */ /* 0x000fe200078e00ff */
[----:B------:R-:W-:Y:S02]  /*1540*/  MOV R26, 0xffffffff ;  /* 0xffffffff001a7802 */ /* 0x000fe40000000f00 */
[----:B------:R-:W-:Y:S02]  /*1550*/  MOV R24, 0x1570 ;  /* 0x0000157000187802 */ /* 0x000fe40000000f00 */
[----:B-----5:R-:W-:Y:S05]  /*1560*/  CALL.REL.NOINC `($__internal_10_$__cuda_sm70_shflsync_bfly_p) ;  /* 0x000004b000007944 */ /* 0x020fea0003c00000 */
[----:B01----:R-:W-:Y:S05]  /*1570*/  BRA `(.L_x_852) ;  /* 0xfffff9e000007947 */ /* 0x003fea000383ffff */
.L_x_847:
[----:B------:R-:W-:Y:S01]  /*1580*/  HFMA2.MMA R45, -RZ, RZ, 0, 1.1920928955078125e-07 ;  /* 0x00000002ff2d7435 */ /* 0x000fe200000001ff */
[----:B0-----:R-:W-:Y:S01]  /*1590*/  IMAD.MOV.U32 R46, RZ, RZ, R47 ;  /* 0x000000ffff2e7224 */ /* 0x001fe200078e002f */
[----:B------:R-:W-:Y:S01]  /*15a0*/  MOV R27, 0x1f ;  /* 0x0000001f001b7802 */ /* 0x000fe20000000f00 */
[----:B------:R-:W-:Y:S01]  /*15b0*/  IMAD.MOV.U32 R26, RZ, RZ, -0x1 ;  /* 0xffffffffff1a7424 */ /* 0x000fe200078e00ff */
[----:B------:R-:W-:Y:S02]  /*15c0*/  MOV R24, 0x15e0 ;  /* 0x000015e000187802 */ /* 0x000fe40000000f00 */
[----:B-----5:R-:W-:Y:S05]  /*15d0*/  CALL.REL.NOINC `($__internal_10_$__cuda_sm70_shflsync_bfly_p) ;  /* 0x0000044000007944 */ /* 0x020fea0003c00000 */
[----:B0-----:R-:W-:Y:S01]  /*15e0*/  HFMA2.MMA R45, -RZ, RZ, 0, 2.384185791015625e-07 ;  /* 0x00000004ff2d7435 */ /* 0x001fe200000001ff */
[----:B-1----:R-:W-:Y:S01]  /*15f0*/  FADD.FTZ R46, R47, R26 ;  /* 0x0000001a2f2e7221 */ /* 0x002fe20000010000 */
[----:B------:R-:W-:Y:S01]  /*1600*/  MOV R27, 0x1f ;  /* 0x0000001f001b7802 */ /* 0x000fe20000000f00 */
[----:B------:R-:W-:Y:S01]  /*1610*/  IMAD.MOV.U32 R26, RZ, RZ, -0x1 ;  /* 0xffffffffff1a7424 */ /* 0x000fe200078e00ff */
[----:B------:R-:W-:-:S02]  /*1620*/  MOV R24, 0x1640 ;  /* 0x0000164000187802 */ /* 0x000fc40000000f00 */
[----:B------:R-:W-:Y:S05]  /*1630*/  CALL.REL.NOINC `($__internal_10_$__cuda_sm70_shflsync_bfly_p) ;  /* 0x000003e000007944 */ /* 0x000fea0003c00000 */
[----:B0-----:R-:W-:Y:S01]  /*1640*/  HFMA2.MMA R45, -RZ, RZ, 0, 4.76837158203125e-07 ;  /* 0x00000008ff2d7435 */ /* 0x001fe200000001ff */
[----:B-1----:R-:W-:Y:S01]  /*1650*/  FADD.FTZ R46, R46, R26 ;  /* 0x0000001a2e2e7221 */ /* 0x002fe20000010000 */
[----:B------:R-:W-:Y:S01]  /*1660*/  MOV R27, 0x1f ;  /* 0x0000001f001b7802 */ /* 0x000fe20000000f00 */
[----:B------:R-:W-:Y:S01]  /*1670*/  IMAD.MOV.U32 R26, RZ, RZ, -0x1 ;  /* 0xffffffffff1a7424 */ /* 0x000fe200078e00ff */
[----:B------:R-:W-:-:S02]  /*1680*/  MOV R24, 0x16a0 ;  /* 0x000016a000187802 */ /* 0x000fc40000000f00 */
[----:B------:R-:W-:Y:S05]  /*1690*/  CALL.REL.NOINC `($__internal_10_$__cuda_sm70_shflsync_bfly_p) ;  /* 0x0000038000007944 */ /* 0x000fea0003c00000 */
[----:B0-----:R-:W-:Y:S01]  /*16a0*/  HFMA2.MMA R45, -RZ, RZ, 0, 9.5367431640625e-07 ;  /* 0x00000010ff2d7435 */ /* 0x001fe200000001ff */
[----:B-1----:R-:W-:Y:S01]  /*16b0*/  FADD.FTZ R46, R46, R26 ;  /* 0x0000001a2e2e7221 */ /* 0x002fe20000010000 */
[----:B------:R-:W-:Y:S01]  /*16c0*/  MOV R27, 0x1f ;  /* 0x0000001f001b7802 */ /* 0x000fe20000000f00 */
[----:B------:R-:W-:Y:S01]  /*16d0*/  IMAD.MOV.U32 R26, RZ, RZ, -0x1 ;  /* 0xffffffffff1a7424 */ /* 0x000fe200078e00ff */
[----:B------:R-:W-:-:S02]  /*16e0*/  MOV R24, 0x1700 ;  /* 0x0000170000187802 */ /* 0x000fc40000000f00 */
[----:B------:R-:W-:Y:S05]  /*16f0*/  CALL.REL.NOINC `($__internal_10_$__cuda_sm70_shflsync_bfly_p) ;  /* 0x0000032000007944 */ /* 0x000fea0003c00000 */
        /* <DEDUP_REMOVED lines=18> */
[----:B------:R-:W-:Y:S01]  /*1820*/  FFMA.FTZ R24, R27, R27, R24 ;  /* 0x0000001b1b187223 */ /* 0x000fe20000010018 */
[----:B------:R-:W-:-:S03]  /*1830*/  MOV R27, 0x1f ;  /* 0x0000001f001b7802 */ /* 0x000fc60000000f00 */
[----:B------:R-:W-:-:S05]  /*1840*/  FFMA.FTZ R24, R25, R25, R24 ;  /* 0x0000001919187223 */ /* 0x000fca0000010018 */
[----:B------:R-:W-:Y:S02]  /*1850*/  FSEL R46, R24, RZ, P3 ;  /* 0x000000ff182e7208 */ /* 0x000fe40001800000 */
[----:B------:R-:W-:Y:S02]  /*1860*/  MOV R24, 0x1880 ;  /* 0x0000188000187802 */ /* 0x000fe40000000f00 */
[----:B------:R-:W-:Y:S05]  /*1870*/  CALL.REL.NOINC `($__internal_10_$__cuda_sm70_shflsync_bfly_p) ;  /* 0x000001a000007944 */ /* 0x000fea0003c00000 */
[----:B0-----:R-:W-:Y:S01]  /*1880*/  HFMA2.MMA R45, -RZ, RZ, 0, 1.1920928955078125e-07 ;  /* 0x00000002ff2d7435 */ /* 0x001fe200000001ff */
[----:B-1----:R-:W-:Y:S01]  /*1890*/  FADD.FTZ R46, R46, R26 ;  /* 0x0000001a2e2e7221 */ /* 0x002fe20000010000 */
[----:B------:R-:W-:Y:S01]  /*18a0*/  MOV R27, 0x1f ;  /* 0x0000001f001b7802 */ /* 0x000fe20000000f00 */
[----:B------:R-:W-:Y:S01]  /*18b0*/  IMAD.MOV.U32 R26, RZ, RZ, -0x1 ;  /* 0xffffffffff1a7424 */ /* 0x000fe200078e00ff */
[----:B------:R-:W-:Y:S02]  /*18c0*/  MOV R24, 0x18e0 ;  /* 0x000018e000187802 */ /* 0x000fe40000000f00 */
[----:B------:R-:W-:Y:S05]  /*18d0*/  CALL.REL.NOINC `($__internal_10_$__cuda_sm70_shflsync_bfly_p) ;  /* 0x0000014000007944 */ /* 0x000fea0003c00000 */
        /* <DEDUP_REMOVED lines=18> */
[----:B01----:R-:W-:Y:S01]  /*1a00*/  MOV R45, R26 ;  /* 0x0000001a002d7202 */ /* 0x003fe20000000f00 */
[----:B------:R-:W-:Y:S05]  /*1a10*/  BRA `(.L_x_853) ;  /* 0xfffff79000007947 */ /* 0x000fea000383ffff */
        .weak           $__internal_10_$__cuda_sm70_shflsync_bfly_p
        .type           $__internal_10_$__cuda_sm70_shflsync_bfly_p,@function
        .size           $__internal_10_$__cuda_sm70_shflsync_bfly_p,(.L_x_7066 - $__internal_10_$__cuda_sm70_shflsync_bfly_p)
$__internal_10_$__cuda_sm70_shflsync_bfly_p:
[----:B------:R-:W-:Y:S01]  /*1a20*/  HFMA2.MMA R25, -RZ, RZ, 0, 0 ;  /* 0x00000000ff197435 */ /* 0x000fe200000001ff */
[----:B------:R-:W-:Y:S04]  /*1a30*/  WARPSYNC R26 ;  /* 0x0000001a00007348 */ /* 0x000fe80003800000 */
[----:B------:R0:W1:Y:S01]  /*1a40*/  SHFL.BFLY PT, R26, R46, R45, R27 ;  /* 0x0c00002d2e1a7389 */ /* 0x00006200000e001b */
[----:B------:R-:W-:Y:S05]  /*1a50*/  RET.REL.NODEC R24 `(_ZN10layer_norm31ln_parallel_residual_fwd_kernelINS_13Kernel_traitsI6__halfS2_S2_S2_fjLj256ELj1ELj4ELj1ELj16ENS_18Kernel_traits_baseILj256ES2_S2_S2_S2_fjLj128EEEEELb0ELb1ELb0EEEvNS_9FwdParamsE) ;  /* 0xffffe5a018007950 */ /* 0x000fea0003c3ffff */
.L_x_854:
        /* <DEDUP_REMOVED lines=10> */
.L_x_7066:


//--------------------- .text._ZN10layer_norm31ln_parallel_residual_fwd_kernelINS_13Kernel_traitsI6__halfS2_S2_S2_fjLj256ELj1ELj4ELj1ELj16ENS_18Kernel_traits_baseILj256ES2_S2_S2_S2_fjLj128EEEEELb0ELb1ELb1EEEvNS_9FwdParamsE --------------------------
	.section	.text._ZN10layer_norm31ln_parallel_residual_fwd_kernelINS_13Kernel_traitsI6__halfS2_S2_S2_fjLj256ELj1ELj4ELj1ELj16ENS_18Kernel_traits_baseILj256ES2_S2_S2_S2_fjLj128EEEEELb0ELb1ELb1EEEvNS_9FwdParamsE,"ax",@progbits
	.sectioninfo	@"SHI_REGISTERS=48"
	.align	128
        .global         _ZN10layer_norm31ln_parallel_residual_fwd_kernelINS_13Kernel_traitsI6__halfS2_S2_S2_fjLj256ELj1ELj4ELj1ELj16ENS_18Kernel_traits_baseILj256ES2_S2_S2_S2_fjLj128EEEEELb0ELb1ELb1EEEvNS_9FwdParamsE
        .type           _ZN10layer_norm31ln_parallel_residual_fwd_kernelINS_13Kernel_traitsI6__halfS2_S2_S2_fjLj256ELj1ELj4ELj1ELj16ENS_18Kernel_traits_baseILj256ES2_S2_S2_S2_fjLj128EEEEELb0ELb1ELb1EEEvNS_9FwdParamsE,@function
        .size           _ZN10layer_norm31ln_parallel_residual_fwd_kernelINS_13Kernel_traitsI6__halfS2_S2_S2_fjLj256ELj1ELj4ELj1ELj16ENS_18Kernel_traits_baseILj256ES2_S2_S2_S2_fjLj128EEEEELb0ELb1ELb1EEEvNS_9FwdParamsE,(.L_x_7067 - _ZN10layer_norm31ln_parallel_residual_fwd_kernelINS_13Kernel_traitsI6__halfS2_S2_S2_fjLj256ELj1ELj4ELj1ELj16ENS_18Kernel_traits_baseILj256ES2_S2_S2_S2_fjLj128EEEEELb0ELb1ELb1EEEvNS_9FwdParamsE)
        .other          _ZN10layer_norm31ln_parallel_residual_fwd_kernelINS_13Kernel_traitsI6__halfS2_S2_S2_fjLj256ELj1ELj4ELj1ELj16ENS_18Kernel_traits_baseILj256ES2_S2_S2_S2_fjLj128EEEEELb0ELb1ELb1EEEvNS_9FwdParamsE,@"STO_CUDA_ENTRY STV_DEFAULT"
_ZN10layer_norm31ln_parallel_residual_fwd_kernelINS_13Kernel_traitsI6__halfS2_S2_S2_fjLj256ELj1ELj4ELj1ELj16ENS_18Kernel_traits_baseILj256ES2_S2_S2_S2_fjLj128EEEEELb0ELb1ELb1EEEvNS_9FwdParamsE:
.text._ZN10layer_norm31ln_parallel_residual_fwd_kernelINS_13Kernel_traitsI6__halfS2_S2_S2_fjLj256ELj1ELj4ELj1ELj16ENS_18Kernel_traits_baseILj256ES2_S2_S2_S2_fjLj128EEEEELb0ELb1ELb1EEEvNS_9FwdParamsE:
[----:B------:R-:W-:Y:S02]  /*0000*/  MOV R1, c[0x0][0x28] ;  /* 0x00000a0000017a02 */ /* 0x000fe40000000f00 */
[----:B------:R-:W0:Y:S01]  /*0010*/  S2R R0, SR_TID.X ;  /* 0x0000000000007919 */ /* 0x000e220000002100 */
[----:B------:R-:W-:Y:S01]  /*0020*/  ISETP.NE.U32.AND P1, PT, RZ, c[0x0][0x218], PT ;  /* 0x00008600ff007a0c */ /* 0x000fe20003f25070 */
[----:B------:R-:W-:Y:S02]  /*0030*/  ULDC.64 UR4, c[0x0][0x118] ;  /* 0x0000460000047ab9 */ /* 0x000fe40000000a00 */
[----:B------:R-:W1:Y:S01]  /*0040*/  S2R R2, SR_CTAID.X ;  /* 0x0000000000027919 */ /* 0x000e620000002500 */
[----:B------:R-:W-:Y:S02]  /*0050*/  ISETP.NE.AND.EX P1, PT, RZ, c[0x0][0x21c], PT, P1 ;  /* 0x00008700ff007a0c */ /* 0x000fe40003f25310 */
[----:B0-----:R-:W-:Y:S02]  /*0060*/  LOP3.LUT R44, R0, 0x1f, RZ, 0xc0, !PT ;  /* 0x0000001f002c7812 */ /* 0x001fe400078ec0ff */
[----:B------:R-:W-:-:S09]  /*0070*/  SHF.R.U32.HI R7, RZ, 0x5, R0 ;  /* 0x00000005ff077819 */ /* 0x000fd20000011600 */
[----:B------:R-:W-:Y:S02]  /*0080*/  @P1 LEA R12, P0, R44, c[0x0][0x218], 0x4 ;  /* 0x000086002c0c1a11 */ /* 0x000fe400078020ff */
[----:B-1----:R-:W-:Y:S02]  /*0090*/  LEA R7, R2, R7, 0x2 ;  /* 0x0000000702077211 */ /* 0x002fe400078e10ff */
[----:B------:R-:W-:Y:S02]  /*00a0*/  @P1 IADD3.X R13, RZ, c[0x0][0x21c], RZ, P0, !PT ;  /* 0x00008700ff0d1a10 */ /* 0x000fe400007fe4ff */
[----:B------:R-:W-:Y:S02]  /*00b0*/  ISETP.GE.AND P0, PT, R7, c[0x0][0x164], PT ;  /* 0x0000590007007a0c */ /* 0x000fe40003f06270 */
[----:B------:R-:W-:Y:S02]  /*00c0*/  SHF.L.U32 R0, R0, 0x4, RZ ;  /* 0x0000000400007819 */ /* 0x000fe400000006ff */
[----:B------:R-:W5:Y:S02]  /*00d0*/  @P1 LDG.E.128 R12, [R12.64] ;  /* 0x000000040c0c1981 */ /* 0x000f64000c1e1d00 */
[----:B------:R-:W-:-:S04]  /*00e0*/  LOP3.LUT R0, R0, 0x1f0, RZ, 0xc0, !PT ;  /* 0x000001f000007812 */ /* 0x000fc800078ec0ff */
[----:B------:R-:W-:-:S04]  /*00f0*/  IADD3 R8, P2, R0, c[0x0][0x1b0], RZ ;  /* 0x00006c0000087a10 */ /* 0x000fc80007f5e0ff */
[----:B------:R-:W-:Y:S01]  /*0100*/  IADD3.X R9, RZ, c[0x0][0x1b4], RZ, P2, !PT ;  /* 0x00006d00ff097a10 */ /* 0x000fe200017fe4ff */
[----:B------:R-:W-:Y:S08]  /*0110*/  @P0 EXIT ;  /* 0x000000000000094d */ /* 0x000ff00003800000 */
[----:B------:R-:W2:Y:S01]  /*0120*/  LDG.E.128 R8, [R8.64] ;  /* 0x0000000408087981 */ /* 0x000ea2000c1e1d00 */
[----:B------:R-:W-:Y:S01]  /*0130*/  MOV R0, c[0x0][0x180] ;  /* 0x0000600000007a02 */ /* 0x000fe20000000f00 */
[----:B-----5:R-:W-:Y:S01]  /*0140*/  @!P1 CS2R R12, SRZ ;  /* 0x00000000000c9805 */ /* 0x020fe2000001ff00 */
[----:B------:R-:W-:Y:S01]  /*0150*/  @!P1 CS2R R14, SRZ ;  /* 0x00000000000e9805 */ /* 0x000fe2000001ff00 */
[----:B------:R-:W-:Y:S01]  /*0160*/  MOV R2, c[0x0][0x184] ;  /* 0x0000610000027a02 */ /* 0x000fe20000000f00 */
[----:B------:R-:W-:Y:S01]  /*0170*/  ULDC.U8 UR6, c[0x0][0x1f0] ;  /* 0x00007c0000067ab9 */ /* 0x000fe20000000000 */
[----:B------:R-:W-:Y:S02]  /*0180*/  LOP3.LUT P0, RZ, R0, c[0x0][0x178], RZ, 0xfc, !PT ;  /* 0x00005e0000ff7a12 */ /* 0x000fe4000780fcff */
[--C-:B------:R-:W-:Y:S02]  /*0190*/  HADD2.F32 R37, -RZ, R12.reuse.H0_H0 ;  /* 0x2000000cff257230 */ /* 0x100fe40000004100 */
[----:B------:R-:W-:Y:S01]  /*01a0*/  LOP3.LUT P0, RZ, R2, c[0x0][0x17c], RZ, 0xfc, P0 ;  /* 0x00005f0002ff7a12 */ /* 0x000fe2000000fcff */
[----:B------:R-:W-:-:S02]  /*01b0*/  HADD2.F32 R36, -RZ, R12.H1_H1 ;  /* 0x3000000cff247230 */ /* 0x000fc40000004100 */
[--C-:B------:R-:W-:Y:S02]  /*01c0*/  HADD2.F32 R6, -RZ, R13.reuse.H0_H0 ;  /* 0x2000000dff067230 */ /* 0x100fe40000004100 */
[----:B------:R-:W-:Y:S02]  /*01d0*/  HADD2.F32 R5, -RZ, R13.H1_H1 ;  /* 0x3000000dff057230 */ /* 0x000fe40000004100 */
[--C-:B------:R-:W-:Y:S02]  /*01e0*/  HADD2.F32 R4, -RZ, R14.reuse.H0_H0 ;  /* 0x2000000eff047230 */ /* 0x100fe40000004100 */
[----:B------:R-:W-:Y:S02]  /*01f0*/  HADD2.F32 R3, -RZ, R14.H1_H1 ;  /* 0x3000000eff037230 */ /* 0x000fe40000004100 */
[--C-:B------:R-:W-:Y:S02]  /*0200*/  HADD2.F32 R2, -RZ, R15.reuse.H0_H0 ;  /* 0x2000000fff027230 */ /* 0x100fe40000004100 */
[----:B------:R-:W-:-:S02]  /*0210*/  HADD2.F32 R0, -RZ, R15.H1_H1 ;  /* 0x3000000fff007230 */ /* 0x000fc40000004100 */
[--C-:B--2---:R-:W-:Y:S02]  /*0220*/  HADD2.F32 R43, -RZ, R8.reuse.H0_H0 ;  /* 0x20000008ff2b7230 */ /* 0x104fe40000004100 */
[----:B------:R-:W-:Y:S02]  /*0230*/  HADD2.F32 R25, -RZ, R8.H1_H1 ;  /* 0x30000008ff197230 */ /* 0x000fe40000004100 */
[--C-:B------:R-:W-:Y:S02]  /*0240*/  HADD2.F32 R24, -RZ, R9.reuse.H0_H0 ;  /* 0x20000009ff187230 */ /* 0x100fe40000004100 */
[----:B------:R-:W-:Y:S02]  /*0250*/  HADD2.F32 R26, -RZ, R9.H1_H1 ;  /* 0x30000009ff1a7230 */ /* 0x000fe40000004100 */
[--C-:B------:R-:W-:Y:S02]  /*0260*/  HADD2.F32 R27, -RZ, R10.reuse.H0_H0 ;  /* 0x2000000aff1b7230 */ /* 0x100fe40000004100 */
[----:B------:R-:W-:-:S02]  /*0270*/  HADD2.F32 R28, -RZ, R10.H1_H1 ;  /* 0x3000000aff1c7230 */ /* 0x000fc40000004100 */
[--C-:B------:R-:W-:Y:S02]  /*0280*/  HADD2.F32 R29, -RZ, R11.reuse.H0_H0 ;  /* 0x2000000bff1d7230 */ /* 0x100fe40000004100 */
[----:B------:R-:W-:Y:S02]  /*0290*/  HADD2.F32 R34, -RZ, R11.H1_H1 ;  /* 0x3000000bff227230 */ /* 0x000fe40000004100 */
.L_x_890:
[----:B------:R-:W-:Y:S01]  /*02a0*/  IMAD R20, R7, c[0x0][0x168], RZ ;  /* 0x00005a0007147a24 */ /* 0x000fe200078e02ff */
[----:B------:R-:W-:Y:S02]  /*02b0*/  ISETP.NE.U32.AND P1, PT, RZ, c[0x0][0x180], PT ;  /* 0x00006000ff007a0c */ /* 0x000fe40003f25070 */
[----:B------:R-:W-:Y:S02]  /*02c0*/  ISETP.NE.U32.AND P2, PT, RZ, c[0x0][0x178], PT ;  /* 0x00005e00ff007a0c */ /* 0x000fe40003f45070 */
[----:B------:R-:W-:Y:S02]  /*02d0*/  SHF.R.S32.HI R21, RZ, 0x1f, R20 ;  /* 0x0000001fff157819 */ /* 0x000fe40000011414 */
[----:B------:R-:W-:Y:S02]  /*02e0*/  ISETP.NE.AND.EX P1, PT, RZ, c[0x0][0x184], PT, P1 ;  /* 0x00006100ff007a0c */ /* 0x000fe40003f25310 */
[----:B------:R-:W-:Y:S01]  /*02f0*/  LEA.HI R21, R21, R20, RZ, 0x3 ;  /* 0x0000001415157211 */ /* 0x000fe200078f18ff */
[----:B------:R-:W-:Y:S01]  /*0300*/  HFMA2.MMA R20, -RZ, RZ, 0, 9.5367431640625e-07 ;  /* 0x00000010ff147435 */ /* 0x000fe200000001ff */
[----:B------:R-:W-:-:S02]  /*0310*/  ISETP.NE.AND.EX P2, PT, RZ, c[0x0][0x17c], PT, P2 ;  /* 0x00005f00ff007a0c */ /* 0x000fc40003f45320 */
[----:B------:R-:W-:-:S07]  /*0320*/  LEA.HI.SX32 R35, R21, R44, 0x1d ;  /* 0x0000002c15237211 */ /* 0x000fce00078feaff */
[C---:B------:R-:W-:Y:S01]  /*0330*/  IMAD.WIDE.U32 R20, R35.reuse, R20, c[0x0][0x170] ;  /* 0x00005c0023147625 */ /* 0x040fe200078e0014 */
[----:B------:R-:W-:-:S03]  /*0340*/  @P1 LEA R32, P4, R35, c[0x0][0x180], 0x4 ;  /* 0x0000600023201a11 */ /* 0x000fc600078820ff */
[C---:B------:R-:W-:Y:S02]  /*0350*/  @P2 LEA R30, P3, R35.reuse, c[0x0][0x178], 0x4 ;  /* 0x00005e00231e2a11 */ /* 0x040fe400078620ff */
[C---:B------:R-:W-:Y:S01]  /*0360*/  @P1 LEA.HI.X R33, R35.reuse, c[0x0][0x184], RZ, 0x4, P4 ;  /* 0x0000610023211a11 */ /* 0x040fe200020f24ff */
[----:B------:R-:W2:Y:S01]  /*0370*/  LDG.E.128 R20, [R20.64] ;  /* 0x0000000414147981 */ /* 0x000ea2000c1e1d00 */
[----:B------:R-:W-:-:S03]  /*0380*/  @P2 LEA.HI.X R31, R35, c[0x0][0x17c], RZ, 0x4, P3 ;  /* 0x00005f00231f2a11 */ /* 0x000fc600018f24ff */
[----:B------:R0:W5:Y:S04]  /*0390*/  @P1 LDG.E.128 R12, [R32.64] ;  /* 0x00000004200c1981 */ /* 0x000168000c1e1d00 */
        /* <DEDUP_REMOVED lines=8> */
[----:B------:R-:W-:Y:S05]  /*0420*/  @P0 BRA `(.L_x_857) ;  /* 0x0000008000000947 */ /* 0x000fea0003800000 */
[----:B------:R-:W-:Y:S05]  /*0430*/  BRA `(.L_x_858) ;  /* 0x0000009000007947 */ /* 0x000fea0003800000 */
.L_x_856:
[----:B-----5:R-:W-:-:S05]  /*0440*/  HADD2.F32 R31, -RZ, R12.H0_H0 ;  /* 0x2000000cff1f7230 */ /* 0x020fca0000004100 */
[----:B------:R-:W-:Y:S01]  /*0450*/  FADD.FTZ R30, R30, R31 ;  /* 0x0000001f1e1e7221 */ /* 0x000fe20000010000 */
[----:B------:R-:W-:Y:S05]  /*0460*/  BRA `(.L_x_857) ;  /* 0x0000004000007947 */ /* 0x000fea0003800000 */
.L_x_855:
[----:B0----5:R-:W-:Y:S02]  /*0470*/  HADD2.F32 R31, -RZ, R8.H0_H0 ;  /* 0x20000008ff1f7230 */ /* 0x021fe40000004100 */
[----:B------:R-:W-:-:S03]  /*0480*/  @P1 HADD2.F32 R33, -RZ, R12.H0_H0 ;  /* 0x2000000cff211230 */ /* 0x000fc60000004100 */
[----:B------:R-:W-:-:S04]  /*0490*/  FADD.FTZ R30, R30, R31 ;  /* 0x0000001f1e1e7221 */ /* 0x000fc80000010000 */
[----:B------:R-:W-:-:S05]  /*04a0*/  @P1 FADD.FTZ R30, R30, R33 ;  /* 0x000000211e1e1221 */ /* 0x000fca0000010000 */
.L_x_857:
[----:B------:R-:W-:-:S04]  /*04b0*/  F2FP.PACK_AB R31, RZ, R30 ;  /* 0x0000001eff1f723e */ /* 0x000fc800000000ff */
[----:B------:R-:W-:Y:S02]  /*04c0*/  PRMT R16, R31, 0x7610, R16 ;  /* 0x000076101f107816 */ /* 0x000fe40000000010 */
.L_x_858:
[----:B------:R-:W-:Y:S01]  /*04d0*/  HADD2.F32 R32, -RZ, R20.H1_H1 ;  /* 0x30000014ff207230 */ /* 0x000fe20000004100 */
[----:B------:R-:W-:Y:S05]  /*04e0*/  @P2 BRA `(.L_x_859) ;  /* 0x0000008000002947 */ /* 0x000fea0003800000 */
[----:B------:R-:W-:-:S04]  /*04f0*/  ISETP.NE.U32.AND P3, PT, RZ, c[0x0][0x180], PT ;  /* 0x00006000ff007a0c */ /* 0x000fc80003f65070 */
[----:B------:R-:W-:-:S13]  /*0500*/  ISETP.NE.AND.EX P3, PT, RZ, c[0x0][0x184], PT, P3 ;  /* 0x00006100ff007a0c */ /* 0x000fda0003f65330 */
[----:B------:R-:W-:Y:S05]  /*0510*/  @P3 BRA `(.L_x_860) ;  /* 0x0000002000003947 */ /* 0x000fea0003800000 */
[----:B------:R-:W-:Y:S05]  /*0520*/  @P0 BRA `(.L_x_861) ;  /* 0x0000008000000947 */ /* 0x000fea0003800000 */
[----:B------:R-:W-:Y:S05]  /*0530*/  BRA `(.L_x_862) ;  /* 0x0000009000007947 */ /* 0x000fea0003800000 */
.L_x_860:
[----:B-----5:R-:W-:-:S05]  /*0540*/  HADD2.F32 R31, -RZ, R12.H1_H1 ;  /* 0x3000000cff1f7230 */ /* 0x020fca0000004100 */
[----:B------:R-:W-:Y:S01]  /*0550*/  FADD.FTZ R32, R32, R31 ;  /* 0x0000001f20207221 */ /* 0x000fe20000010000 */
[----:B------:R-:W-:Y:S05]  /*0560*/  BRA `(.L_x_861) ;  /* 0x0000004000007947 */ /* 0x000fea0003800000 */
.L_x_859:
[----:B-----5:R-:W-:Y:S02]  /*0570*/  HADD2.F32 R31, -RZ, R8.H1_H1 ;  /* 0x30000008ff1f7230 */ /* 0x020fe40000004100 */
[----:B------:R-:W-:-:S03]  /*0580*/  @P1 HADD2.F32 R33, -RZ, R12.H1_H1 ;  /* 0x3000000cff211230 */ /* 0x000fc60000004100 */
[----:B------:R-:W-:-:S04]  /*0590*/  FADD.FTZ R32, R32, R31 ;  /* 0x0000001f20207221 */ /* 0x000fc80000010000 */
[----:B------:R-:W-:-:S05]  /*05a0*/  @P1 FADD.FTZ R32, R32, R33 ;  /* 0x0000002120201221 */ /* 0x000fca0000010000 */
.L_x_861:
[----:B------:R-:W-:-:S04]  /*05b0*/  F2FP.PACK_AB R20, RZ, R32 ;  /* 0x00000020ff14723e */ /* 0x000fc800000000ff */
[----:B------:R-:W-:Y:S02]  /*05c0*/  PRMT R16, R16, 0x5410, R20 ;  /* 0x0000541010107816 */ /* 0x000fe40000000014 */
.L_x_862:
[----:B------:R-:W-:Y:S01]  /*05d0*/  HADD2.F32 R31, -RZ, R21.H0_H0 ;  /* 0x20000015ff1f7230 */ /* 0x000fe20000004100 */
[----:B------:R-:W-:Y:S05]  /*05e0*/  @P2 BRA `(.L_x_863) ;  /* 0x0000008000002947 */ /* 0x000fea0003800000 */
[----:B------:R-:W-:-:S04]  /*05f0*/  ISETP.NE.U32.AND P3, PT, RZ, c[0x0][0x180], PT ;  /* 0x00006000ff007a0c */ /* 0x000fc80003f65070 */
[----:B------:R-:W-:-:S13]  /*0600*/  ISETP.NE.AND.EX P3, PT, RZ, c[0x0][0x184], PT, P3 ;  /* 0x00006100ff007a0c */ /* 0x000fda0003f65330 */
[----:B------:R-:W-:Y:S05]  /*0610*/  @P3 BRA `(.L_x_864) ;  /* 0x0000002000003947 */ /* 0x000fea0003800000 */
[----:B------:R-:W-:Y:S05]  /*0620*/  @P0 BRA `(.L_x_865) ;  /* 0x0000008000000947 */ /* 0x000fea0003800000 */
[----:B------:R-:W-:Y:S05]  /*0630*/  BRA `(.L_x_866) ;  /* 0x0000009000007947 */ /* 0x000fea0003800000 */
.L_x_864:
[----:B-----5:R-:W-:-:S05]  /*0640*/  HADD2.F32 R20, -RZ, R13.H0_H0 ;  /* 0x2000000dff147230 */ /* 0x020fca0000004100 */
[----:B------:R-:W-:Y:S01]  /*0650*/  FADD.FTZ R31, R31, R20 ;  /* 0x000000141f1f7221 */ /* 0x000fe20000010000 */
[----:B------:R-:W-:Y:S05]  /*0660*/  BRA `(.L_x_865) ;  /* 0x0000004000007947 */ /* 0x000fea0003800000 */
.L_x_863:
[----:B-----5:R-:W-:Y:S02]  /*0670*/  HADD2.F32 R20, -RZ, R9.H0_H0 ;  /* 0x20000009ff147230 */ /* 0x020fe40000004100 */
[----:B------:R-:W-:-:S03]  /*0680*/  @P1 HADD2.F32 R38, -RZ, R13.H0_H0 ;  /* 0x2000000dff261230 */ /* 0x000fc60000004100 */
[----:B------:R-:W-:-:S04]  /*0690*/  FADD.FTZ R31, R31, R20 ;  /* 0x000000141f1f7221 */ /* 0x000fc80000010000 */
[----:B------:R-:W-:-:S05]  /*06a0*/  @P1 FADD.FTZ R31, R31, R38 ;  /* 0x000000261f1f1221 */ /* 0x000fca0000010000 */
.L_x_865:
[----:B------:R-:W-:-:S04]  /*06b0*/  F2FP.PACK_AB R20, RZ, R31 ;  /* 0x0000001fff14723e */ /* 0x000fc800000000ff */
[----:B------:R-:W-:Y:S02]  /*06c0*/  PRMT R17, R20, 0x7610, R17 ;  /* 0x0000761014117816 */ /* 0x000fe40000000011 */
.L_x_866:
[----:B------:R-:W-:Y:S01]  /*06d0*/  HADD2.F32 R38, -RZ, R21.H1_H1 ;  /* 0x30000015ff267230 */ /* 0x000fe20000004100 */
[----:B------:R-:W-:Y:S05]  /*06e0*/  @P2 BRA `(.L_x_867) ;  /* 0x0000008000002947 */ /* 0x000fea0003800000 */
[----:B------:R-:W-:-:S04]  /*06f0*/  ISETP.NE.U32.AND P3, PT, RZ, c[0x0][0x180], PT ;  /* 0x00006000ff007a0c */ /* 0x000fc80003f65070 */
[----:B------:R-:W-:-:S13]  /*0700*/  ISETP.NE.AND.EX P3, PT, RZ, c[0x0][0x184], PT, P3 ;  /* 0x00006100ff007a0c */ /* 0x000fda0003f65330 */
[----:B------:R-:W-:Y:S05]  /*0710*/  @P3 BRA `(.L_x_868) ;  /* 0x0000002000003947 */ /* 0x000fea0003800000 */
[----:B------:R-:W-:Y:S05]  /*0720*/  @P0 BRA `(.L_x_869) ;  /* 0x0000008000000947 */ /* 0x000fea0003800000 */
[----:B------:R-:W-:Y:S05]  /*0730*/  BRA `(.L_x_870) ;  /* 0x0000009000007947 */ /* 0x000fea0003800000 */
.L_x_868:
[----:B-----5:R-:W-:-:S05]  /*0740*/  HADD2.F32 R21, -RZ, R13.H1_H1 ;  /* 0x3000000dff157230 */ /* 0x020fca0000004100 */
[----:B------:R-:W-:Y:S01]  /*0750*/  FADD.FTZ R38, R38, R21 ;  /* 0x0000001526267221 */ /* 0x000fe20000010000 */
[----:B------:R-:W-:Y:S05]  /*0760*/  BRA `(.L_x_869) ;  /* 0x0000004000007947 */ /* 0x000fea0003800000 */
.L_x_867:
[----:B-----5:R-:W-:Y:S02]  /*0770*/  HADD2.F32 R21, -RZ, R9.H1_H1 ;  /* 0x30000009ff157230 */ /* 0x020fe40000004100 */
[----:B------:R-:W-:-:S03]  /*0780*/  @P1 HADD2.F32 R33, -RZ, R13.H1_H1 ;  /* 0x3000000dff211230 */ /* 0x000fc60000004100 */
[----:B------:R-:W-:-:S04]  /*0790*/  FADD.FTZ R38, R38, R21 ;  /* 0x0000001526267221 */ /* 0x000fc80000010000 */
[----:B------:R-:W-:-:S05]  /*07a0*/  @P1 FADD.FTZ R38, R38, R33 ;  /* 0x0000002126261221 */ /* 0x000fca0000010000 */
.L_x_869:
[----:B------:R-:W-:-:S04]  /*07b0*/  F2FP.PACK_AB R20, RZ, R38 ;  /* 0x00000026ff14723e */ /* 0x000fc800000000ff */
[----:B------:R-:W-:Y:S02]  /*07c0*/  PRMT R17, R17, 0x5410, R20 ;  /* 0x0000541011117816 */ /* 0x000fe40000000014 */
.L_x_870:
[----:B------:R-:W-:Y:S01]  /*07d0*/  HADD2.F32 R33, -RZ, R22.H0_H0 ;  /* 0x20000016ff217230 */ /* 0x000fe20000004100 */
[----:B------:R-:W-:Y:S05]  /*07e0*/  @P2 BRA `(.L_x_871) ;  /* 0x0000008000002947 */ /* 0x000fea0003800000 */
[----:B------:R-:W-:-:S04]  /*07f0*/  ISETP.NE.U32.AND P3, PT, RZ, c[0x0][0x180], PT ;  /* 0x00006000ff007a0c */ /* 0x000fc80003f65070 */
[----:B------:R-:W-:-:S13]  /*0800*/  ISETP.NE.AND.EX P3, PT, RZ, c[0x0][0x184], PT, P3 ;  /* 0x00006100ff007a0c */ /* 0x000fda0003f65330 */
[----:B------:R-:W-:Y:S05]  /*0810*/  @P3 BRA `(.L_x_872) ;  /* 0x0000002000003947 */ /* 0x000fea0003800000 */
[----:B------:R-:W-:Y:S05]  /*0820*/  @P0 BRA `(.L_x_873) ;  /* 0x0000008000000947 */ /* 0x000fea0003800000 */
[----:B------:R-:W-:Y:S05]  /*0830*/  BRA `(.L_x_874) ;  /* 0x0000009000007947 */ /* 0x000fea0003800000 */
.L_x_872:
[----:B-----5:R-:W-:-:S05]  /*0840*/  HADD2.F32 R20, -RZ, R14.H0_H0 ;  /* 0x2000000eff147230 */ /* 0x020fca0000004100 */
[----:B------:R-:W-:Y:S01]  /*0850*/  FADD.FTZ R33, R33, R20 ;  /* 0x0000001421217221 */ /* 0x000fe20000010000 */
[----:B------:R-:W-:Y:S05]  /*0860*/  BRA `(.L_x_873) ;  /* 0x0000004000007947 */ /* 0x000fea0003800000 */
.L_x_871:
[----:B-----5:R-:W-:Y:S02]  /*0870*/  HADD2.F32 R20, -RZ, R10.H0_H0 ;  /* 0x2000000aff147230 */ /* 0x020fe40000004100 */
[----:B------:R-:W-:-:S03]  /*0880*/  @P1 HADD2.F32 R40, -RZ, R14.H0_H0 ;  /* 0x2000000eff281230 */ /* 0x000fc60000004100 */
[----:B------:R-:W-:-:S04]  /*0890*/  FADD.FTZ R33, R33, R20 ;  /* 0x0000001421217221 */ /* 0x000fc80000010000 */
[----:B------:R-:W-:-:S05]  /*08a0*/  @P1 FADD.FTZ R33, R33, R40 ;  /* 0x0000002821211221 */ /* 0x000fca0000010000 */
.L_x_873:
[----:B------:R-:W-:-:S04]  /*08b0*/  F2FP.PACK_AB R20, RZ, R33 ;  /* 0x00000021ff14723e */ /* 0x000fc800000000ff */
[----:B------:R-:W-:Y:S02]  /*08c0*/  PRMT R18, R20, 0x7610, R18 ;  /* 0x0000761014127816 */ /* 0x000fe40000000012 */
.L_x_874:
[----:B------:R-:W-:Y:S01]  /*08d0*/  HADD2.F32 R39, -RZ, R22.H1_H1 ;  /* 0x30000016ff277230 */ /* 0x000fe20000004100 */
[----:B------:R-:W-:Y:S05]  /*08e0*/  @P2 BRA `(.L_x_875) ;  /* 0x0000008000002947 */ /* 0x000fea0003800000 */
[----:B------:R-:W-:-:S04]  /*08f0*/  ISETP.NE.U32.AND P3, PT, RZ, c[0x0][0x180], PT ;  /* 0x00006000ff007a0c */ /* 0x000fc80003f65070 */
[----:B------:R-:W-:-:S13]  /*0900*/  ISETP.NE.AND.EX P3, PT, RZ, c[0x0][0x184], PT, P3 ;  /* 0x00006100ff007a0c */ /* 0x000fda0003f65330 */
[----:B------:R-:W-:Y:S05]  /*0910*/  @P3 BRA `(.L_x_876) ;  /* 0x0000002000003947 */ /* 0x000fea0003800000 */
[----:B------:R-:W-:Y:S05]  /*0920*/  @P0 BRA `(.L_x_877) ;  /* 0x0000008000000947 */ /* 0x000fea0003800000 */
[----:B------:R-:W-:Y:S05]  /*0930*/  BRA `(.L_x_878) ;  /* 0x0000009000007947 */ /* 0x000fea0003800000 */
.L_x_876:
[----:B-----5:R-:W-:-:S05]  /*0940*/  HADD2.F32 R20, -RZ, R14.H1_H1 ;  /* 0x3000000eff147230 */ /* 0x020fca0000004100 */
[----:B------:R-:W-:Y:S01]  /*0950*/  FADD.FTZ R39, R39, R20 ;  /* 0x0000001427277221 */ /* 0x000fe20000010000 */
[----:B------:R-:W-:Y:S05]  /*0960*/  BRA `(.L_x_877) ;  /* 0x0000004000007947 */ /* 0x000fea0003800000 */
.L_x_875:
[----:B-----5:R-:W-:Y:S02]  /*0970*/  HADD2.F32 R20, -RZ, R10.H1_H1 ;  /* 0x3000000aff147230 */ /* 0x020fe40000004100 */
[----:B------:R-:W-:-:S03]  /*0980*/  @P1 HADD2.F32 R22, -RZ, R14.H1_H1 ;  /* 0x3000000eff161230 */ /* 0x000fc60000004100 */
[----:B------:R-:W-:-:S04]  /*0990*/  FADD.FTZ R39, R39, R20 ;  /* 0x0000001427277221 */ /* 0x000fc80000010000 */
[----:B------:R-:W-:-:S05]  /*09a0*/  @P1 FADD.FTZ R39, R39, R22 ;  /* 0x0000001627271221 */ /* 0x000fca0000010000 */
.L_x_877:
[----:B------:R-:W-:-:S04]  /*09b0*/  F2FP.PACK_AB R20, RZ, R39 ;  /* 0x00000027ff14723e */ /* 0x000fc800000000ff */
[----:B------:R-:W-:Y:S02]  /*09c0*/  PRMT R18, R18, 0x5410, R20 ;  /* 0x0000541012127816 */ /* 0x000fe40000000014 */
.L_x_878:
[----:B------:R-:W-:Y:S01]  /*09d0*/  HADD2.F32 R22, -RZ, R23.H0_H0 ;  /* 0x20000017ff167230 */ /* 0x000fe20000004100 */
[----:B------:R-:W-:Y:S05]  /*09e0*/  @P2 BRA `(.L_x_879) ;  /* 0x0000008000002947 */ /* 0x000fea0003800000 */
[----:B------:R-:W-:-:S04]  /*09f0*/  ISETP.NE.U32.AND P3, PT, RZ, c[0x0][0x180], PT ;  /* 0x00006000ff007a0c */ /* 0x000fc80003f65070 */
[----:B------:R-:W-:-:S13]  /*0a00*/  ISETP.NE.AND.EX P3, PT, RZ, c[0x0][0x184], PT, P3 ;  /* 0x00006100ff007a0c */ /* 0x000fda0003f65330 */
[----:B------:R-:W-:Y:S05]  /*0a10*/  @P3 BRA `(.L_x_880) ;  /* 0x0000002000003947 */ /* 0x000fea0003800000 */
[----:B------:R-:W-:Y:S05]  /*0a20*/  @P0 BRA `(.L_x_881) ;  /* 0x0000008000000947 */ /* 0x000fea0003800000 */
[----:B------:R-:W-:Y:S05]  /*0a30*/  BRA `(.L_x_882) ;  /* 0x0000009000007947 */ /* 0x000fea0003800000 */
.L_x_880:
[----:B-----5:R-:W-:-:S05]  /*0a40*/  HADD2.F32 R21, -RZ, R15.H0_H0 ;  /* 0x2000000fff157230 */ /* 0x020fca0000004100 */
[----:B------:R-:W-:Y:S01]  /*0a50*/  FADD.FTZ R22, R22, R21 ;  /* 0x0000001516167221 */ /* 0x000fe20000010000 */
[----:B------:R-:W-:Y:S05]  /*0a60*/  BRA `(.L_x_881) ;  /* 0x0000004000007947 */ /* 0x000fea0003800000 */
.L_x_879:
[----:B-----5:R-:W-:-:S05]  /*0a70*/  HADD2.F32 R21, -RZ, R11.H0_H0 ;  /* 0x2000000bff157230 */ /* 0x020fca0000004100 */
[----:B------:R-:W-:Y:S01]  /*0a80*/  FADD.FTZ R22, R22, R21 ;  /* 0x0000001516167221 */ /* 0x000fe20000010000 */
[----:B------:R-:W-:-:S05]  /*0a90*/  @P1 HADD2.F32 R21, -RZ, R15.H0_H0 ;  /* 0x2000000fff151230 */ /* 0x000fca0000004100 */
[----:B------:R-:W-:-:S05]  /*0aa0*/  @P1 FADD.FTZ R22, R22, R21 ;  /* 0x0000001516161221 */ /* 0x000fca0000010000 */
.L_x_881:
[----:B------:R-:W-:-:S04]  /*0ab0*/  F2FP.PACK_AB R20, RZ, R22 ;  /* 0x00000016ff14723e */ /* 0x000fc800000000ff */
[----:B------:R-:W-:Y:S02]  /*0ac0*/  PRMT R19, R20, 0x7610, R19 ;  /* 0x0000761014137816 */ /* 0x000fe40000000013 */
.L_x_882:
[----:B------:R-:W-:Y:S01]  /*0ad0*/  HADD2.F32 R23, -RZ, R23.H1_H1 ;  /* 0x30000017ff177230 */ /* 0x000fe20000004100 */
[----:B------:R-:W-:Y:S05]  /*0ae0*/  @P2 BRA `(.L_x_883) ;  /* 0x0000008000002947 */ /* 0x000fea0003800000 */
[----:B------:R-:W-:-:S04]  /*0af0*/  ISETP.NE.U32.AND P1, PT, RZ, c[0x0][0x180], PT ;  /* 0x00006000ff007a0c */ /* 0x000fc80003f25070 */
[----:B------:R-:W-:-:S13]  /*0b00*/  ISETP.NE.AND.EX P1, PT, RZ, c[0x0][0x184], PT, P1 ;  /* 0x00006100ff007a0c */ /* 0x000fda0003f25310 */
[----:B------:R-:W-:Y:S05]  /*0b10*/  @P1 BRA `(.L_x_884) ;  /* 0x0000002000001947 */ /* 0x000fea0003800000 */
[----:B------:R-:W-:Y:S05]  /*0b20*/  @P0 BRA `(.L_x_885) ;  /* 0x0000008000000947 */ /* 0x000fea0003800000 */
[----:B------:R-:W-:Y:S05]  /*0b30*/  BRA `(.L_x_886) ;  /* 0x0000009000007947 */ /* 0x000fea0003800000 */
.L_x_884:
[----:B-----5:R-:W-:-:S05]  /*0b40*/  HADD2.F32 R20, -RZ, R15.H1_H1 ;  /* 0x3000000fff147230 */ /* 0x020fca0000004100 */
[----:B------:R-:W-:Y:S01]  /*0b50*/  FADD.FTZ R23, R23, R20 ;  /* 0x0000001417177221 */ /* 0x000fe20000010000 */
[----:B------:R-:W-:Y:S05]  /*0b60*/  BRA `(.L_x_885) ;  /* 0x0000004000007947 */ /* 0x000fea0003800000 */
.L_x_883:
[----:B-----5:R-:W-:-:S05]  /*0b70*/  HADD2.F32 R20, -RZ, R11.H1_H1 ;  /* 0x3000000bff147230 */ /* 0x020fca0000004100 */
[----:B------:R-:W-:Y:S01]  /*0b80*/  FADD.FTZ R23, R23, R20 ;  /* 0x0000001417177221 */ /* 0x000fe20000010000 */
[----:B------:R-:W-:-:S05]  /*0b90*/  @P1 HADD2.F32 R20, -RZ, R15.H1_H1 ;  /* 0x3000000fff141230 */ /* 0x000fca0000004100 */
[----:B------:R-:W-:-:S05]  /*0ba0*/  @P1 FADD.FTZ R23, R23, R20 ;  /* 0x0000001417171221 */ /* 0x000fca0000010000 */
.L_x_885:
[----:B------:R-:W-:-:S04]  /*0bb0*/  F2FP.PACK_AB R20, RZ, R23 ;  /* 0x00000017ff14723e */ /* 0x000fc800000000ff */
[----:B------:R-:W-:Y:S02]  /*0bc0*/  PRMT R19, R19, 0x5410, R20 ;  /* 0x0000541013137816 */ /* 0x000fe40000000014 */
.L_x_886:
        /* <DEDUP_REMOVED lines=14> */
.L_x_891:
        /* <DEDUP_REMOVED lines=12> */
[----:B------:R-:W-:Y:S02]  /*0d70*/  FADD.FTZ R45, -R40, R32 ;  /* 0x00000020282d7221 */ /* 0x000fe40000010100 */
[----:B------:R-:W-:Y:S02]  /*0d80*/  FFMA.FTZ R42, R42, R42, RZ ;  /* 0x0000002a2a2a7223 */ /* 0x000fe400000100ff */
[----:B------:R-:W-:Y:S02]  /*0d90*/  FADD.FTZ R21, -R40, R31 ;  /* 0x0000001f28157221 */ /* 0x000fe40000010100 */
        /* <DEDUP_REMOVED lines=21> */
.L_x_892:
[----:B------:R-:W-:Y:S01]  /*0ef0*/  FMUL.FTZ R21, R40, R40 ;  /* 0x0000002828157220 */ /* 0x000fe20000410000 */
[----:B------:R-:W-:Y:S01]  /*0f00*/  MOV R20, c[0x0][0x1e0] ;  /* 0x0000780000147a02 */ /* 0x000fe20000000f00 */
[----:B-1----:R-:W-:Y:S01]  /*0f10*/  FADD.FTZ R41, R41, R42 ;  /* 0x0000002a29297221 */ /* 0x002fe20000010000 */
[----:B------:R-:W-:-:S03]  /*0f20*/  ISETP.NE.AND P1, PT, RZ, UR6, PT ;  /* 0x00000006ff007c0c */ /* 0x000fc6000bf25270 */
[----:B------:R-:W-:Y:S01]  /*0f30*/  FFMA.FTZ R20, R41, R20, c[0x0][0x228] ;  /* 0x00008a0029147623 */ /* 0x000fe20000010014 */
[----:B------:R-:W-:Y:S01]  /*0f40*/  FSEL R21, R21, RZ, P1 ;  /* 0x000000ff15157208 */ /* 0x000fe20000800000 */
[----:B------:R-:W-:Y:S01]  /*0f50*/  HFMA2.MMA R41, -RZ, RZ, 0, 2.384185791015625e-07 ;  /* 0x00000004ff297435 */ /* 0x000fe200000001ff */
[----:B0-----:R-:W-:-:S03]  /*0f60*/  FSEL R42, R40, RZ, !P1 ;  /* 0x000000ff282a7208 */ /* 0x001fc60004800000 */
[----:B------:R-:W-:Y:S02]  /*0f70*/  FADD.FTZ R45, R20, R21 ;  /* 0x00000015142d7221 */ /* 0x000fe40000010000 */
[C---:B------:R-:W-:Y:S02]  /*0f80*/  FADD.FTZ R30, -R42.reuse, R30 ;  /* 0x0000001e2a1e7221 */ /* 0x040fe40000010100 */
[C---:B------:R-:W-:Y:S02]  /*0f90*/  FADD.FTZ R32, -R42.reuse, R32 ;  /* 0x000000202a207221 */ /* 0x040fe40000010100 */
[----:B------:R-:W0:Y:S01]  /*0fa0*/  MUFU.RSQ R45, R45 ;  /* 0x0000002d002d7308 */ /* 0x000e220000001400 */
[C---:B------:R-:W-:Y:S02]  /*0fb0*/  FADD.FTZ R31, -R42.reuse, R31 ;  /* 0x0000001f2a1f7221 */ /* 0x040fe40000010100 */
[C---:B------:R-:W-:Y:S02]  /*0fc0*/  FADD.FTZ R38, -R42.reuse, R38 ;  /* 0x000000262a267221 */ /* 0x040fe40000010100 */
[----:B------:R-:W-:-:S02]  /*0fd0*/  FADD.FTZ R33, -R42, R33 ;  /* 0x000000212a217221 */ /* 0x000fc40000010100 */
[C---:B------:R-:W-:Y:S02]  /*0fe0*/  FADD.FTZ R39, -R42.reuse, R39 ;  /* 0x000000272a277221 */ /* 0x040fe40000010100 */
[C---:B------:R-:W-:Y:S02]  /*0ff0*/  FADD.FTZ R22, -R42.reuse, R22 ;  /* 0x000000162a167221 */ /* 0x040fe40000010100 */
[----:B------:R-:W-:Y:S02]  /*1000*/  FADD.FTZ R42, -R42, R23 ;  /* 0x000000172a2a7221 */ /* 0x000fe40000010100 */
[----:B------:R-:W-:-:S04]  /*1010*/  @!P2 IMAD.WIDE R20, R7, R41, c[0x0][0x1a0] ;  /* 0x000068000714a625 */ /* 0x000fc800078e0229 */
[C---:B0-----:R-:W-:Y:S01]  /*1020*/  FMUL.FTZ R22, R45.reuse, R22 ;  /* 0x000000162d167220 */ /* 0x041fe20000410000 */
[----:B------:R0:W-:Y:S01]  /*1030*/  @!P2 STG.E [R20.64], R40 ;  /* 0x000000281400a986 */ /* 0x0001e2000c101904 */
[----:B------:R-:W-:Y:S02]  /*1040*/  FMUL.FTZ R23, R45, R42 ;  /* 0x0000002a2d177220 */ /* 0x000fe40000410000 */
[----:B------:R-:W-:Y:S02]  /*1050*/  FFMA.FTZ R22, R29, R22, R2 ;  /* 0x000000161d167223 */ /* 0x000fe40000010002 */
[----:B------:R-:W-:Y:S02]  /*1060*/  FFMA.FTZ R23, R34, R23, R0 ;  /* 0x0000001722177223 */ /* 0x000fe40000010000 */
[C---:B------:R-:W-:Y:S02]  /*1070*/  FMUL.FTZ R33, R45.reuse, R33 ;  /* 0x000000212d217220 */ /* 0x040fe40000410000 */
[----:B------:R-:W-:Y:S01]  /*1080*/  FMUL.FTZ R30, R45, R30 ;  /* 0x0000001e2d1e7220 */ /* 0x000fe20000410000 */
[----:B------:R-:W-:Y:S01]  /*1090*/  F2FP.PACK_AB R23, R23, R22 ;  /* 0x000000161717723e */ /* 0x000fe200000000ff */
[----:B------:R-:W-:-:S02]  /*10a0*/  FMUL.FTZ R32, R45, R32 ;  /* 0x000000202d207220 */ /* 0x000fc40000410000 */
[----:B0-----:R-:W-:-:S04]  /*10b0*/  @!P2 IMAD.WIDE R20, R7, R41, c[0x0][0x1a8] ;  /* 0x00006a000714a625 */ /* 0x001fc800078e0229 */
[C---:B------:R-:W-:Y:S01]  /*10c0*/  FMUL.FTZ R31, R45.reuse, R31 ;  /* 0x0000001f2d1f7220 */ /* 0x040fe20000410000 */
[----:B------:R0:W-:Y:S01]  /*10d0*/  @!P2 STG.E [R20.64], R45 ;  /* 0x0000002d1400a986 */ /* 0x0001e2000c101904 */
[C---:B------:R-:W-:Y:S02]  /*10e0*/  FMUL.FTZ R38, R45.reuse, R38 ;  /* 0x000000262d267220 */ /* 0x040fe40000410000 */
[----:B------:R-:W-:Y:S02]  /*10f0*/  FMUL.FTZ R39, R45, R39 ;  /* 0x000000272d277220 */ /* 0x000fe40000410000 */
[----:B------:R-:W-:Y:S02]  /*1100*/  FFMA.FTZ R22, R27, R33, R4 ;  /* 0x000000211b167223 */ /* 0x000fe40000010004 */
[----:B------:R-:W-:Y:S02]  /*1110*/  FFMA.FTZ R39, R28, R39, R3 ;  /* 0x000000271c277223 */ /* 0x000fe40000010003 */
[----:B------:R-:W-:-:S02]  /*1120*/  FFMA.FTZ R38, R26, R38, R5 ;  /* 0x000000261a267223 */ /* 0x000fc40000010005 */
[----:B------:R-:W-:Y:S01]  /*1130*/  FFMA.FTZ R33, R25, R32, R36 ;  /* 0x0000002019217223 */ /* 0x000fe20000010024 */
[----:B------:R-:W-:Y:S01]  /*1140*/  F2FP.PACK_AB R22, R39, R22 ;  /* 0x000000162716723e */ /* 0x000fe200000000ff */
[----:B0-----:R-:W-:Y:S01]  /*1150*/  FFMA.FTZ R20, R43, R30, R37 ;  /* 0x0000001e2b147223 */ /* 0x001fe20000010025 */
[----:B------:R-:W-:Y:S01]  /*1160*/  LEA R30, P1, R35, c[0x0][0x208], 0x4 ;  /* 0x00008200231e7a11 */ /* 0x000fe200078220ff */
[----:B------:R-:W-:Y:S02]  /*1170*/  FFMA.FTZ R21, R24, R31, R6 ;  /* 0x0000001f18157223 */ /* 0x000fe40000010006 */
[----:B------:R-:W-:Y:S01]  /*1180*/  IMAD R7, R41, c[0x0][0x160], R7 ;  /* 0x0000580029077a24 */ /* 0x000fe200078e0207 */
[----:B------:R-:W-:Y:S02]  /*1190*/  LEA.HI.X R31, R35, c[0x0][0x20c], RZ, 0x4, P1 ;  /* 0x00008300231f7a11 */ /* 0x000fe400008f24ff */
[----:B------:R-:W-:Y:S02]  /*11a0*/  F2FP.PACK_AB R21, R38, R21 ;  /* 0x000000152615723e */ /* 0x000fe400000000ff */
[----:B------:R-:W-:-:S02]  /*11b0*/  F2FP.PACK_AB R20, R33, R20 ;  /* 0x000000142114723e */ /* 0x000fc400000000ff */
[----:B------:R-:W-:-:S03]  /*11c0*/  ISETP.GE.AND P1, PT, R7, c[0x0][0x164], PT ;  /* 0x0000590007007a0c */ /* 0x000fc60003f26270 */
[----:B------:R0:W-:Y:S10]  /*11d0*/  STG.E.128 [R30.64], R20 ;  /* 0x000000141e007986 */ /* 0x0001f4000c101d04 */
[----:B0----5:R-:W-:Y:S01]  /*11e0*/  @P1 CALL.REL.NOINC `(.L_x_889) ;  /* 0x0000001000001944 */ /* 0x021fe20003c00000 */
[----:B------:R-:W-:Y:S05]  /*11f0*/  BRA `(.L_x_890) ;  /* 0xfffff0a000007947 */ /* 0x000fea000383ffff */
.L_x_889:
[----:B------:R-:W-:Y:S05]  /*1200*/  EXIT ;  /* 0x000000000000794d */ /* 0x000fea0003800000 */
.L_x_887:
[----:B0-----:R-:W-:Y:S01]  /*1210*/  HFMA2.MMA R45, -RZ, RZ, 0, 1.847743988037109375e-06 ;  /* 0x0000001fff2d7435 */ /* 0x001fe200000001ff */
[----:B------:R-:W-:Y:S01]  /*1220*/  IMAD.MOV.U32 R42, RZ, RZ, R40 ;  /* 0x000000ffff2a7224 */ /* 0x000fe200078e0028 */
[----:B------:R-:W-:-:S02]  /*1230*/  MOV R41, 0x1 ;  /* 0x0000000100297802 */ /* 0x000fc40000000f00 */
[----:B------:R-:W-:Y:S02]  /*1240*/  MOV R21, 0xffffffff ;  /* 0xffffffff00157802 */ /* 0x000fe40000000f00 */
[----:B------:R-:W-:Y:S02]  /*1250*/  MOV R20, 0x1270 ;  /* 0x0000127000147802 */ /* 0x000fe40000000f00 */
[----:B-----5:R-:W-:Y:S05]  /*1260*/  CALL.REL.NOINC `($__internal_11_$__cuda_sm70_shflsync_bfly_p) ;  /* 0x000004c000007944 */ /* 0x020fea0003c00000 */
[----:B-1----:R-:W-:Y:S05]  /*1270*/  BRA `(.L_x_891) ;  /* 0xfffffa3000007947 */ /* 0x002fea000383ffff */
.L_x_888:
[----:B------:R-:W-:Y:S01]  /*1280*/  HFMA2.MMA R41, -RZ, RZ, 0, 1.1920928955078125e-07 ;  /* 0x00000002ff297435 */ /* 0x000fe200000001ff */
[----:B------:R-:W-:Y:S02]  /*1290*/  MOV R42, R40 ;  /* 0x00000028002a7202 */ /* 0x000fe40000000f00 */
[----:B------:R-:W-:Y:S02]  /*12a0*/  MOV R45, 0x1f ;  /* 0x0000001f002d7802 */ /* 0x000fe40000000f00 */
[----:B------:R-:W-:Y:S02]  /*12b0*/  MOV R21, 0xffffffff ;  /* 0xffffffff00157802 */ /* 0x000fe40000000f00 */
[----:B------:R-:W-:Y:S02]  /*12c0*/  MOV R20, 0x12e0 ;  /* 0x000012e000147802 */ /* 0x000fe40000000f00 */
[----:B-----5:R-:W-:Y:S05]  /*12d0*/  CALL.REL.NOINC `($__internal_11_$__cuda_sm70_shflsync_bfly_p) ;  /* 0x0000045000007944 */ /* 0x020fea0003c00000 */
[----:B-1----:R-:W-:Y:S01]  /*12e0*/  FADD.FTZ R40, R40, R41 ;  /* 0x0000002928287221 */ /* 0x002fe20000010000 */
[----:B------:R-:W-:Y:S01]  /*12f0*/  HFMA2.MMA R41, -RZ, RZ, 0, 2.384185791015625e-07 ;  /* 0x00000004ff297435 */ /* 0x000fe200000001ff */
[----:B------:R-:W-:Y:S01]  /*1300*/  IMAD.MOV.U32 R45, RZ, RZ, 0x1f ;  /* 0x0000001fff2d7424 */ /* 0x000fe200078e00ff */
[----:B------:R-:W-:-:S02]  /*1310*/  MOV R21, 0xffffffff ;  /* 0xffffffff00157802 */ /* 0x000fc40000000f00 */
[----:B------:R-:W-:Y:S02]  /*1320*/  MOV R42, R40 ;  /* 0x00000028002a7202 */ /* 0x000fe40000000f00 */
[----:B------:R-:W-:Y:S02]  /*1330*/  MOV R20, 0x1350 ;  /* 0x0000135000147802 */ /* 0x000fe40000000f00 */
[----:B------:R-:W-:Y:S05]  /*1340*/  CALL.REL.NOINC `($__internal_11_$__cuda_sm70_shflsync_bfly_p) ;  /* 0x000003e000007944 */ /* 0x000fea0003c00000 */
[----:B-1----:R-:W-:Y:S01]  /*1350*/  FADD.FTZ R40, R40, R41 ;  /* 0x0000002928287221 */ /* 0x002fe20000010000 */
[----:B------:R-:W-:Y:S01]  /*1360*/  HFMA2.MMA R41, -RZ, RZ, 0, 4.76837158203125e-07 ;  /* 0x00000008ff297435 */ /* 0x000fe200000001ff */
[----:B------:R-:W-:Y:S02]  /*1370*/  MOV R45, 0x1f ;  /* 0x0000001f002d7802 */ /* 0x000fe40000000f00 */
[----:B------:R-:W-:Y:S02]  /*1380*/  MOV R21, 0xffffffff ;  /* 0xffffffff00157802 */ /* 0x000fe40000000f00 */
[----:B------:R-:W-:Y:S02]  /*1390*/  MOV R42, R40 ;  /* 0x00000028002a7202 */ /* 0x000fe40000000f00 */
[----:B------:R-:W-:-:S02]  /*13a0*/  MOV R20, 0x13c0 ;  /* 0x000013c000147802 */ /* 0x000fc40000000f00 */
[----:B------:R-:W-:Y:S05]  /*13b0*/  CALL.REL.NOINC `($__internal_11_$__cuda_sm70_shflsync_bfly_p) ;  /* 0x0000037000007944 */ /* 0x000fea0003c00000 */
[----:B-1----:R-:W-:Y:S01]  /*13c0*/  FADD.FTZ R40, R40, R41 ;  /* 0x0000002928287221 */ /* 0x002fe20000010000 */
[----:B------:R-:W-:Y:S01]  /*13d0*/  HFMA2.MMA R41, -RZ, RZ, 0, 9.5367431640625e-07 ;  /* 0x00000010ff297435 */ /* 0x000fe200000001ff */
[----:B------:R-:W-:Y:S01]  /*13e0*/  MOV R45, 0x1f ;  /* 0x0000001f002d7802 */ /* 0x000fe20000000f00 */
[----:B------:R-:W-:Y:S01]  /*13f0*/  IMAD.MOV.U32 R21, RZ, RZ, -0x1 ;  /* 0xffffffffff157424 */ /* 0x000fe200078e00ff */
[----:B------:R-:W-:-:S02]  /*1400*/  MOV R20, 0x1430 ;  /* 0x0000143000147802 */ /* 0x000fc40000000f00 */
[----:B------:R-:W-:Y:S02]  /*1410*/  MOV R42, R40 ;  /* 0x00000028002a7202 */ /* 0x000fe40000000f00 */
[----:B------:R-:W-:Y:S05]  /*1420*/  CALL.REL.NOINC `($__internal_11_$__cuda_sm70_shflsync_bfly_p) ;  /* 0x0000030000007944 */ /* 0x000fea0003c00000 */
[----:B-1----:R-:W-:Y:S01]  /*1430*/  FADD.FTZ R40, R40, R41 ;  /* 0x0000002928287221 */ /* 0x002fe20000010000 */
[----:B------:R-:W-:Y:S01]  /*1440*/  HFMA2.MMA R41, -RZ, RZ, 0, 5.9604644775390625e-08 ;  /* 0x00000001ff297435 */ /* 0x000fe200000001ff */
[----:B------:R-:W-:Y:S02]  /*1450*/  MOV R45, 0x1f ;  /* 0x0000001f002d7802 */ /* 0x000fe40000000f00 */
[----:B------:R-:W-:-:S04]  /*1460*/  FMUL.FTZ R40, R40, c[0x0][0x1e0] ;  /* 0x0000780028287a20 */ /* 0x000fc80000410000 */
        /* <DEDUP_REMOVED lines=17> */
[----:B------:R-:W-:Y:S02]  /*1580*/  MOV R20, 0x15a0 ;  /* 0x000015a000147802 */ /* 0x000fe40000000f00 */
[----:B------:R-:W-:Y:S05]  /*1590*/  CALL.REL.NOINC `($__internal_11_$__cuda_sm70_shflsync_bfly_p) ;  /* 0x0000019000007944 */ /* 0x000fea0003c00000 */
[----:B-1----:R-:W-:Y:S01]  /*15a0*/  FADD.FTZ R42, R42, R41 ;  /* 0x000000292a2a7221 */ /* 0x002fe20000010000 */
[----:B------:R-:W-:Y:S01]  /*15b0*/  HFMA2.MMA R41, -RZ, RZ, 0, 1.1920928955078125e-07 ;  /* 0x00000002ff297435 */ /* 0x000fe200000001ff */
[----:B------:R-:W-:Y:S02]  /*15c0*/  MOV R45, 0x1f ;  /* 0x0000001f002d7802 */ /* 0x000fe40000000f00 */
[----:B------:R-:W-:Y:S02]  /*15d0*/  MOV R21, 0xffffffff ;  /* 0xffffffff00157802 */ /* 0x000fe40000000f00 */
[----:B------:R-:W-:Y:S02]  /*15e0*/  MOV R20, 0x1600 ;  /* 0x0000160000147802 */ /* 0x000fe40000000f00 */
[----:B------:R-:W-:Y:S05]  /*15f0*/  CALL.REL.NOINC `($__internal_11_$__cuda_sm70_shflsync_bfly_p) ;  /* 0x0000013000007944 */ /* 0x000fea0003c00000 */
[----:B-1----:R-:W-:Y:S01]  /*1600*/  FADD.FTZ R42, R42, R41 ;  /* 0x000000292a2a7221 */ /* 0x002fe20000010000 */
[----:B------:R-:W-:Y:S01]  /*1610*/  HFMA2.MMA R41, -RZ, RZ, 0, 2.384185791015625e-07 ;  /* 0x00000004ff297435 */ /* 0x000fe200000001ff */
[----:B------:R-:W-:Y:S01]  /*1620*/  IMAD.MOV.U32 R45, RZ, RZ, 0x1f ;  /* 0x0000001fff2d7424 */ /* 0x000fe200078e00ff */
[----:B------:R-:W-:-:S02]  /*1630*/  MOV R21, 0xffffffff ;  /* 0xffffffff00157802 */ /* 0x000fc40000000f00 */
[----:B------:R-:W-:Y:S02]  /*1640*/  MOV R20, 0x1660 ;  /* 0x0000166000147802 */ /* 0x000fe40000000f00 */
[----:B------:R-:W-:Y:S05]  /*1650*/  CALL.REL.NOINC `($__internal_11_$__cuda_sm70_shflsync_bfly_p) ;  /* 0x000000d000007944 */ /* 0x000fea0003c00000 */
[----:B-1----:R-:W-:Y:S01]  /*1660*/  FADD.FTZ R42, R42, R41 ;  /* 0x000000292a2a7221 */ /* 0x002fe20000010000 */
[----:B------:R-:W-:Y:S01]  /*1670*/  HFMA2.MMA R41, -RZ, RZ, 0, 4.76837158203125e-07 ;  /* 0x00000008ff297435 */ /* 0x000fe200000001ff */
[----:B------:R-:W-:Y:S02]  /*1680*/  MOV R45, 0x1f ;  /* 0x0000001f002d7802 */ /* 0x000fe40000000f00 */
[----:B------:R-:W-:Y:S02]  /*1690*/  MOV R21, 0xffffffff ;  /* 0xffffffff00157802 */ /* 0x000fe40000000f00 */
[----:B------:R-:W-:Y:S02]  /*16a0*/  MOV R20, 0x16c0 ;  /* 0x000016c000147802 */ /* 0x000fe40000000f00 */
[----:B------:R-:W-:Y:S05]  /*16b0*/  CALL.REL.NOINC `($__internal_11_$__cuda_sm70_shflsync_bfly_p) ;  /* 0x0000007000007944 */ /* 0x000fea0003c00000 */
[----:B-1----:R-:W-:Y:S01]  /*16c0*/  FADD.FTZ R42, R42, R41 ;  /* 0x000000292a2a7221 */ /* 0x002fe20000010000 */
[----:B------:R-:W-:Y:S01]  /*16d0*/  HFMA2.MMA R41, -RZ, RZ, 0, 9.5367431640625e-07 ;  /* 0x00000010ff297435 */ /* 0x000fe200000001ff */
[----:B------:R-:W-:Y:S02]  /*16e0*/  MOV R45, 0x1f ;  /* 0x0000001f002d7802 */ /* 0x000fe40000000f00 */
[----:B------:R-:W-:-:S02]  /*16f0*/  MOV R21, 0xffffffff ;  /* 0xffffffff00157802 */ /* 0x000fc40000000f00 */
[----:B------:R-:W-:Y:S02]  /*1700*/  MOV R20, 0x1720 ;  /* 0x0000172000147802 */ /* 0x000fe40000000f00 */
[----:B------:R-:W-:Y:S05]  /*1710*/  CALL.REL.NOINC `($__internal_11_$__cuda_sm70_shflsync_bfly_p) ;  /* 0x0000001000007944 */ /* 0x000fea0003c00000 */
[----:B-1----:R-:W-:Y:S05]  /*1720*/  BRA `(.L_x_892) ;  /* 0xfffff7c000007947 */ /* 0x002fea000383ffff */
        .weak           $__internal_11_$__cuda_sm70_shflsync_bfly_p
        .type           $__internal_11_$__cuda_sm70_shflsync_bfly_p,@function
        .size           $__internal_11_$__cuda_sm70_shflsync_bfly_p,(.L_x_7067 - $__internal_11_$__cuda_sm70_shflsync_bfly_p)
$__internal_11_$__cuda_sm70_shflsync_bfly_p:
[----:B------:R-:W-:Y:S04]  /*1730*/  WARPSYNC R21 ;  /* 0x0000001500007348 */ /* 0x000fe80003800000 */
[----:B------:R0:W1:Y:S02]  /*1740*/  SHFL.BFLY PT, R41, R42, R41, R45 ;  /* 0x0c0000292a297389 */ /* 0x00006400000e002d */
[----:B0-----:R-:W-:-:S06]  /*1750*/  HFMA2.MMA R21, -RZ, RZ, 0, 0 ;  /* 0x00000000ff157435 */ /* 0x001fcc00000001ff */
[----:B------:R-:W-:Y:S05]  /*1760*/  RET.REL.NODEC R20 `(_ZN10layer_norm31ln_parallel_residual_fwd_kernelINS_13Kernel_traitsI6__halfS2_S2_S2_fjLj256ELj1ELj4ELj1ELj16ENS_18Kernel_traits_baseILj256ES2_S2_S2_S2_fjLj128EEEEELb0ELb1ELb1EEEvNS_9FwdParamsE) ;  /* 0xffffe89014007950 */ /* 0x000fea0003c3ffff */
.L_x_893:
        /* <DEDUP_REMOVED lines=9> */
.L_x_7067:


//--------------------- .text._ZN10layer_norm31ln_parallel_residual_fwd_kernelINS_13Kernel_traitsI6__halfS2_S2_S2_fjLj256ELj1ELj4ELj1ELj16ENS_18Kernel_traits_baseILj256ES2_S2_S2_S2_fjLj128EEEEELb1ELb0ELb0EEEvNS_9FwdParamsE --------------------------
	.section	.text._ZN10layer_norm31ln_parallel_residual_fwd_kernelINS_13Kernel_traitsI6__halfS2_S2_S2_fjLj256ELj1ELj4ELj1ELj16ENS_18Kernel_traits_baseILj256ES2_S2_S2_S2_fjLj128EEEEELb1ELb0ELb0EEEvNS_9FwdParamsE,"ax",@progbits
	.sectioninfo	@"SHI_REGISTERS=90"
	.align	128
        .global         _ZN10layer_norm31ln_parallel_residual_fwd_kernelINS_13Kernel_traitsI6__halfS2_S2_S2_fjLj256ELj1ELj4ELj1ELj16ENS_18Kernel_traits_baseILj256ES2_S2_S2_S2_fjLj128EEEEELb1ELb0ELb0EEEvNS_9FwdParamsE
        .type           _ZN10layer_norm31ln_parallel_residual_fwd_kernelINS_13Kernel_traitsI6__halfS2_S2_S2_fjLj256ELj1ELj4ELj1ELj16ENS_18Kernel_traits_baseILj256ES2_S2_S2_S2_fjLj128EEEEELb1ELb0ELb0EEEvNS_9FwdParamsE,@function
        .size           _ZN10layer_norm31ln_parallel_residual_fwd_kernelINS_13Kernel_traitsI6__halfS2_S2_S2_fjLj256ELj1ELj4ELj1ELj16ENS_18Kernel_traits_baseILj256ES2_S2_S2_S2_fjLj128EEEEELb1ELb0ELb0EEEvNS_9FwdParamsE,(.L_x_7068 - _ZN10layer_norm31ln_parallel_residual_fwd_kernelINS_13Kernel_traitsI6__halfS2_S2_S2_fjLj256ELj1ELj4ELj1ELj16ENS_18Kernel_traits_baseILj256ES2_S2_S2_S2_fjLj128EEEEELb1ELb0ELb0EEEvNS_9FwdParamsE)
        .other          _ZN10layer_norm31ln_parallel_residual_fwd_kernelINS_13Kernel_traitsI6__halfS2_S2_S2_fjLj256ELj1ELj4ELj1ELj16ENS_18Kernel_traits_baseILj256ES2_S2_S2_S2_fjLj128EEEEELb1ELb0ELb0EEEvNS_9FwdParamsE,@"STO_CUDA_ENTRY STV_DEFAULT"
_ZN10layer_norm31ln_parallel_residual_fwd_kernelINS_13Kernel_traitsI6__halfS2_S2_S2_fjLj256ELj1ELj4ELj1ELj16ENS_18Kernel_traits_baseILj256ES2_S2_S2_S2_fjLj128EEEEELb1ELb0ELb0EEEvNS_9FwdParamsE:
.text._ZN10layer_norm31ln_parallel_residual_fwd_kernelINS_13Kernel_traitsI6__halfS2_S2_S2_fjLj256ELj1ELj4ELj1ELj16ENS_18Kernel_traits_baseILj256ES2_S2_S2_S2_fjLj128EEEEELb1ELb0ELb0EEEvNS_9FwdParamsE:
        /* <DEDUP_REMOVED lines=8> */
[----:B------:R-:W-:Y:S01]  /*0080*/  MOV R32, c[0x0][0x238] ;  /* 0x00008e0000207a02 */ /* 0x000fe20000000f00 */
        /* <DEDUP_REMOVED lines=12> */
[----:B--2---:R-:W0:Y:S01]  /*0150*/  @P1 R2UR UR4, R2 ;  /* 0x00000000020413c2 */ /* 0x004e2200000e0000 */
[----:B---3--:R-:W-:-:S07]  /*0160*/  @P1 IADD3 R32, P2, R4, c[0x0][0x240], RZ ;  /* 0x0000900004201a10 */ /* 0x008fce0007f5e0ff */
[----:B------:R1:W2:Y:S01]  /*0170*/  @P1 R2UR UR5, R3 ;  /* 0x00000000030513c2 */ /* 0x0002a200000e0000 */
[----:B------:R-:W-:-:S04]  /*0180*/  @P1 IADD3.X R33, RZ, R5, RZ, P2, !PT ;  /* 0x00000005ff211210 */ /* 0x000fc800017fe4ff */
[----:B------:R-:W-:Y:S02]  /*0190*/  SHF.R.U64 R12, R32, 0x2, R33 ;  /* 0x00000002200c7819 */ /* 0x000fe40000001221 */
[C---:B-1----:R-:W-:Y:S02]  /*01a0*/  LOP3.LUT R3, R11.reuse, 0x1f, RZ, 0xc, !PT ;  /* 0x0000001f0b037812 */ /* 0x042fe400078e0cff */
[----:B------:R-:W-:Y:S02]  /*01b0*/  LOP3.LUT R11, R11, 0x1f, RZ, 0xc0, !PT ;  /* 0x0000001f0b0b7812 */ /* 0x000fe400078ec0ff */
[----:B------:R-:W-:Y:S01]  /*01c0*/  LEA.HI.SX32 R0, R0, R3, 0x1d ;  /* 0x0000000300007211 */ /* 0x000fe200078feaff */
[----:B0-----:R-:W-:-:S03]  /*01d0*/  UIADD3 UR9, UR4, -0x61c88647, URZ ;  /* 0x9e3779b904097890 */ /* 0x001fc6000fffe03f */
[----:B------:R-:W-:Y:S01]  /*01e0*/  LOP3.LUT P0, RZ, R0, 0xffffffe0, RZ, 0xc0, !PT ;  /* 0xffffffe000ff7812 */ /* 0x000fe2000780c0ff */
        /* <DEDUP_REMOVED lines=19> */
[----:B------:R-:W-:Y:S01]  /*0320*/  IMAD.SHL.U32 R20, R11, 0x10, RZ ;  /* 0x000000100b147824 */ /* 0x000fe200078e00ff */
[----:B------:R-:W-:-:S02]  /*0330*/  ISETP.NE.U32.AND P2, PT, RZ, c[0x0][0x220], PT ;  /* 0x00008800ff007a0c */ /* 0x000fc40003f45070 */
[----:B------:R-:W-:Y:S02]  /*0340*/  ISETP.NE.AND.EX P1, PT, RZ, c[0x0][0x21c], PT, P1 ;  /* 0x00008700ff007a0c */ /* 0x000fe40003f25310 */
[----:B------:R-:W-:Y:S01]  /*0350*/  ISETP.NE.AND.EX P2, PT, RZ, c[0x0][0x224], PT, P2 ;  /* 0x00008900ff007a0c */ /* 0x000fe20003f45320 */
[----:B------:R-:W-:-:S10]  /*0360*/  HFMA2.MMA R16, -RZ, RZ, 0, 9.5367431640625e-07 ;  /* 0x00000010ff107435 */ /* 0x000fd400000001ff */
        /* <DEDUP_REMOVED lines=15> */
.L_x_895:
[----:B0-----:R-:W-:Y:S05]  /*0460*/  BSYNC B0 ;  /* 0x0000000000007941 */ /* 0x001fea0003800000 */
.L_x_894:
[----:B------:R-:W-:Y:S05]  /*0470*/  @P3 EXIT ;  /* 0x000000000000394d */ /* 0x000fea0003800000 */
[----:B------:R-:W-:Y:S01]  /*0480*/  IMAD.HI.U32 R0, R12, -0x2daee0ad, RZ ;  /* 0xd2511f530c007827 */ /* 0x000fe200078e00ff */
[----:B------:R-:W-:Y:S01]  /*0490*/  SHF.R.U32.HI R10, RZ, 0x2, R33 ;  /* 0x00000002ff0a7819 */ /* 0x000fe20000011621 */
[--C-:B-----5:R-:W-:Y:S01]  /*04a0*/  HADD2.F32 R9, -RZ, R16.reuse.H0_H0 ;  /* 0x20000010ff097230 */ /* 0x120fe20000004100 */
[----:B------:R-:W-:Y:S01]  /*04b0*/  BSSY B1, `(.L_x_896) ;  /* 0x0000678000017945 */ /* 0x000fe20003800000 */
[C---:B------:R-:W-:Y:S01]  /*04c0*/  IMAD.HI.U32 R3, R13.reuse, -0x326172a9, RZ ;  /* 0xcd9e8d570d037827 */ /* 0x040fe200078e00ff */
[----:B------:R-:W-:Y:S01]  /*04d0*/  LOP3.LUT R0, R0, UR5, RZ, 0x3c, !PT ;  /* 0x0000000500007c12 */ /* 0x000fe2000f8e3cff */
[----:B------:R-:W-:Y:S01]  /*04e0*/  HADD2.F32 R8, -RZ, R16.H1_H1 ;  /* 0x30000010ff087230 */ /* 0x000fe20000004100 */
[----:B------:R-:W-:Y:S01]  /*04f0*/  ULDC.U8 UR8, c[0x0][0x1f0] ;  /* 0x00007c0000087ab9 */ /* 0x000fe20000000000 */
[----:B------:R-:W-:Y:S01]  /*0500*/  IMAD R5, R13, -0x326172a9, RZ ;  /* 0xcd9e8d570d057824 */ /* 0x000fe200078e02ff */
[----:B------:R-:W-:Y:S01]  /*0510*/  LOP3.LUT R3, R3, UR4, R10, 0x96, !PT ;  /* 0x0000000403037c12 */ /* 0x000fe2000f8e960a */
[----:B------:R-:W-:Y:S01]  /*0520*/  IMAD.HI.U32 R2, R0, -0x326172a9, RZ ;  /* 0xcd9e8d5700027827 */ /* 0x000fe200078e00ff */
[----:B------:R-:W-:-:S02]  /*0530*/  HADD2.F32 R37, -RZ, R20.H0_H0 ;  /* 0x20000014ff257230 */ /* 0x000fc40000004100 */
[----:B------:R-:W-:Y:S01]  /*0540*/  HADD2.F32 R40, -RZ, R20.H1_H1 ;  /* 0x30000014ff287230 */ /* 0x000fe20000004100 */
[----:B------:R-:W-:Y:S01]  /*0550*/  IMAD R7, R12, -0x2daee0ad, RZ ;  /* 0xd2511f530c077824 */ /* 0x000fe200078e02ff */
[----:B------:R-:W-:Y:S01]  /*0560*/  LOP3.LUT R2, R2, UR9, R5, 0x96, !PT ;  /* 0x0000000902027c12 */ /* 0x000fe2000f8e9605 */
[C---:B------:R-:W-:Y:S01]  /*0570*/  IMAD.HI.U32 R4, R3.reuse, -0x2daee0ad, RZ ;  /* 0xd2511f5303047827 */ /* 0x040fe200078e00ff */
[--C-:B------:R-:W-:Y:S02]  /*0580*/  HADD2.F32 R38, -RZ, R21.reuse.H0_H0 ;  /* 0x20000015ff267230 */ /* 0x100fe40000004100 */
[----:B------:R-:W-:Y:S01]  /*0590*/  HADD2.F32 R42, -RZ, R21.H1_H1 ;  /* 0x30000015ff2a7230 */ /* 0x000fe20000004100 */
        /* <DEDUP_REMOVED lines=13> */
[----:B------:R-:W-:-:S02]  /*0670*/  HADD2.F32 R45, -RZ, R23.H1_H1 ;  /* 0x30000017ff2d7230 */ /* 0x000fc40000004100 */
[--C-:B------:R-:W-:Y:S01]  /*0680*/  HADD2.F32 R46, -RZ, R24.reuse.H0_H0 ;  /* 0x20000018ff2e7230 */ /* 0x100fe20000004100 */
[----:B------:R-:W-:Y:S01]  /*0690*/  IMAD R7, R2, -0x2daee0ad, RZ ;  /* 0xd2511f5302077824 */ /* 0x000fe200078e02ff */
[----:B------:R-:W-:Y:S01]  /*06a0*/  LOP3.LUT R3, R3, UR13, R4, 0x96, !PT ;  /* 0x0000000d03037c12 */ /* 0x000fe2000f8e9604 */
[----:B------:R-:W-:Y:S01]  /*06b0*/  IMAD.HI.U32 R2, R0, -0x2daee0ad, RZ ;  /* 0xd2511f5300027827 */ /* 0x000fe200078e00ff */
[----:B------:R-:W-:Y:S02]  /*06c0*/  HADD2.F32 R49, -RZ, R24.H1_H1 ;  /* 0x30000018ff317230 */ /* 0x000fe40000004100 */
[--C-:B------:R-:W-:Y:S01]  /*06d0*/  HADD2.F32 R47, -RZ, R25.reuse.H0_H0 ;  /* 0x20000019ff2f7230 */ /* 0x100fe20000004100 */
[----:B------:R-:W-:Y:S01]  /*06e0*/  IMAD.HI.U32 R4, R3, -0x2daee0ad, RZ ;  /* 0xd2511f5303047827 */ /* 0x000fe200078e00ff */
[----:B------:R-:W-:Y:S01]  /*06f0*/  LOP3.LUT R2, R2, UR14, R7, 0x96, !PT ;  /* 0x0000000e02027c12 */ /* 0x000fe2000f8e9607 */
[----:B------:R-:W-:Y:S02]  /*0700*/  HADD2.F32 R51, -RZ, R25.H1_H1 ;  /* 0x30000019ff337230 */ /* 0x000fe40000004100 */
[----:B------:R-:W-:Y:S01]  /*0710*/  IMAD R7, R0, -0x2daee0ad, RZ ;  /* 0xd2511f5300077824 */ /* 0x000fe200078e02ff */
[--C-:B------:R-:W-:Y:S01]  /*0720*/  HADD2.F32 R48, -RZ, R26.reuse.H0_H0 ;  /* 0x2000001aff307230 */ /* 0x100fe20000004100 */
[----:B------:R-:W-:Y:S01]  /*0730*/  IMAD R5, R5, -0x326172a9, RZ ;  /* 0xcd9e8d5705057824 */ /* 0x000fe200078e02ff */
[----:B------:R-:W-:Y:S01]  /*0740*/  HADD2.F32 R53, -RZ, R26.H1_H1 ;  /* 0x3000001aff357230 */ /* 0x000fe20000004100 */
[----:B------:R-:W-:Y:S01]  /*0750*/  IMAD.HI.U32 R0, R2, -0x326172a9, RZ ;  /* 0xcd9e8d5702007827 */ /* 0x000fe200078e00ff */
[----:B------:R-:W-:Y:S01]  /*0760*/  LOP3.LUT R4, R4, UR16, R7, 0x96, !PT ;  /* 0x0000001004047c12 */ /* 0x000fe2000f8e9607 */
[----:B------:R-:W-:-:S02]  /*0770*/  HADD2.F32 R7, -RZ, R17.H0_H0 ;  /* 0x20000011ff077230 */ /* 0x000fc40000004100 */
[----:B------:R-:W-:Y:S01]  /*0780*/  IMAD R6, R3, -0x2daee0ad, RZ ;  /* 0xd2511f5303067824 */ /* 0x000fe200078e02ff */
[----:B------:R-:W-:Y:S01]  /*0790*/  LOP3.LUT R0, R0, UR15, R5, 0x96, !PT ;  /* 0x0000000f00007c12 */ /* 0x000fe2000f8e9605 */
[----:B------:R-:W-:Y:S01]  /*07a0*/  IMAD R5, R2, -0x326172a9, RZ ;  /* 0xcd9e8d5702057824 */ /* 0x000fe200078e02ff */
[--C-:B------:R-:W-:Y:S01]  /*07b0*/  HADD2.F32 R50, -RZ, R27.reuse.H0_H0 ;  /* 0x2000001bff327230 */ /* 0x100fe20000004100 */
[----:B------:R-:W-:Y:S01]  /*07c0*/  IMAD.HI.U32 R2, R4, -0x326172a9, RZ ;  /* 0xcd9e8d5704027827 */ /* 0x000fe200078e00ff */
[----:B------:R-:W-:-:S03]  /*07d0*/  HADD2.F32 R62, -RZ, R27.H1_H1 ;  /* 0x3000001bff3e7230 */ /* 0x000fc60000004100 */
[----:B------:R-:W-:Y:S01]  /*07e0*/  IMAD.HI.U32 R3, R0, -0x2daee0ad, RZ ;  /* 0xd2511f5300037827 */ /* 0x000fe200078e00ff */
[----:B------:R-:W-:Y:S01]  /*07f0*/  LOP3.LUT R33, R2, UR17, R5, 0x96, !PT ;  /* 0x0000001102217c12 */ /* 0x000fe2000f8e9605 */
[--C-:B------:R-:W-:Y:S02]  /*0800*/  HADD2.F32 R5, -RZ, R18.reuse.H0_H0 ;  /* 0x20000012ff057230 */ /* 0x100fe40000004100 */
[----:B------:R-:W-:Y:S01]  /*0810*/  IMAD R15, R4, -0x326172a9, RZ ;  /* 0xcd9e8d57040f7824 */ /* 0x000fe200078e02ff */
[----:B------:R-:W-:Y:S01]  /*0820*/  LOP3.LUT R34, R3, UR18, R6, 0x96, !PT ;  /* 0x0000001203227c12 */ /* 0x000fe2000f8e9606 */
[----:B------:R-:W-:Y:S01]  /*0830*/  HADD2.F32 R6, -RZ, R17.H1_H1 ;  /* 0x30000011ff067230 */ /* 0x000fe20000004100 */
[----:B------:R-:W-:Y:S01]  /*0840*/  IMAD R17, R0, -0x2daee0ad, RZ ;  /* 0xd2511f5300117824 */ /* 0x000fe200078e02ff */
[----:B------:R-:W-:Y:S01]  /*0850*/  HADD2.F32 R4, -RZ, R18.H1_H1 ;  /* 0x30000012ff047230 */ /* 0x000fe20000004100 */
[----:B------:R-:W-:Y:S01]  /*0860*/  IMAD.HI.U32 R16, R33, -0x2daee0ad, RZ ;  /* 0xd2511f5321107827 */ /* 0x000fe200078e00ff */
[----:B------:R-:W-:-:S02]  /*0870*/  HADD2.F32 R3, -RZ, R19.H0_H0 ;  /* 0x20000013ff037230 */ /* 0x000fc40000004100 */
[----:B------:R-:W-:Y:S01]  /*0880*/  HADD2.F32 R2, -RZ, R19.H1_H1 ;  /* 0x30000013ff027230 */ /* 0x000fe20000004100 */
[----:B------:R-:W-:Y:S01]  /*0890*/  IMAD.HI.U32 R0, R34, -0x326172a9, RZ ;  /* 0xcd9e8d5722007827 */ /* 0x000fe200078e00ff */
[----:B------:R-:W-:Y:S01]  /*08a0*/  LOP3.LUT R43, R16, UR20, R17, 0x96, !PT ;  /* 0x00000014102b7c12 */ /* 0x000fe2000f8e9611 */
[--C-:B------:R-:W-:Y:S02]  /*08b0*/  HADD2.F32 R16, -RZ, R29.reuse.H0_H0 ;  /* 0x2000001dff107230 */ /* 0x100fe40000004100 */
[----:B------:R-:W-:Y:S01]  /*08c0*/  HADD2.F32 R17, -RZ, R29.H1_H1 ;  /* 0x3000001dff117230 */ /* 0x000fe20000004100 */
[----:B------:R-:W-:Y:S01]  /*08d0*/  LOP3.LUT R35, R0, UR19, R15, 0x96, !PT ;  /* 0x0000001300237c12 */ /* 0x000fe2000f8e960f */
[--C-:B------:R-:W-:Y:S01]  /*08e0*/  HADD2.F32 R0, -RZ, R28.reuse.H0_H0 ;  /* 0x2000001cff007230 */ /* 0x100fe20000004100 */
[----:B------:R-:W-:Y:S01]  /*08f0*/  IMAD R29, R34, -0x326172a9, RZ ;  /* 0xcd9e8d57221d7824 */ /* 0x000fe200078e02ff */
[----:B------:R-:W-:Y:S01]  /*0900*/  HADD2.F32 R15, -RZ, R28.H1_H1 ;  /* 0x3000001cff0f7230 */ /* 0x000fe20000004100 */
[----:B------:R-:W-:Y:S01]  /*0910*/  IMAD R34, R33, -0x2daee0ad, RZ ;  /* 0xd2511f5321227824 */ /* 0x000fe200078e02ff */
[--C-:B------:R-:W-:Y:S01]  /*0920*/  HADD2.F32 R18, -RZ, R30.reuse.H0_H0 ;  /* 0x2000001eff127230 */ /* 0x100fe20000004100 */
[----:B------:R-:W-:Y:S01]  /*0930*/  IMAD.HI.U32 R28, R43, -0x326172a9, RZ ;  /* 0xcd9e8d572b1c7827 */ /* 0x000fe200078e00ff */
[----:B------:R-:W-:-:S03]  /*0940*/  HADD2.F32 R19, -RZ, R30.H1_H1 ;  /* 0x3000001eff137230 */ /* 0x000fc60000004100 */
        /* <DEDUP_REMOVED lines=8> */
[----:B------:R-:W-:-:S03]  /*09d0*/  HADD2.F32 R43, -RZ, R23.H0_H0 ;  /* 0x20000017ff2b7230 */ /* 0x000fc60000004100 */
[----:B------:R-:W-:Y:S01]  /*09e0*/  IMAD R33, R33, -0x326172a9, RZ ;  /* 0xcd9e8d5721217824 */ /* 0x000fe200078e02ff */
[----:B------:R-:W-:Y:S01]  /*09f0*/  LOP3.LUT R20, R20, UR23, R21, 0x96, !PT ;  /* 0x0000001714147c12 */ /* 0x000fe2000f8e9615 */
[----:B------:R-:W-:-:S04]  /*0a00*/  IMAD.WIDE.U32 R82, R29, -0x326172a9, RZ ;  /* 0xcd9e8d571d527825 */ /* 0x000fc800078e00ff */
[----:B------:R-:W-:Y:S01]  /*0a10*/  IMAD R21, R28, -0x2daee0ad, RZ ;  /* 0xd2511f531c157824 */ /* 0x000fe200078e02ff */
[----:B------:R-:W-:Y:S01]  /*0a20*/  LOP3.LUT R55, R83, UR25, R33, 0x96, !PT ;  /* 0x0000001953377c12 */ /* 0x000fe2000f8e9621 */
[----:B------:R-:W-:Y:S01]  /*0a30*/  IMAD.HI.U32 R54, R20, -0x2daee0ad, RZ ;  /* 0xd2511f5314367827 */ /* 0x000fe200078e00ff */
[----:B------:R-:W-:-:S03]  /*0a40*/  LOP3.LUT R83, R32, 0x3, RZ, 0xc0, !PT ;  /* 0x0000000320537812 */ /* 0x000fc600078ec0ff */
[----:B------:R-:W-:Y:S01]  /*0a50*/  IMAD.MOV.U32 R60, RZ, RZ, RZ ;  /* 0x000000ffff3c7224 */ /* 0x000fe200078e00ff */
[----:B------:R-:W-:Y:S01]  /*0a60*/  LOP3.LUT R54, R54, UR26, R21, 0x96, !PT ;  /* 0x0000001a36367c12 */ /* 0x000fe2000f8e9615 */
[----:B------:R-:W-:Y:S02]  /*0a70*/  IMAD R86, R20, -0x2daee0ad, RZ ;  /* 0xd2511f5314567824 */ /* 0x000fe400078e02ff */
.L_x_1032:
        /* <DEDUP_REMOVED lines=22> */
[----:B0-----:R-:W-:Y:S02]  /*0be0*/  ISETP.NE.AND P2, PT, R83, 0x2, PT ;  /* 0x000000025300780c */ /* 0x001fe40003f45270 */
[----:B------:R-:W-:-:S11]  /*0bf0*/  MOV R67, R54 ;  /* 0x0000003600437202 */ /* 0x000fd60000000f00 */
[----:B------:R-:W-:Y:S05]  /*0c00*/  @!P2 BRA `(.L_x_901) ;  /* 0x000000600000a947 */ /* 0x000fea0003800000 */
[----:B------:R-:W-:Y:S01]  /*0c10*/  ISETP.NE.AND P2, PT, R83, 0x3, PT ;  /* 0x000000035300780c */ /* 0x000fe20003f45270 */
[----:B------:R-:W-:-:S12]  /*0c20*/  IMAD.MOV.U32 R67, RZ, RZ, R55 ;  /* 0x000000ffff437224 */ /* 0x000fd800078e0037 */
[----:B------:R-:W-:Y:S05]  /*0c30*/  @P2 BRA `(.L_x_901) ;  /* 0x0000003000002947 */ /* 0x000fea0003800000 */
[----:B------:R-:W-:Y:S01]  /*0c40*/  IMAD.MOV.U32 R67, RZ, RZ, R86 ;  /* 0x000000ffff437224 */ /* 0x000fe200078e0056 */
[----:B------:R-:W-:Y:S05]  /*0c50*/  BRA `(.L_x_901) ;  /* 0x0000001000007947 */ /* 0x000fea0003800000 */
.L_x_900:
[----:B0-----:R-:W-:Y:S02]  /*0c60*/  IMAD.MOV.U32 R67, RZ, RZ, R82 ;  /* 0x000000ffff437224 */ /* 0x001fe400078e0052 */
.L_x_901:
[----:B------:R-:W-:Y:S05]  /*0c70*/  BSYNC B2 ;  /* 0x0000000000027941 */ /* 0x000fea0003800000 */
.L_x_899:
        /* <DEDUP_REMOVED lines=16> */
.L_x_905:
[----:B------:R-:W-:Y:S05]  /*0d80*/  BSYNC B3 ;  /* 0x0000000000037941 */ /* 0x000fea0003800000 */
.L_x_904:
        /* <DEDUP_REMOVED lines=42> */
.L_x_903:
[----:B------:R-:W-:Y:S05]  /*1030*/  BSYNC B2 ;  /* 0x0000000000027941 */ /* 0x000fea0003800000 */
.L_x_902:
[----:B------:R-:W0:Y:S01]  /*1040*/  I2F.U32 R32, R67 ;  /* 0x0000004300207306 */ /* 0x000e220000201000 */
[----:B------:R-:W-:Y:S01]  /*1050*/  HFMA2.MMA R73, -RZ, RZ, 0.1171875, 0 ;  /* 0x2f800000ff497435 */ /* 0x000fe200000001ff */
[----:B------:R-:W-:Y:S01]  /*1060*/  ISETP.NE.U32.AND P2, PT, RZ, c[0x0][0x178], PT ;  /* 0x00005e00ff007a0c */ /* 0x000fe20003f45070 */
[----:B-----5:R-:W-:-:S03]  /*1070*/  HADD2.F32 R33, -RZ, R28.H0_H0 ;  /* 0x2000001cff217230 */ /* 0x020fc60000004100 */
[----:B------:R-:W-:Y:S02]  /*1080*/  ISETP.NE.AND.EX P2, PT, RZ, c[0x0][0x17c], PT, P2 ;  /* 0x00005f00ff007a0c */ /* 0x000fe40003f45320 */
[----:B------:R-:W-:-:S03]  /*1090*/  FMUL.FTZ R33, R33, c[0x0][0x1e8] ;  /* 0x00007a0021217a20 */ /* 0x000fc60000410000 */
[----:B0-----:R-:W-:-:S05]  /*10a0*/  FFMA.FTZ R32, R32, R73, 1.1641532182693481445e-10 ;  /* 0x2f00000020207423 */ /* 0x001fca0000010049 */
[----:B------:R-:W-:-:S04]  /*10b0*/  FSETP.GTU.FTZ.AND P3, PT, R32, c[0x0][0x1e4], PT ;  /* 0x0000790020007a0b */ /* 0x000fc80003f7c000 */
[----:B------:R-:W-:Y:S02]  /*10c0*/  P2R R75, PR, RZ, 0x8 ;  /* 0x00000008ff4b7803 */ /* 0x000fe40000000000 */
[----:B------:R-:W-:Y:S01]  /*10d0*/  FSEL R58, R33, RZ, !P3 ;  /* 0x000000ff213a7208 */ /* 0x000fe20005800000 */
[----:B------:R-:W-:Y:S05]  /*10e0*/  @P2 BRA `(.L_x_906) ;  /* 0x0000006000002947 */ /* 0x000fea0003800000 */
[----:B------:R-:W-:Y:S01]  /*10f0*/  IMAD.MOV.U32 R32, RZ, RZ, R68 ;  /* 0x000000ffff207224 */ /* 0x000fe200078e0044 */
[----:B------:R-:W-:Y:S05]  /*1100*/  @!P1 BRA `(.L_x_907) ;  /* 0x0000058000009947 */ /* 0x000fea0003800000 */
[----:B------:R-:W-:Y:S01]  /*1110*/  HADD2.F32 R33, -RZ, R24.H0_H0 ;  /* 0x20000018ff217230 */ /* 0x000fe20000004100 */
[----:B------:R-:W-:-:S04]  /*1120*/  IMAD.MOV.U32 R32, RZ, RZ, R68 ;  /* 0x000000ffff207224 */ /* 0x000fc800078e0044 */
[----:B------:R-:W-:Y:S01]  /*1130*/  FADD.FTZ R58, R33, R58 ;  /* 0x0000003a213a7221 */ /* 0x000fe20000010000 */
[----:B------:R-:W-:Y:S05]  /*1140*/  BRA `(.L_x_907) ;  /* 0x0000054000007947 */ /* 0x000fea0003800000 */
.L_x_906:
        /* <DEDUP_REMOVED lines=12> */
.L_x_909:
[----:B------:R-:W-:Y:S02]  /*1210*/  IMAD.MOV.U32 R67, RZ, RZ, R82 ;  /* 0x000000ffff437224 */ /* 0x000fe400078e0052 */
.L_x_910:
[----:B------:R-:W-:Y:S05]  /*1220*/  BSYNC B2 ;  /* 0x0000000000027941 */ /* 0x000fea0003800000 */
.L_x_908:
        /* <DEDUP_REMOVED lines=16> */
.L_x_914:
[----:B------:R-:W-:Y:S05]  /*1330*/  BSYNC B3 ;  /* 0x0000000000037941 */ /* 0x000fea0003800000 */
.L_x_913:
        /* <DEDUP_REMOVED lines=41> */
[----:B------:R-:W-:Y:S02]  /*15d0*/  LOP3.LUT R54, R87, UR26, R54, 0x96, !PT ;  /* 0x0000001a57367c12 */ /* 0x000fe4000f8e9636 */
.L_x_912:
[----:B------:R-:W-:Y:S05]  /*15e0*/  BSYNC B2 ;  /* 0x0000000000027941 */ /* 0x000fea0003800000 */
.L_x_911:
[----:B------:R-:W0:Y:S01]  /*15f0*/  I2F.U32 R34, R67 ;  /* 0x0000004300227306 */ /* 0x000e220000201000 */
[----:B------:R-:W-:Y:S02]  /*1600*/  HADD2.F32 R33, -RZ, R20.H0_H0 ;  /* 0x20000014ff217230 */ /* 0x000fe40000004100 */
[----:B------:R-:W-:-:S03]  /*1610*/  @P1 HADD2.F32 R35, -RZ, R24.H0_H0 ;  /* 0x20000018ff231230 */ /* 0x000fc60000004100 */
[----:B------:R-:W-:Y:S02]  /*1620*/  FMUL.FTZ R33, R33, c[0x0][0x1e8] ;  /* 0x00007a0021217a20 */ /* 0x000fe40000410000 */
[----:B0-----:R-:W-:-:S05]  /*1630*/  FFMA.FTZ R34, R34, R73, 1.1641532182693481445e-10 ;  /* 0x2f00000022227423 */ /* 0x001fca0000010049 */
[----:B------:R-:W-:-:S04]  /*1640*/  FSETP.GTU.FTZ.AND P3, PT, R34, c[0x0][0x1e4], PT ;  /* 0x0000790022007a0b */ /* 0x000fc80003f7c000 */
[----:B------:R-:W-:Y:S02]  /*1650*/  FSEL R33, R33, RZ, !P3 ;  /* 0x000000ff21217208 */ /* 0x000fe40005800000 */
[----:B------:R-:W-:-:S03]  /*1660*/  SEL R57, RZ, 0x1, P3 ;  /* 0x00000001ff397807 */ /* 0x000fc60001800000 */
[----:B------:R-:W-:-:S04]  /*1670*/  FADD.FTZ R58, R33, R58 ;  /* 0x0000003a213a7221 */ /* 0x000fc80000010000 */
[----:B------:R-:W-:Y:S02]  /*1680*/  @P1 FADD.FTZ R58, R35, R58 ;  /* 0x0000003a233a1221 */ /* 0x000fe40000010000 */
.L_x_907:
        /* <DEDUP_REMOVED lines=12> */
.L_x_916:
[----:B------:R-:W-:Y:S02]  /*1750*/  IMAD.MOV.U32 R67, RZ, RZ, R82 ;  /* 0x000000ffff437224 */ /* 0x000fe400078e0052 */
.L_x_917:
[----:B------:R-:W-:Y:S05]  /*1760*/  BSYNC B2 ;  /* 0x0000000000027941 */ /* 0x000fea0003800000 */
.L_x_915:
        /* <DEDUP_REMOVED lines=16> */
.L_x_921:
[----:B------:R-:W-:Y:S05]  /*1870*/  BSYNC B3 ;  /* 0x0000000000037941 */ /* 0x000fea0003800000 */
.L_x_920:
        /* <DEDUP_REMOVED lines=42> */
.L_x_919:
[----:B------:R-:W-:Y:S05]  /*1b20*/  BSYNC B2 ;  /* 0x0000000000027941 */ /* 0x000fea0003800000 */
.L_x_918:
[----:B------:R-:W0:Y:S01]  /*1b30*/  I2F.U32 R32, R67 ;  /* 0x0000004300207306 */ /* 0x000e220000201000 */
[----:B------:R-:W-:-:S05]  /*1b40*/  HADD2.F32 R28, -RZ, R28.H1_H1 ;  /* 0x3000001cff1c7230 */ /* 0x000fca0000004100 */
        /* <DEDUP_REMOVED lines=8> */
[----:B------:R-:W-:Y:S01]  /*1bd0*/  HADD2.F32 R28, -RZ, R24.H1_H1 ;  /* 0x30000018ff1c7230 */ /* 0x000fe20000004100 */
[----:B------:R-:W-:-:S04]  /*1be0*/  MOV R32, R33 ;  /* 0x0000002100207202 */ /* 0x000fc80000000f00 */
[----:B------:R-:W-:Y:S01]  /*1bf0*/  FADD.FTZ R69, R28, R69 ;  /* 0x000000451c457221 */ /* 0x000fe20000010000 */
[----:B------:R-:W-:Y:S05]  /*1c00*/  BRA `(.L_x_923) ;  /* 0x0000054000007947 */ /* 0x000fea0003800000 */
.L_x_922:
        /* <DEDUP_REMOVED lines=12> */
.L_x_925:
[----:B------:R-:W-:Y:S02]  /*1cd0*/  MOV R28, R82 ;  /* 0x00000052001c7202 */ /* 0x000fe40000000f00 */
.L_x_926:
[----:B------:R-:W-:Y:S05]  /*1ce0*/  BSYNC B2 ;  /* 0x0000000000027941 */ /* 0x000fea0003800000 */
.L_x_924:
        /* <DEDUP_REMOVED lines=16> */
.L_x_930:
[----:B------:R-:W-:Y:S05]  /*1df0*/  BSYNC B3 ;  /* 0x0000000000037941 */ /* 0x000fea0003800000 */
.L_x_929:
        /* <DEDUP_REMOVED lines=39> */
[----:B------:R-:W-:Y:S01]  /*2070*/  LOP3.LUT R55, R83, UR25, R32, 0x96, !PT ;  /* 0x0000001953377c12 */ /* 0x000fe2000f8e9620 */
[----:B------:R-:W-:-:S03]  /*2080*/  HFMA2.MMA R32, -RZ, RZ, 0, 0 ;  /* 0x00000000ff207435 */ /* 0x000fc600000001ff */
[----:B------:R-:W-:-:S03]  /*2090*/  LOP3.LUT R54, R87, UR26, R54, 0x96, !PT ;  /* 0x0000001a57367c12 */ /* 0x000fc6000f8e9636 */
.L_x_928:
[----:B------:R-:W-:Y:S05]  /*20a0*/  BSYNC B2 ;  /* 0x0000000000027941 */ /* 0x000fea0003800000 */
.L_x_927:
[----:B------:R-:W0:Y:S01]  /*20b0*/  I2F.U32 R28, R28 ;  /* 0x0000001c001c7306 */ /* 0x000e220000201000 */
[----:B------:R-:W-:Y:S02]  /*20c0*/  HADD2.F32 R34, -RZ, R20.H1_H1 ;  /* 0x30000014ff227230 */ /* 0x000fe40000004100 */
[----:B------:R-:W-:-:S03]  /*20d0*/  @P1 HADD2.F32 R68, -RZ, R24.H1_H1 ;  /* 0x30000018ff441230 */ /* 0x000fc60000004100 */
[----:B------:R-:W-:Y:S02]  /*20e0*/  FMUL.FTZ R34, R34, c[0x0][0x1e8] ;  /* 0x00007a0022227a20 */ /* 0x000fe40000410000 */
[----:B0-----:R-:W-:-:S05]  /*20f0*/  FFMA.FTZ R33, R28, R73, 1.1641532182693481445e-10 ;  /* 0x2f0000001c217423 */ /* 0x001fca0000010049 */
[----:B------:R-:W-:-:S04]  /*2100*/  FSETP.GTU.FTZ.AND P3, PT, R33, c[0x0][0x1e4], PT ;  /* 0x0000790021007a0b */ /* 0x000fc80003f7c000 */
[----:B------:R-:W-:Y:S02]  /*2110*/  FSEL R34, R34, RZ, !P3 ;  /* 0x000000ff22227208 */ /* 0x000fe40005800000 */
[----:B------:R-:W-:-:S03]  /*2120*/  SEL R56, RZ, 0x1, P3 ;  /* 0x00000001ff387807 */ /* 0x000fc60001800000 */
[----:B------:R-:W-:-:S04]  /*2130*/  FADD.FTZ R69, R34, R69 ;  /* 0x0000004522457221 */ /* 0x000fc80000010000 */
[----:B------:R-:W-:Y:S02]  /*2140*/  @P1 FADD.FTZ R69, R68, R69 ;  /* 0x0000004544451221 */ /* 0x000fe40000010000 */
.L_x_923:
        /* <DEDUP_REMOVED lines=12> */
.L_x_932:
[----:B------:R-:W-:Y:S02]  /*2210*/  MOV R28, R82 ;  /* 0x00000052001c7202 */ /* 0x000fe40000000f00 */
.L_x_933:
[----:B------:R-:W-:Y:S05]  /*2220*/  BSYNC B2 ;  /* 0x0000000000027941 */ /* 0x000fea0003800000 */
.L_x_931:
        /* <DEDUP_REMOVED lines=16> */
.L_x_937:
[----:B------:R-:W-:Y:S05]  /*2330*/  BSYNC B3 ;  /* 0x0000000000037941 */ /* 0x000fea0003800000 */
.L_x_936:
        /* <DEDUP_REMOVED lines=37> */
[----:B------:R-:W-:Y:S01]  /*2590*/  IMAD.WIDE.U32 R82, R82, -0x326172a9, RZ ;  /* 0xcd9e8d5752527825 */ /* 0x000fe200078e00ff */
[----:B------:R-:W-:-:S03]  /*25a0*/  HFMA2.MMA R33, -RZ, RZ, 0, 0 ;  /* 0x00000000ff217435 */ /* 0x000fc600000001ff */
[----:B------:R-:W-:Y:S01]  /*25b0*/  IMAD.WIDE.U32 R86, R86, -0x2daee0ad, RZ ;  /* 0xd2511f5356567825 */ /* 0x000fe200078e00ff */
[----:B------:R-:W-:-:S04]  /*25c0*/  LOP3.LUT R55, R83, UR25, R32, 0x96, !PT ;  /* 0x0000001953377c12 */ /* 0x000fc8000f8e9620 */
[----:B------:R-:W-:Y:S02]  /*25d0*/  LOP3.LUT R54, R87, UR26, R54, 0x96, !PT ;  /* 0x0000001a57367c12 */ /* 0x000fe4000f8e9636 */
.L_x_935:
[----:B------:R-:W-:Y:S05]  /*25e0*/  BSYNC B2 ;  /* 0x0000000000027941 */ /* 0x000fea0003800000 */
.L_x_934:
[----:B------:R-:W0:Y:S01]  /*25f0*/  I2F.U32 R28, R28 ;  /* 0x0000001c001c7306 */ /* 0x000e220000201000 */
[----:B------:R-:W-:-:S05]  /*2600*/  HADD2.F32 R34, -RZ, R29.H0_H0 ;  /* 0x2000001dff227230 */ /* 0x000fca0000004100 */
        /* <DEDUP_REMOVED lines=12> */
.L_x_938:
        /* <DEDUP_REMOVED lines=12> */
.L_x_941:
[----:B------:R-:W-:Y:S02]  /*2790*/  IMAD.MOV.U32 R28, RZ, RZ, R82 ;  /* 0x000000ffff1c7224 */ /* 0x000fe400078e0052 */
.L_x_942:
[----:B------:R-:W-:Y:S05]  /*27a0*/  BSYNC B2 ;  /* 0x0000000000027941 */ /* 0x000fea0003800000 */
.L_x_940:
        /* <DEDUP_REMOVED lines=16> */
.L_x_946:
[----:B------:R-:W-:Y:S05]  /*28b0*/  BSYNC B3 ;  /* 0x0000000000037941 */ /* 0x000fea0003800000 */
.L_x_945:
        /* <DEDUP_REMOVED lines=42> */
.L_x_944:
[----:B------:R-:W-:Y:S05]  /*2b60*/  BSYNC B2 ;  /* 0x0000000000027941 */ /* 0x000fea0003800000 */
.L_x_943:
        /* <DEDUP_REMOVED lines=10> */
.L_x_939:
        /* <DEDUP_REMOVED lines=12> */
.L_x_948:
[----:B------:R-:W-:Y:S02]  /*2cd0*/  IMAD.MOV.U32 R28, RZ, RZ, R82 ;  /* 0x000000ffff1c7224 */ /* 0x000fe400078e0052 */
.L_x_949:
[----:B------:R-:W-:Y:S05]  /*2ce0*/  BSYNC B2 ;  /* 0x0000000000027941 */ /* 0x000fea0003800000 */
.L_x_947:
        /* <DEDUP_REMOVED lines=16> */
.L_x_953:
[----:B------:R-:W-:Y:S05]  /*2df0*/  BSYNC B3 ;  /* 0x0000000000037941 */ /* 0x000fea0003800000 */
.L_x_952:
        /* <DEDUP_REMOVED lines=42> */
.L_x_951:
[----:B------:R-:W-:Y:S05]  /*30a0*/  BSYNC B2 ;  /* 0x0000000000027941 */ /* 0x000fea0003800000 */
.L_x_950:
        /* <DEDUP_REMOVED lines=14> */
.L_x_954:
        /* <DEDUP_REMOVED lines=12> */
.L_x_957:
[----:B------:R-:W-:Y:S02]  /*3250*/  MOV R68, R82 ;  /* 0x0000005200447202 */ /* 0x000fe40000000f00 */
.L_x_958:
[----:B------:R-:W-:Y:S05]  /*3260*/  BSYNC B2 ;  /* 0x0000000000027941 */ /* 0x000fea0003800000 */
.L_x_956:
        /* <DEDUP_REMOVED lines=16> */
.L_x_962:
[----:B------:R-:W-:Y:S05]  /*3370*/  BSYNC B3 ;  /* 0x0000000000037941 */ /* 0x000fea0003800000 */
.L_x_961:
        /* <DEDUP_REMOVED lines=42> */
.L_x_960:
[----:B------:R-:W-:Y:S05]  /*3620*/  BSYNC B2 ;  /* 0x0000000000027941 */ /* 0x000fea0003800000 */
.L_x_959:
        /* <DEDUP_REMOVED lines=10> */
.L_x_955:
        /* <DEDUP_REMOVED lines=12> */
.L_x_964:
[----:B------:R-:W-:Y:S02]  /*3790*/  MOV R71, R82 ;  /* 0x0000005200477202 */ /* 0x000fe40000000f00 */
.L_x_965:
[----:B------:R-:W-:Y:S05]  /*37a0*/  BSYNC B2 ;  /* 0x0000000000027941 */ /* 0x000fea0003800000 */
.L_x_963:
        /* <DEDUP_REMOVED lines=16> */
.L_x_969:
[----:B------:R-:W-:Y:S05]  /*38b0*/  BSYNC B3 ;  /* 0x0000000000037941 */ /* 0x000fea0003800000 */
.L_x_968:
        /* <DEDUP_REMOVED lines=42> */
.L_x_967:
[----:B------:R-:W-:Y:S05]  /*3b60*/  BSYNC B2 ;  /* 0x0000000000027941 */ /* 0x000fea0003800000 */
.L_x_966:
        /* <DEDUP_REMOVED lines=14> */
.L_x_970:
        /* <DEDUP_REMOVED lines=12> */
.L_x_973:
[----:B------:R-:W-:Y:S02]  /*3d10*/  IMAD.MOV.U32 R71, RZ, RZ, R82 ;  /* 0x000000ffff477224 */ /* 0x000fe400078e0052 */
.L_x_974:
[----:B------:R-:W-:Y:S05]  /*3d20*/  BSYNC B2 ;  /* 0x0000000000027941 */ /* 0x000fea0003800000 */
.L_x_972:
        /* <DEDUP_REMOVED lines=16> */
.L_x_978:
[----:B------:R-:W-:Y:S05]  /*3e30*/  BSYNC B3 ;  /* 0x0000000000037941 */ /* 0x000fea0003800000 */
.L_x_977:
        /* <DEDUP_REMOVED lines=42> */
.L_x_976:
[----:B------:R-:W-:Y:S05]  /*40e0*/  BSYNC B2 ;  /* 0x0000000000027941 */ /* 0x000fea0003800000 */
.L_x_975:
        /* <DEDUP_REMOVED lines=10> */
.L_x_971:
        /* <DEDUP_REMOVED lines=12> */
.L_x_980:
[----:B------:R-:W-:Y:S02]  /*4250*/  IMAD.MOV.U32 R72, RZ, RZ, R82 ;  /* 0x000000ffff487224 */ /* 0x000fe400078e0052 */
.L_x_981:
[----:B------:R-:W-:Y:S05]  /*4260*/  BSYNC B2 ;  /* 0x0000000000027941 */ /* 0x000fea0003800000 */
.L_x_979:
        /* <DEDUP_REMOVED lines=16> */
.L_x_985:
[----:B------:R-:W-:Y:S05]  /*4370*/  BSYNC B3 ;  /* 0x0000000000037941 */ /* 0x000fea0003800000 */
.L_x_984:
        /* <DEDUP_REMOVED lines=42> */
.L_x_983:
[----:B------:R-:W-:Y:S05]  /*4620*/  BSYNC B2 ;  /* 0x0000000000027941 */ /* 0x000fea0003800000 */
.L_x_982:
[----:B------:R-:W0:Y:S01]  /*4630*/  I2F.U32 R28, R72 ;  /* 0x00000048001c7306 */ /* 0x000e220000201000 */
[----:B------:R-:W-:-:S05]  /*4640*/  HADD2.F32 R30, -RZ, R30.H1_H1 ;  /* 0x3000001eff1e7230 */ /* 0x000fca0000004100 */
[----:B------:R-:W-:Y:S02]  /*4650*/  FMUL.FTZ R30, R30, c[0x0][0x1e8] ;  /* 0x00007a001e1e7a20 */ /* 0x000fe40000410000 */
[----:B0-----:R-:W-:-:S05]  /*4660*/  FFMA.FTZ R28, R28, R73, 1.1641532182693481445e-10 ;  /* 0x2f0000001c1c7423 */ /* 0x001fca0000010049 */
[----:B------:R-:W-:-:S04]  /*4670*/  FSETP.GTU.FTZ.AND P3, PT, R28, c[0x0][0x1e4], PT ;  /* 0x000079001c007a0b */ /* 0x000fc80003f7c000 */
        /* <DEDUP_REMOVED lines=8> */
.L_x_986:
        /* <DEDUP_REMOVED lines=12> */
.L_x_989:
[----:B------:R-:W-:Y:S02]  /*47c0*/  MOV R30, R82 ;  /* 0x00000052001e7202 */ /* 0x000fe40000000f00 */
.L_x_990:
[----:B------:R-:W-:Y:S05]  /*47d0*/  BSYNC B2 ;  /* 0x0000000000027941 */ /* 0x000fea0003800000 */
.L_x_988:
        /* <DEDUP_REMOVED lines=16> */
.L_x_994:
[----:B------:R-:W-:Y:S05]  /*48e0*/  BSYNC B3 ;  /* 0x0000000000037941 */ /* 0x000fea0003800000 */
.L_x_993:
        /* <DEDUP_REMOVED lines=42> */
.L_x_992:
[----:B------:R-:W-:Y:S05]  /*4b90*/  BSYNC B2 ;  /* 0x0000000000027941 */ /* 0x000fea0003800000 */
.L_x_991:
        /* <DEDUP_REMOVED lines=10> */
.L_x_987:
        /* <DEDUP_REMOVED lines=12> */
.L_x_996:
[----:B------:R-:W-:Y:S02]  /*4d00*/  MOV R30, R82 ;  /* 0x00000052001e7202 */ /* 0x000fe40000000f00 */
.L_x_997:
[----:B------:R-:W-:Y:S05]  /*4d10*/  BSYNC B2 ;  /* 0x0000000000027941 */ /* 0x000fea0003800000 */
.L_x_995:
        /* <DEDUP_REMOVED lines=16> */
.L_x_1001:
[----:B------:R-:W-:Y:S05]  /*4e20*/  BSYNC B3 ;  /* 0x0000000000037941 */ /* 0x000fea0003800000 */
.L_x_1000:
        /* <DEDUP_REMOVED lines=42> */
.L_x_999:
[----:B------:R-:W-:Y:S05]  /*50d0*/  BSYNC B2 ;  /* 0x0000000000027941 */ /* 0x000fea0003800000 */
.L_x_998:
[----:B------:R-:W0:Y:S01]  /*50e0*/  I2F.U32 R28, R30 ;  /* 0x0000001e001c7306 */ /* 0x000e220000201000 */
[----:B------:R-:W-:-:S05]  /*50f0*/  HADD2.F32 R32, -RZ, R31.H0_H0 ;  /* 0x2000001fff207230 */ /* 0x000fca0000004100 */
[----:B------:R-:W-:Y:S02]  /*5100*/  FMUL.FTZ R32, R32, c[0x0][0x1e8] ;  /* 0x00007a0020207a20 */ /* 0x000fe40000410000 */
[----:B0-----:R-:W-:-:S05]  /*5110*/  FFMA.FTZ R28, R28, R73, 1.1641532182693481445e-10 ;  /* 0x2f0000001c1c7423 */ /* 0x001fca0000010049 */
[----:B------:R-:W-:-:S04]  /*5120*/  FSETP.GTU.FTZ.AND P4, PT, R28, c[0x0][0x1e4], PT ;  /* 0x000079001c007a0b */ /* 0x000fc80003f9c000 */
        /* <DEDUP_REMOVED lines=8> */
.L_x_1002:
        /* <DEDUP_REMOVED lines=12> */
.L_x_1005:
[----:B------:R-:W-:Y:S02]  /*5270*/  IMAD.MOV.U32 R30, RZ, RZ, R82 ;  /* 0x000000ffff1e7224 */ /* 0x000fe400078e0052 */
.L_x_1006:
[----:B------:R-:W-:Y:S05]  /*5280*/  BSYNC B2 ;  /* 0x0000000000027941 */ /* 0x000fea0003800000 */
.L_x_1004:
        /* <DEDUP_REMOVED lines=16> */
.L_x_1010:
[----:B------:R-:W-:Y:S05]  /*5390*/  BSYNC B3 ;  /* 0x0000000000037941 */ /* 0x000fea0003800000 */
.L_x_1009:
        /* <DEDUP_REMOVED lines=43> */
.L_x_1008:
[----:B------:R-:W-:Y:S05]  /*5650*/  BSYNC B2 ;  /* 0x0000000000027941 */ /* 0x000fea0003800000 */
.L_x_1007:
        /* <DEDUP_REMOVED lines=10> */
.L_x_1003:
        /* <DEDUP_REMOVED lines=12> */
.L_x_1012:
[----:B------:R-:W-:Y:S02]  /*57c0*/  IMAD.MOV.U32 R30, RZ, RZ, R82 ;  /* 0x000000ffff1e7224 */ /* 0x000fe400078e0052 */
.L_x_1013:
[----:B------:R-:W-:Y:S05]  /*57d0*/  BSYNC B2 ;  /* 0x0000000000027941 */ /* 0x000fea0003800000 */
.L_x_1011:
        /* <DEDUP_REMOVED lines=16> */
.L_x_1017:
[----:B------:R-:W-:Y:S05]  /*58e0*/  BSYNC B3 ;  /* 0x0000000000037941 */ /* 0x000fea0003800000 */
.L_x_1016:
        /* <DEDUP_REMOVED lines=42> */
[----:B------:R-:W-:Y:S01]  /*5b90*/  IMAD.MOV.U32 R29, RZ, RZ, RZ ;  /* 0x000000ffff1d7224 */ /* 0x000fe200078e00ff */
[----:B------:R-:W-:Y:S02]  /*5ba0*/  MOV R86, R32 ;  /* 0x0000002000567202 */ /* 0x000fe40000000f00 */
.L_x_1015:
[----:B------:R-:W-:Y:S05]  /*5bb0*/  BSYNC B2 ;  /* 0x0000000000027941 */ /* 0x000fea0003800000 */
.L_x_1014:
        /* <DEDUP_REMOVED lines=10> */
[----:B------:R-:W-:-:S04]  /*5c60*/  IMAD.MOV.U32 R83, RZ, RZ, R29 ;  /* 0x000000ffff537224 */ /* 0x000fc800078e001d */
[----:B------:R-:W-:Y:S01]  /*5c70*/  FADD.FTZ R81, R28, R81 ;  /* 0x000000511c517221 */ /* 0x000fe20000010000 */
[----:B------:R-:W-:Y:S05]  /*5c80*/  BRA `(.L_x_1019) ;  /* 0x0000055000007947 */ /* 0x000fea0003800000 */
.L_x_1018:
        /* <DEDUP_REMOVED lines=12> */
.L_x_1021:
[----:B------:R-:W-:Y:S02]  /*5d50*/  IMAD.MOV.U32 R84, RZ, RZ, R82 ;  /* 0x000000ffff547224 */ /* 0x000fe400078e0052 */
.L_x_1022:
[----:B------:R-:W-:Y:S05]  /*5d60*/  BSYNC B2 ;  /* 0x0000000000027941 */ /* 0x000fea0003800000 */
.L_x_1020:
        /* <DEDUP_REMOVED lines=16> */
.L_x_1026:
[----:B------:R-:W-:Y:S05]  /*5e70*/  BSYNC B3 ;  /* 0x0000000000037941 */ /* 0x000fea0003800000 */
.L_x_1025:
        /* <DEDUP_REMOVED lines=40> */
[----:B------:R-:W-:Y:S02]  /*6100*/  HFMA2.MMA R83, -RZ, RZ, 0, 0 ;  /* 0x00000000ff537435 */ /* 0x000fe400000001ff */
[----:B------:R-:W-:Y:S01]  /*6110*/  IMAD.MOV.U32 R86, RZ, RZ, R28 ;  /* 0x000000ffff567224 */ /* 0x000fe200078e001c */
[----:B------:R-:W-:-:S03]  /*6120*/  LOP3.LUT R54, R29, UR26, R54, 0x96, !PT ;  /* 0x0000001a1d367c12 */ /* 0x000fc6000f8e9636 */
.L_x_1024:
[----:B------:R-:W-:Y:S05]  /*6130*/  BSYNC B2 ;  /* 0x0000000000027941 */ /* 0x000fea0003800000 */
.L_x_1023:
        /* <DEDUP_REMOVED lines=10> */
.L_x_1019:
[----:B------:R-:W-:Y:S02]  /*61e0*/  SEL R34, RZ, 0x100, P3 ;  /* 0x00000100ff227807 */ /* 0x000fe40001800000 */
[----:B------:R-:W-:Y:S02]  /*61f0*/  SEL R31, RZ, 0x1000000, P5 ;  /* 0x01000000ff1f7807 */ /* 0x000fe40002800000 */
[----:B------:R-:W-:Y:S02]  /*6200*/  SEL R29, RZ, 0x10000, P4 ;  /* 0x00010000ff1d7807 */ /* 0x000fe40002000000 */
[----:B------:R-:W-:Y:S02]  /*6210*/  ISETP.NE.AND P3, PT, R80, RZ, PT ;  /* 0x000000ff5000720c */ /* 0x000fe40003f65270 */
[----:B------:R-:W-:Y:S02]  /*6220*/  ISETP.NE.AND P5, PT, R78, RZ, PT ;  /* 0x000000ff4e00720c */ /* 0x000fe40003fa5270 */
[----:B------:R-:W-:-:S02]  /*6230*/  ISETP.NE.AND P4, PT, R77, RZ, PT ;  /* 0x000000ff4d00720c */ /* 0x000fc40003f85270 */
[----:B------:R-:W-:Y:S02]  /*6240*/  SEL R30, RZ, 0x1, P3 ;  /* 0x00000001ff1e7807 */ /* 0x000fe40001800000 */
[----:B------:R-:W-:Y:S02]  /*6250*/  SEL R28, RZ, 0x1, P4 ;  /* 0x00000001ff1c7807 */ /* 0x000fe40002000000 */
[----:B------:R-:W-:Y:S02]  /*6260*/  SEL R32, RZ, 0x1, P5 ;  /* 0x00000001ff207807 */ /* 0x000fe40002800000 */
[----:B------:R-:W-:Y:S02]  /*6270*/  ISETP.NE.AND P6, PT, R79, RZ, PT ;  /* 0x000000ff4f00720c */ /* 0x000fe40003fc5270 */
[----:B------:R-:W-:Y:S01]  /*6280*/  LOP3.LUT R34, R34, R31, R29, 0xfe, !PT ;  /* 0x0000001f22227212 */ /* 0x000fe200078efe1d */
[----:B------:R-:W-:Y:S01]  /*6290*/  IMAD.WIDE.U32 R30, R30, 0x1000000, RZ ;  /* 0x010000001e1e7825 */ /* 0x000fe200078e00ff */
[----:B------:R-:W-:-:S02]  /*62a0*/  SEL R35, RZ, 0x1, P6 ;  /* 0x00000001ff237807 */ /* 0x000fc40003000000 */
[----:B------:R-:W-:Y:S01]  /*62b0*/  ISETP.NE.AND P2, PT, R75, RZ, PT ;  /* 0x000000ff4b00720c */ /* 0x000fe20003f45270 */
[----:B------:R-:W-:Y:S01]  /*62c0*/  IMAD.WIDE.U32 R28, R28, 0x10000, RZ ;  /* 0x000100001c1c7825 */ /* 0x000fe200078e00ff */
[----:B------:R-:W-:Y:S02]  /*62d0*/  LOP3.LUT R31, R31, R34, R35, 0xfe, !PT ;  /* 0x000000221f1f7212 */ /* 0x000fe400078efe23 */
[----:B------:R-:W-:Y:S01]  /*62e0*/  ISETP.NE.AND P1, PT, R76, RZ, PT ;  /* 0x000000ff4c00720c */ /* 0x000fe20003f25270 */
[----:B------:R-:W-:Y:S01]  /*62f0*/  IMAD.WIDE.U32 R32, R32, 0x100, RZ ;  /* 0x0000010020207825 */ /* 0x000fe200078e00ff */
[----:B------:R-:W-:-:S03]  /*6300*/  SEL R35, RZ, 0x1, P2 ;  /* 0x00000001ff237807 */ /* 0x000fc60001000000 */
[----:B------:R-:W-:Y:S01]  /*6310*/  IMAD.MOV.U32 R76, RZ, RZ, 0x8 ;  /* 0x00000008ff4c7424 */ /* 0x000fe200078e00ff */
[----:B------:R-:W-:Y:S01]  /*6320*/  LOP3.LUT R32, R32, R30, R28, 0xfe, !PT ;  /* 0x0000001e20207212 */ /* 0x000fe200078efe1c */
[----:B------:R-:W-:Y:S01]  /*6330*/  IMAD.WIDE.U32 R74, R59, R74, c[0x0][0x188] ;  /* 0x000062003b4a7625 */ /* 0x000fe200078e004a */
[----:B------:R-:W-:Y:S02]  /*6340*/  LOP3.LUT R33, R33, R31, R29, 0xfe, !PT ;  /* 0x0000001f21217212 */ /* 0x000fe400078efe1d */
[----:B------:R-:W-:Y:S02]  /*6350*/  F2FP.PACK_AB R31, R81, R72 ;  /* 0x00000048511f723e */ /* 0x000fe400000000ff */
[----:B------:R-:W-:Y:S02]  /*6360*/  F2FP.PACK_AB R30, R71, R68 ;  /* 0x00000044471e723e */ /* 0x000fe400000000ff */
[----:B------:R-:W-:Y:S02]  /*6370*/  F2FP.PACK_AB R29, R70, R67 ;  /* 0x00000043461d723e */ /* 0x000fe400000000ff */
[----:B------:R-:W-:-:S02]  /*6380*/  F2FP.PACK_AB R28, R69, R58 ;  /* 0x0000003a451c723e */ /* 0x000fc400000000ff */
[----:B------:R-:W-:Y:S01]  /*6390*/  LOP3.LUT R32, R32, R35, RZ, 0xfc, !PT ;  /* 0x0000002320207212 */ /* 0x000fe200078efcff */
[----:B------:R-:W-:Y:S02]  /*63a0*/  IMAD.WIDE.U32 R34, R59, R76, c[0x0][0x190] ;  /* 0x000064003b227625 */ /* 0x000fe400078e004c */
[----:B------:R0:W-:Y:S04]  /*63b0*/  STG.E.128 [R74.64], R28 ;  /* 0x0000001c4a007986 */ /* 0x0001e8000c101d06 */
        /* <DEDUP_REMOVED lines=17> */
.L_x_898:
[----:B------:R-:W-:Y:S05]  /*64d0*/  BSYNC B0 ;  /* 0x0000000000007941 */ /* 0x000fea0003800000 */
.L_x_897:
        /* <DEDUP_REMOVED lines=12> */
.L_x_1033:
        /* <DEDUP_REMOVED lines=37> */
.L_x_1034:
[----:B------:R-:W-:Y:S01]  /*67f0*/  FMUL.FTZ R28, R33, R33 ;  /* 0x00000021211c7220 */ /* 0x000fe20000410000 */
[----:B------:R-:W-:Y:S01]  /*6800*/  ISETP.NE.AND P1, PT, RZ, UR8, PT ;  /* 0x00000008ff007c0c */ /* 0x000fe2000bf25270 */
[----:B01----:R-:W-:Y:S01]  /*6810*/  FADD.FTZ R35, R32, R35 ;  /* 0x0000002320237221 */ /* 0x003fe20000010000 */
[----:B------:R-:W-:Y:S01]  /*6820*/  MOV R30, c[0x0][0x1e0] ;  /* 0x00007800001e7a02 */ /* 0x000fe20000000f00 */
[----:B------:R-:W-:Y:S01]  /*6830*/  @!P2 IMAD.MOV.U32 R31, RZ, RZ, 0x4 ;  /* 0x00000004ff1fa424 */ /* 0x000fe200078e00ff */
[----:B------:R-:W-:Y:S01]  /*6840*/  FSEL R29, R28, RZ, P1 ;  /* 0x000000ff1c1d7208 */ /* 0x000fe20000800000 */
[----:B------:R-:W-:Y:S02]  /*6850*/  BSSY B0, `(.L_x_1029) ;  /* 0x0000038000007945 */ /* 0x000fe40003800000 */
        /* <DEDUP_REMOVED lines=30> */
[----:B------:R-:W-:Y:S01]  /*6a40*/  F2FP.PACK_AB R28, R29, R28 ;  /* 0x0000001c1d1c723e */ /* 0x000fe200000000ff */
        /* <DEDUP_REMOVED lines=12> */
[----:B------:R-:W-:Y:S02]  /*6b10*/  FFMA.FTZ R32, R40, R32, R49 ;  /* 0x0000002028207223 */ /* 0x000fe40000010031 */
[----:B------:R-:W-:Y:S01]  /*6b20*/  FFMA.FTZ R79, R45, R79, R62 ;  /* 0x0000004f2d4f7223 */ /* 0x000fe2000001003e */
[----:B------:R-:W-:Y:S01]  /*6b30*/  F2FP.PACK_AB R33, R74, R73 ;  /* 0x000000494a21723e */ /* 0x000fe200000000ff */
[----:B------:R-:W-:Y:S01]  /*6b40*/  FFMA.FTZ R77, R44, R35, R53 ;  /* 0x000000232c4d7223 */ /* 0x000fe20000010035 */
[----:B------:R-:W-:Y:S01]  /*6b50*/  F2FP.PACK_AB R32, R32, R75 ;  /* 0x0000004b2020723e */ /* 0x000fe200000000ff */
[----:B------:R-:W-:Y:S01]  /*6b60*/  IMAD.MOV.U32 R78, RZ, RZ, 0x10 ;  /* 0x00000010ff4e7424 */ /* 0x000fe200078e00ff */
[----:B------:R-:W-:-:S02]  /*6b70*/  F2FP.PACK_AB R35, R79, R76 ;  /* 0x0000004c4f23723e */ /* 0x000fc400000000ff */
[----:B------:R-:W-:Y:S01]  /*6b80*/  F2FP.PACK_AB R34, R77, R34 ;  /* 0x000000224d22723e */ /* 0x000fe200000000ff */
[----:B------:R-:W-:-:S04]  /*6b90*/  IMAD.WIDE.U32 R74, R59, R78, c[0x0][0x208] ;  /* 0x000082003b4a7625 */ /* 0x000fc800078e004e */
[----:B------:R-:W-:Y:S01]  /*6ba0*/  IMAD.WIDE.U32 R76, R59, R78, c[0x0][0x210] ;  /* 0x000084003b4c7625 */ /* 0x000fe200078e004e */
[----:B------:R0:W-:Y:S04]  /*6bb0*/  STG.E.128 [R74.64], R28 ;  /* 0x0000001c4a007986 */ /* 0x0001e8000c101d06 */
[----:B------:R0:W-:Y:S02]  /*6bc0*/  STG.E.128 [R76.64], R32 ;  /* 0x000000204c007986 */ /* 0x0001e4000c101d06 */
.L_x_1030:
[----:B------:R-:W-:Y:S05]  /*6bd0*/  BSYNC B0 ;  /* 0x0000000000007941 */ /* 0x000fea0003800000 */
.L_x_1029:
[----:B0-----:R-:W-:-:S10]  /*6be0*/  HFMA2.MMA R29, -RZ, RZ, 0, 2.384185791015625e-07 ;  /* 0x00000004ff1d7435 */ /* 0x001fd400000001ff */
[----:B------:R-:W-:-:S05]  /*6bf0*/  IMAD R14, R29, c[0x0][0x160], R14 ;  /* 0x000058001d0e7a24 */ /* 0x000fca00078e020e */
[----:B------:R-:W-:-:S13]  /*6c00*/  ISETP.GE.AND P1, PT, R14, c[0x0][0x164], PT ;  /* 0x000059000e007a0c */ /* 0x000fda0003f26270 */
[----:B------:R-:W-:Y:S01]  /*6c10*/  @P1 CALL.REL.NOINC `(.L_x_1031) ;  /* 0x0000001000001944 */ /* 0x000fe20003c00000 */
[----:B------:R-:W-:Y:S05]  /*6c20*/  BRA `(.L_x_1032) ;  /* 0xffff9e5000007947 */ /* 0x000fea000383ffff */
.L_x_1031:
[----:B------:R-:W-:Y:S05]  /*6c30*/  BSYNC B1 ;  /* 0x0000000000017941 */ /* 0x000fea0003800000 */
.L_x_896:
[----:B------:R-:W-:Y:S05]  /*6c40*/  EXIT ;  /* 0x000000000000794d */ /* 0x000fea0003800000 */
.L_x_1027:
[----:B------:R-:W-:Y:S01]  /*6c50*/  IMAD.MOV.U32 R32, RZ, RZ, 0x1 ;  /* 0x00000001ff207424 */ /* 0x000fe200078e00ff */
[----:B------:R-:W-:Y:S01]  /*6c60*/  MOV R28, 0x6ca0 ;  /* 0x00006ca0001c7802 */ /* 0x000fe20000000f00 */
[----:B------:R-:W-:Y:S02]  /*6c70*/  IMAD.MOV.U32 R30, RZ, RZ, 0x1f ;  /* 0x0000001fff1e7424 */ /* 0x000fe400078e00ff */
[----:B------:R-:W-:Y:S02]  /*6c80*/  IMAD.MOV.U32 R31, RZ, RZ, -0x1 ;  /* 0xffffffffff1f7424 */ /* 0x000fe400078e00ff */
[----:B------:R-:W-:Y:S05]  /*6c90*/  CALL.REL.NOINC `($__internal_12_$__cuda_sm70_shflsync_bfly_p) ;  /* 0x000004a000007944 */ /* 0x000fea0003c00000 */
[----:B-1----:R-:W-:Y:S01]  /*6ca0*/  MOV R28, R32 ;  /* 0x00000020001c7202 */ /* 0x002fe20000000f00 */
[----:B0-----:R-:W-:Y:S05]  /*6cb0*/  BRA `(.L_x_1033) ;  /* 0xfffff8e000007947 */ /* 0x001fea000383ffff */
.L_x_1028:
[----:B------:R-:W-:Y:S01]  /*6cc0*/  IMAD.MOV.U32 R32, RZ, RZ, 0x2 ;  /* 0x00000002ff207424 */ /* 0x000fe200078e00ff */
[----:B------:R-:W-:Y:S01]  /*6cd0*/  MOV R28, 0x6d10 ;  /* 0x00006d10001c7802 */ /* 0x000fe20000000f00 */
[----:B------:R-:W-:Y:S02]  /*6ce0*/  IMAD.MOV.U32 R30, RZ, RZ, 0x1f ;  /* 0x0000001fff1e7424 */ /* 0x000fe400078e00ff */
[----:B------:R-:W-:Y:S02]  /*6cf0*/  IMAD.MOV.U32 R31, RZ, RZ, -0x1 ;  /* 0xffffffffff1f7424 */ /* 0x000fe400078e00ff */
[----:B------:R-:W-:Y:S05]  /*6d00*/  CALL.REL.NOINC `($__internal_12_$__cuda_sm70_shflsync_bfly_p) ;  /* 0x0000043000007944 */ /* 0x000fea0003c00000 */
[----:B01----:R-:W-:Y:S01]  /*6d10*/  FADD.FTZ R35, R35, R32 ;  /* 0x0000002023237221 */ /* 0x003fe20000010000 */
[----:B------:R-:W-:Y:S01]  /*6d20*/  HFMA2.MMA R32, -RZ, RZ, 0, 2.384185791015625e-07 ;  /* 0x00000004ff207435 */ /* 0x000fe200000001ff */
[----:B------:R-:W-:Y:S01]  /*6d30*/  IMAD.MOV.U32 R30, RZ, RZ, 0x1f ;  /* 0x0000001fff1e7424 */ /* 0x000fe200078e00ff */
[----:B------:R-:W-:Y:S01]  /*6d40*/  MOV R28, 0x6d70 ;  /* 0x00006d70001c7802 */ /* 0x000fe20000000f00 */
[----:B------:R-:W-:-:S03]  /*6d50*/  IMAD.MOV.U32 R31, RZ, RZ, -0x1 ;  /* 0xffffffffff1f7424 */ /* 0x000fc600078e00ff */
[----:B------:R-:W-:Y:S05]  /*6d60*/  CALL.REL.NOINC `($__internal_12_$__cuda_sm70_shflsync_bfly_p) ;  /* 0x000003d000007944 */ /* 0x000fea0003c00000 */
[----:B01----:R-:W-:Y:S01]  /*6d70*/  FADD.FTZ R35, R35, R32 ;  /* 0x0000002023237221 */ /* 0x003fe20000010000 */
[----:B------:R-:W-:Y:S01]  /*6d80*/  MOV R30, 0x1f ;  /* 0x0000001f001e7802 */ /* 0x000fe20000000f00 */
[----:B------:R-:W-:Y:S01]  /*6d90*/  IMAD.MOV.U32 R32, RZ, RZ, 0x8 ;  /* 0x00000008ff207424 */ /* 0x000fe200078e00ff */
[----:B------:R-:W-:Y:S01]  /*6da0*/  MOV R28, 0x6dd0 ;  /* 0x00006dd0001c7802 */ /* 0x000fe20000000f00 */
[----:B------:R-:W-:-:S02]  /*6db0*/  IMAD.MOV.U32 R31, RZ, RZ, -0x1 ;  /* 0xffffffffff1f7424 */ /* 0x000fc400078e00ff */
[----:B------:R-:W-:Y:S05]  /*6dc0*/  CALL.REL.NOINC `($__internal_12_$__cuda_sm70_shflsync_bfly_p) ;  /* 0x0000037000007944 */ /* 0x000fea0003c00000 */
[----:B01----:R-:W-:Y:S01]  /*6dd0*/  FADD.FTZ R35, R35, R32 ;  /* 0x0000002023237221 */ /* 0x003fe20000010000 */
[----:B------:R-:W-:Y:S01]  /*6de0*/  MOV R31, 0xffffffff ;  /* 0xffffffff001f7802 */ /* 0x000fe20000000f00 */
[----:B------:R-:W-:Y:S01]  /*6df0*/  IMAD.MOV.U32 R32, RZ, RZ, 0x10 ;  /* 0x00000010ff207424 */ /* 0x000fe200078e00ff */
[----:B------:R-:W-:Y:S01]  /*6e00*/  MOV R28, 0x6e30 ;  /* 0x00006e30001c7802 */ /* 0x000fe20000000f00 */
[----:B------:R-:W-:-:S02]  /*6e10*/  IMAD.MOV.U32 R30, RZ, RZ, 0x1f ;  /* 0x0000001fff1e7424 */ /* 0x000fc400078e00ff */
[----:B------:R-:W-:Y:S05]  /*6e20*/  CALL.REL.NOINC `($__internal_12_$__cuda_sm70_shflsync_bfly_p) ;  /* 0x0000031000007944 */ /* 0x000fea0003c00000 */
[----:B-1----:R-:W-:Y:S02]  /*6e30*/  FADD.FTZ R32, R35, R32 ;  /* 0x0000002023207221 */ /* 0x002fe40000010000 */
[----:B0-----:R-:W-:-:S02]  /*6e40*/  IMAD.MOV.U32 R30, RZ, RZ, 0x1f ;  /* 0x0000001fff1e7424 */ /* 0x001fc400078e00ff */
        /* <DEDUP_REMOVED lines=21> */
[----:B------:R-:W-:Y:S05]  /*6fa0*/  CALL.REL.NOINC `($__internal_12_$__cuda_sm70_shflsync_bfly_p) ;  /* 0x0000019000007944 */ /* 0x000fea0003c00000 */
[----:B01----:R-:W-:Y:S01]  /*6fb0*/  FADD.FTZ R35, R35, R32 ;  /* 0x0000002023237221 */ /* 0x003fe20000010000 */
[----:B------:R-:W-:Y:S01]  /*6fc0*/  MOV R31, 0xffffffff ;  /* 0xffffffff001f7802 */ /* 0x000fe20000000f00 */
[----:B------:R-:W-:Y:S01]  /*6fd0*/  IMAD.MOV.U32 R32, RZ, RZ, 0x2 ;  /* 0x00000002ff207424 */ /* 0x000fe200078e00ff */
[----:B------:R-:W-:Y:S01]  /*6fe0*/  MOV R28, 0x7010 ;  /* 0x00007010001c7802 */ /* 0x000fe20000000f00 */
[----:B------:R-:W-:Y:S02]  /*6ff0*/  IMAD.MOV.U32 R30, RZ, RZ, 0x1f ;  /* 0x0000001fff1e7424 */ /* 0x000fe400078e00ff */
[----:B------:R-:W-:Y:S05]  /*7000*/  CALL.REL.NOINC `($__internal_12_$__cuda_sm70_shflsync_bfly_p) ;  /* 0x0000013000007944 */ /* 0x000fea0003c00000 */
[----:B01----:R-:W-:Y:S01]  /*7010*/  FADD.FTZ R35, R35, R32 ;  /* 0x0000002023237221 */ /* 0x003fe20000010000 */
[----:B------:R-:W-:Y:S01]  /*7020*/  MOV R31, 0xffffffff ;  /* 0xffffffff001f7802 */ /* 0x000fe20000000f00 */
[----:B------:R-:W-:Y:S01]  /*7030*/  IMAD.MOV.U32 R32, RZ, RZ, 0x4 ;  /* 0x00000004ff207424 */ /* 0x000fe200078e00ff */
[----:B------:R-:W-:Y:S01]  /*7040*/  MOV R28, 0x7070 ;  /* 0x00007070001c7802 */ /* 0x000fe20000000f00 */
[----:B------:R-:W-:-:S02]  /*7050*/  IMAD.MOV.U32 R30, RZ, RZ, 0x1f ;  /* 0x0000001fff1e7424 */ /* 0x000fc400078e00ff */
        /* <DEDUP_REMOVED lines=13> */
[----:B01----:R-:W-:Y:S05]  /*7130*/  BRA `(.L_x_1034) ;  /* 0xfffff6b000007947 */ /* 0x003fea000383ffff */
        .weak           $__internal_12_$__cuda_sm70_shflsync_bfly_p
        .type           $__internal_12_$__cuda_sm70_shflsync_bfly_p,@function
        .size           $__internal_12_$__cuda_sm70_shflsync_bfly_p,(.L_x_7068 - $__internal_12_$__cuda_sm70_shflsync_bfly_p)
$__internal_12_$__cuda_sm70_shflsync_bfly_p:
[----:B------:R-:W-:Y:S01]  /*7140*/  IMAD.MOV.U32 R29, RZ, RZ, 0x0 ;  /* 0x00000000ff1d7424 */ /* 0x000fe200078e00ff */
[----:B------:R-:W-:Y:S04]  /*7150*/  WARPSYNC R31 ;  /* 0x0000001f00007348 */ /* 0x000fe80003800000 */
[----:B------:R0:W1:Y:S01]  /*7160*/  SHFL.BFLY PT, R32, R35, R32, R30 ;  /* 0x0c00002023207389 */ /* 0x00006200000e001e */
[----:B------:R-:W-:Y:S05]  /*7170*/  RET.REL.NODEC R28 `(_ZN10layer_norm31ln_parallel_residual_fwd_kernelINS_13Kernel_traitsI6__halfS2_S2_S2_fjLj256ELj1ELj4ELj1ELj16ENS_18Kernel_traits_baseILj256ES2_S2_S2_S2_fjLj128EEEEELb1ELb0ELb0EEEvNS_9FwdParamsE) ;  /* 0xffff8e801c007950 */ /* 0x000fea0003c3ffff */
.L_x_1035:
        /* <DEDUP_REMOVED lines=16> */
.L_x_7068:


//--------------------- .text._ZN10layer_norm31ln_parallel_residual_fwd_kernelINS_13Kernel_traitsI6__halfS2_S2_S2_fjLj256ELj1ELj4ELj1ELj16ENS_18Kernel_traits_baseILj256ES2_S2_S2_S2_fjLj128EEEEELb1ELb0ELb1EEEvNS_9FwdParamsE --------------------------
	.section	.text._ZN10layer_norm31ln_parallel_residual_fwd_kernelINS_13Kernel_traitsI6__halfS2_S2_S2_fjLj256ELj1ELj4ELj1ELj16ENS_18Kernel_traits_baseILj256ES2_S2_S2_S2_fjLj128EEEEELb1ELb0ELb1EEEvNS_9FwdParamsE,"ax",@progbits
	.sectioninfo	@"SHI_REGISTERS=79"
	.align	128
        .global         _ZN10layer_norm31ln_parallel_residual_fwd_kernelINS_13Kernel_traitsI6__halfS2_S2_S2_fjLj256ELj1ELj4ELj1ELj16ENS_18Kernel_traits_baseILj256ES2_S2_S2_S2_fjLj128EEEEELb1ELb0ELb1EEEvNS_9FwdParamsE
        .type           _ZN10layer_norm31ln_parallel_residual_fwd_kernelINS_13Kernel_traitsI6__halfS2_S2_S2_fjLj256ELj1ELj4ELj1ELj16ENS_18Kernel_traits_baseILj256ES2_S2_S2_S2_fjLj128EEEEELb1ELb0ELb1EEEvNS_9FwdParamsE,@function
        .size           _ZN10layer_norm31ln_parallel_residual_fwd_kernelINS_13Kernel_traitsI6__halfS2_S2_S2_fjLj256ELj1ELj4ELj1ELj16ENS_18Kernel_traits_baseILj256ES2_S2_S2_S2_fjLj128EEEEELb1ELb0ELb1EEEvNS_9FwdParamsE,(.L_x_7069 - _ZN10layer_norm31ln_parallel_residual_fwd_kernelINS_13Kernel_traitsI6__halfS2_S2_S2_fjLj256ELj1ELj4ELj1ELj16ENS_18Kernel_traits_baseILj256ES2_S2_S2_S2_fjLj128EEEEELb1ELb0ELb1EEEvNS_9FwdParamsE)
        .other          _ZN10layer_norm31ln_parallel_residual_fwd_kernelINS_13Kernel_traitsI6__halfS2_S2_S2_fjLj256ELj1ELj4ELj1ELj16ENS_18Kernel_traits_baseILj256ES2_S2_S2_S2_fjLj128EEEEELb1ELb0ELb1EEEvNS_9FwdParamsE,@"STO_CUDA_ENTRY STV_DEFAULT"
_ZN10layer_norm31ln_parallel_residual_fwd_kernelINS_13Kernel_traitsI6__halfS2_S2_S2_fjLj256ELj1ELj4ELj1ELj16ENS_18Kernel_traits_baseILj256ES2_S2_S2_S2_fjLj128EEEEELb1ELb0ELb1EEEvNS_9FwdParamsE:
.text._ZN10layer_norm31ln_parallel_residual_fwd_kernelINS_13Kernel_traitsI6__halfS2_S2_S2_fjLj256ELj1ELj4ELj1ELj16ENS_18Kernel_traits_baseILj256ES2_S2_S2_S2_fjLj128EEEEELb1ELb0ELb1EEEvNS_9FwdParamsE:
        /* <DEDUP_REMOVED lines=11> */
[----:B------:R-:W-:Y:S01]  /*00b0*/  IMAD.U32 R3, RZ, RZ, UR5 ;  /* 0x00000005ff037e24 */ /* 0x000fe2000f8e00ff */
[----:B------:R-:W-:Y:S01]  /*00c0*/  MOV R33, c[0x0][0x23c] ;  /* 0x00008f0000217a02 */ /* 0x000fe20000000f00 */
[----:B------:R-:W-:-:S06]  /*00d0*/  IMAD.MOV.U32 R32, RZ, RZ, c[0x0][0x238] ;  /* 0x00008e00ff207624 */ /* 0x000fcc00078e00ff */
[----:B------:R-:W2:Y:S01]  /*00e0*/  @P2 LDG.E.64 R2, [R2.64] ;  /* 0x0000000602022981 */ /* 0x000ea2000c1e1b00 */
[----:B0-----:R-:W-:-:S03]  /*00f0*/  LOP3.LUT R14, R12, 0x1f, RZ, 0xc0, !PT ;  /* 0x0000001f0c0e7812 */ /* 0x001fc600078ec0ff */
[----:B------:R0:W5:Y:S01]  /*0100*/  @P2 LDG.E.64 R4, [R32.64] ;  /* 0x0000000620042981 */ /* 0x000162000c1e1b00 */
[C---:B------:R-:W-:Y:S01]  /*0110*/  @P0 LEA R28, P3, R14.reuse, c[0x0][0x218], 0x4 ;  /* 0x000086000e1c0a11 */ /* 0x040fe200078620ff */
[----:B------:R-:W-:-:S04]  /*0120*/  IMAD.SHL.U32 R20, R14, 0x10, RZ ;  /* 0x000000100e147824 */ /* 0x000fc800078e00ff */
[----:B------:R-:W-:Y:S01]  /*0130*/  @P0 IMAD.X R29, RZ, RZ, c[0x0][0x21c], P3 ;  /* 0x00008700ff1d0624 */ /* 0x000fe200018e06ff */
[----:B------:R-:W-:-:S05]  /*0140*/  @P1 IADD3 R24, P3, R20, c[0x0][0x220], RZ ;  /* 0x0000880014181a10 */ /* 0x000fca0007f7e0ff */
[----:B------:R-:W-:Y:S01]  /*0150*/  @P1 IMAD.X R25, RZ, RZ, c[0x0][0x224], P3 ;  /* 0x00008900ff191624 */ /* 0x000fe200018e06ff */
[----:B------:R-:W5:Y:S04]  /*0160*/  @P0 LDG.E.128 R28, [R28.64] ;  /* 0x000000061c1c0981 */ /* 0x000f68000c1e1d00 */
[----:B------:R-:W1:Y:S04]  /*0170*/  S2R R6, SR_CTAID.X ;  /* 0x0000000000067919 */ /* 0x000e680000002500 */
[----:B------:R-:W5:Y:S01]  /*0180*/  @P1 LDG.E.128 R24, [R24.64] ;  /* 0x0000000618181981 */ /* 0x000f62000c1e1d00 */
[----:B------:R-:W-:Y:S01]  /*0190*/  SHF.R.U32.HI R13, RZ, 0x5, R12 ;  /* 0x00000005ff0d7819 */ /* 0x000fe2000001160c */
[----:B------:R-:W-:Y:S01]  /*01a0*/  IMAD.SHL.U32 R0, R12, 0x10, RZ ;  /* 0x000000100c007824 */ /* 0x000fe200078e00ff */
[----:B------:R-:W-:-:S04]  /*01b0*/  IADD3 R20, P5, R20, c[0x0][0x1b8], RZ ;  /* 0x00006e0014147a10 */ /* 0x000fc80007fbe0ff */
[----:B------:R-:W-:Y:S01]  /*01c0*/  LOP3.LUT R0, R0, 0x1f0, RZ, 0xc0, !PT ;  /* 0x000001f000007812 */ /* 0x000fe200078ec0ff */
[----:B------:R-:W-:-:S03]  /*01d0*/  IMAD.X R21, RZ, RZ, c[0x0][0x1bc], P5 ;  /* 0x00006f00ff157624 */ /* 0x000fc600028e06ff */
[----:B------:R-:W-:-:S05]  /*01e0*/  IADD3 R16, P4, R0, c[0x0][0x1b0], RZ ;  /* 0x00006c0000107a10 */ /* 0x000fca0007f9e0ff */
[----:B------:R-:W-:Y:S01]  /*01f0*/  IMAD.X R17, RZ, RZ, c[0x0][0x1b4], P4 ;  /* 0x00006d00ff117624 */ /* 0x000fe200020e06ff */
[----:B-1----:R-:W-:-:S04]  /*0200*/  LEA R13, R6, R13, 0x2 ;  /* 0x0000000d060d7211 */ /* 0x002fc800078e10ff */
[----:B------:R-:W-:Y:S01]  /*0210*/  ISETP.GE.AND P3, PT, R13, c[0x0][0x164], PT ;  /* 0x000059000d007a0c */ /* 0x000fe20003f66270 */
[----:B--2---:R0:W1:Y:S08]  /*0220*/  @P2 R2UR UR4, R2 ;  /* 0x00000000020423c2 */ /* 0x00407000000e0000 */
[----:B------:R0:W2:Y:S04]  /*0230*/  @P2 R2UR UR5, R3 ;  /* 0x00000000030523c2 */ /* 0x0000a800000e0000 */
        /* <DEDUP_REMOVED lines=12> */
[--C-:B------:R-:W-:Y:S01]  /*0300*/  HADD2.F32 R9, -RZ, R28.reuse.H0_H0 ;  /* 0x2000001cff097230 */ /* 0x100fe20000004100 */
[--C-:B------:R-:W-:Y:S01]  /*0310*/  SHF.R.U32.HI R11, RZ, 0x2, R33.reuse ;  /* 0x00000002ff0b7819 */ /* 0x100fe20000011621 */
[----:B------:R-:W-:Y:S01]  /*0320*/  UIADD3 UR14, UR5, 0x32370b8f, URZ ;  /* 0x32370b8f050e7890 */ /* 0x000fe2000fffe03f */
[----:B------:R-:W-:Y:S01]  /*0330*/  SHF.R.U64 R10, R32, 0x2, R33 ;  /* 0x00000002200a7819 */ /* 0x000fe20000001221 */
[----:B------:R-:W-:Y:S01]  /*0340*/  UIADD3 UR13, UR4, -0x255992d5, URZ ;  /* 0xdaa66d2b040d7890 */ /* 0x000fe2000fffe03f */
[----:B------:R-:W-:Y:S01]  /*0350*/  LOP3.LUT R0, R0, UR4, R11, 0x96, !PT ;  /* 0x0000000400007c12 */ /* 0x000fe2000f8e960b */
[----:B------:R-:W-:Y:S01]  /*0360*/  UIADD3 UR15, UR4, 0x78dde6e4, URZ ;  /* 0x78dde6e4040f7890 */ /* 0x000fe2000fffe03f */
[----:B------:R-:W-:Y:S01]  /*0370*/  HADD2.F32 R8, -RZ, R28.H1_H1 ;  /* 0x3000001cff087230 */ /* 0x000fe20000004100 */
[C---:B------:R-:W-:Y:S01]  /*0380*/  IMAD.HI.U32 R2, R10.reuse, -0x2daee0ad, RZ ;  /* 0xd2511f530a027827 */ /* 0x040fe200078e00ff */
[----:B------:R-:W-:Y:S01]  /*0390*/  UIADD3 UR16, UR5, -0x126145ec, URZ ;  /* 0xed9eba1405107890 */ /* 0x000fe2000fffe03f */
[----:B------:R-:W-:Y:S01]  /*03a0*/  HADD2.F32 R6, -RZ, R29.H1_H1 ;  /* 0x3000001dff067230 */ /* 0x000fe20000004100 */
[----:B------:R-:W-:Y:S01]  /*03b0*/  UIADD3 UR18, UR5, -0x56f99767, URZ ;  /* 0xa906689905127890 */ /* 0x000fe2000fffe03f */
[----:B------:R-:W-:Y:S01]  /*03c0*/  IMAD R3, R10, -0x2daee0ad, RZ ;  /* 0xd2511f530a037824 */ /* 0x000fe200078e02ff */
[----:B------:R-:W-:Y:S01]  /*03d0*/  LOP3.LUT R2, R2, UR5, RZ, 0x3c, !PT ;  /* 0x0000000502027c12 */ /* 0x000fe2000f8e3cff */
[C---:B------:R-:W-:Y:S01]  /*03e0*/  IMAD.HI.U32 R4, R0.reuse, -0x2daee0ad, RZ ;  /* 0xd2511f5300047827 */ /* 0x040fe200078e00ff */
[----:B------:R-:W-:Y:S01]  /*03f0*/  UIADD3 UR17, UR4, 0x1715609d, URZ ;  /* 0x1715609d04117890 */ /* 0x000fe2000fffe03f */
[----:B------:R-:W-:Y:S01]  /*0400*/  @!P0 CS2R R30, SRZ ;  /* 0x00000000001e8805 */ /* 0x000fe2000001ff00 */
[----:B------:R-:W-:Y:S01]  /*0410*/  UIADD3 UR19, UR4, -0x4ab325aa, URZ ;  /* 0xb54cda5604137890 */ /* 0x000fe2000fffe03f */
[----:B------:R-:W-:Y:S01]  /*0420*/  IMAD R0, R0, -0x2daee0ad, RZ ;  /* 0xd2511f5300007824 */ /* 0x000fe200078e02ff */
[----:B------:R-:W-:Y:S01]  /*0430*/  LOP3.LUT R5, R4, UR10, R3, 0x96, !PT ;  /* 0x0000000a04057c12 */ /* 0x000fe2000f8e9603 */
[----:B------:R-:W-:Y:S01]  /*0440*/  IMAD R3, R12, -0x326172a9, RZ ;  /* 0xcd9e8d570c037824 */ /* 0x000fe200078e02ff */
[----:B------:R-:W-:Y:S01]  /*0450*/  UIADD3 UR20, UR5, 0x646e171e, URZ ;  /* 0x646e171e05147890 */ /* 0x000fe2000fffe03f */
[C---:B------:R-:W-:Y:S01]  /*0460*/  IMAD.HI.U32 R4, R2.reuse, -0x326172a9, RZ ;  /* 0xcd9e8d5702047827 */ /* 0x040fe200078e00ff */
[----:B------:R-:W-:Y:S01]  /*0470*/  UIADD3 UR22, UR5, 0x1fd5c5a3, URZ ;  /* 0x1fd5c5a305167890 */ /* 0x000fe2000fffe03f */
[----:B------:R-:W-:Y:S01]  /*0480*/  @!P1 CS2R R24, SRZ ;  /* 0x0000000000189805 */ /* 0x000fe2000001ff00 */
[----:B------:R-:W-:Y:S01]  /*0490*/  UIADD3 UR21, UR4, 0x5384540f, URZ ;  /* 0x5384540f04157890 */ /* 0x000fe2000fffe03f */
[----:B------:R-:W-:Y:S01]  /*04a0*/  IMAD R2, R2, -0x326172a9, RZ ;  /* 0xcd9e8d5702027824 */ /* 0x000fe200078e02ff */
[----:B------:R-:W-:Y:S01]  /*04b0*/  LOP3.LUT R3, R4, UR9, R3, 0x96, !PT ;  /* 0x0000000904037c12 */ /* 0x000fe2000f8e9603 */
[C---:B------:R-:W-:Y:S01]  /*04c0*/  IMAD.HI.U32 R7, R5.reuse, -0x326172a9, RZ ;  /* 0xcd9e8d5705077827 */ /* 0x040fe200078e00ff */
[----:B------:R-:W-:Y:S01]  /*04d0*/  UIADD3 UR23, UR4, -0xe443238, URZ ;  /* 0xf1bbcdc804177890 */ /* 0x000fe2000fffe03f */
[----:B------:R-:W-:Y:S01]  /*04e0*/  @!P1 CS2R R26, SRZ ;  /* 0x00000000001a9805 */ /* 0x000fe2000001ff00 */
[----:B------:R-:W-:Y:S01]  /*04f0*/  UIADD3 UR24, UR5, -0x24c28bd8, URZ ;  /* 0xdb3d742805187890 */ /* 0x000fe2000fffe03f */
[----:B------:R-:W-:Y:S01]  /*0500*/  IMAD R5, R5, -0x326172a9, RZ ;  /* 0xcd9e8d5705057824 */ /* 0x000fe200078e02ff */
[----:B------:R-:W-:Y:S01]  /*0510*/  LOP3.LUT R2, R7, UR11, R2, 0x96, !PT ;  /* 0x0000000b07027c12 */ /* 0x000fe2000f8e9602 */
[C---:B------:R-:W-:Y:S01]  /*0520*/  IMAD.HI.U32 R7, R3.reuse, -0x2daee0ad, RZ ;  /* 0xd2511f5303077827 */ /* 0x040fe200078e00ff */
[----:B------:R-:W-:Y:S01]  /*0530*/  UIADD3 UR25, UR4, -0x700cb87f, URZ ;  /* 0x8ff3478104197890 */ /* 0x000fe2000fffe03f */
[----:B------:R-:W-:Y:S01]  /*0540*/  BSSY B0, `(.L_x_1036) ;  /* 0x000066f000007945 */ /* 0x000fe20003800000 */
[----:B------:R-:W-:Y:S01]  /*0550*/  UIADD3 UR26, UR5, -0x695add53, URZ ;  /* 0x96a522ad051a7890 */ /* 0x000fe2000fffe03f */
[----:B------:R-:W-:Y:S01]  /*0560*/  IMAD R3, R3, -0x2daee0ad, RZ ;  /* 0xd2511f5303037824 */ /* 0x000fe200078e02ff */
[----:B------:R-:W-:Y:S01]  /*0570*/  LOP3.LUT R0, R7, UR12, R0, 0x96, !PT ;  /* 0x0000000c07007c12 */ /* 0x000fe2000f8e9600 */
[----:B------:R-:W-:Y:S01]  /*0580*/  IMAD.HI.U32 R4, R2, -0x2daee0ad, RZ ;  /* 0xd2511f5302047827 */ /* 0x000fe200078e00ff */
[----:B------:R-:W-:Y:S01]  /*0590*/  HADD2.F32 R40, -RZ, R24.H1_H1 ;  /* 0x30000018ff287230 */ /* 0x000fe20000004100 */
[----:B------:R-:W-:Y:S01]  /*05a0*/  LOP3.LUT R63, R32, 0x3, RZ, 0xc0, !PT ;  /* 0x00000003203f7812 */ /* 0x000fe200078ec0ff */
[----:B------:R-:W-:Y:S01]  /*05b0*/  HADD2.F32 R42, -RZ, R25.H1_H1 ;  /* 0x30000019ff2a7230 */ /* 0x000fe20000004100 */
[----:B------:R-:W-:Y:S01]  /*05c0*/  IMAD R2, R2, -0x2daee0ad, RZ ;  /* 0xd2511f5302027824 */ /* 0x000fe200078e02ff */
[----:B------:R-:W-:Y:S01]  /*05d0*/  LOP3.LUT R3, R4, UR14, R3, 0x96, !PT ;  /* 0x0000000e04037c12 */ /* 0x000fe2000f8e9603 */
[C---:B------:R-:W-:Y:S01]  /*05e0*/  IMAD.HI.U32 R4, R0.reuse, -0x326172a9, RZ ;  /* 0xcd9e8d5700047827 */ /* 0x040fe200078e00ff */
[--C-:B------:R-:W-:Y:S01]  /*05f0*/  HADD2.F32 R41, -RZ, R26.reuse.H0_H0 ;  /* 0x2000001aff297230 */ /* 0x100fe20000004100 */
[----:B------:R-:W-:Y:S01]  /*0600*/  ULDC.U8 UR8, c[0x0][0x1f0] ;  /* 0x00007c0000087ab9 */ /* 0x000fe20000000000 */
[----:B------:R-:W-:Y:S01]  /*0610*/  HADD2.F32 R44, -RZ, R26.H1_H1 ;  /* 0x3000001aff2c7230 */ /* 0x000fe20000004100 */
[----:B------:R-:W-:Y:S01]  /*0620*/  IMAD R0, R0, -0x326172a9, RZ ;  /* 0xcd9e8d5700007824 */ /* 0x000fe200078e02ff */
[----:B------:R-:W-:Y:S01]  /*0630*/  LOP3.LUT R4, R4, UR13, R5, 0x96, !PT ;  /* 0x0000000d04047c12 */ /* 0x000fe2000f8e9605 */
[----:B------:R-:W-:Y:S01]  /*0640*/  IMAD.HI.U32 R7, R3, -0x326172a9, RZ ;  /* 0xcd9e8d5703077827 */ /* 0x000fe200078e00ff */
[----:B------:R-:W-:-:S02]  /*0650*/  HADD2.F32 R43, -RZ, R27.H0_H0 ;  /* 0x2000001bff2b7230 */ /* 0x000fc40000004100 */
[----:B------:R-:W-:Y:S01]  /*0660*/  HADD2.F32 R48, -RZ, R27.H1_H1 ;  /* 0x3000001bff307230 */ /* 0x000fe20000004100 */
        /* <DEDUP_REMOVED lines=11> */
[----:B------:R-:W-:Y:S01]  /*0720*/  IMAD.HI.U32 R5, R15, -0x326172a9, RZ ;  /* 0xcd9e8d570f057827 */ /* 0x000fe200078e00ff */
[----:B------:R-:W-:-:S03]  /*0730*/  HADD2.F32 R4, -RZ, R30.H1_H1 ;  /* 0x3000001eff047230 */ /* 0x000fc60000004100 */
        /* <DEDUP_REMOVED lines=15> */
[----:B------:R-:W-:-:S03]  /*0830*/  HADD2.F32 R15, -RZ, R25.H0_H0 ;  /* 0x20000019ff0f7230 */ /* 0x000fc60000004100 */
[----:B------:R-:W-:Y:S01]  /*0840*/  IMAD R33, R33, -0x2daee0ad, RZ ;  /* 0xd2511f5321217824 */ /* 0x000fe200078e02ff */
[----:B------:R-:W-:Y:S01]  /*0850*/  LOP3.LUT R50, R29, UR23, R0, 0x96, !PT ;  /* 0x000000171d327c12 */ /* 0x000fe2000f8e9600 */
[----:B------:R-:W-:Y:S01]  /*0860*/  IMAD.WIDE.U32 R28, R28, -0x2daee0ad, RZ ;  /* 0xd2511f531c1c7825 */ /* 0x000fe200078e00ff */
[----:B------:R-:W-:-:S03]  /*0870*/  HADD2.F32 R0, -RZ, R24.H0_H0 ;  /* 0x20000018ff007230 */ /* 0x000fc60000004100 */
[----:B------:R-:W-:Y:S01]  /*0880*/  IMAD R57, R34, -0x326172a9, RZ ;  /* 0xcd9e8d5722397824 */ /* 0x000fe200078e02ff */
[----:B------:R-:W-:Y:S01]  /*0890*/  LOP3.LUT R33, R29, UR24, R33, 0x96, !PT ;  /* 0x000000181d217c12 */ /* 0x000fe2000f8e9621 */
[----:B------:R-:W-:-:S04]  /*08a0*/  IMAD.HI.U32 R51, R50, -0x2daee0ad, RZ ;  /* 0xd2511f5332337827 */ /* 0x000fc800078e00ff */
[----:B------:R-:W-:Y:S01]  /*08b0*/  IMAD.WIDE.U32 R58, R33, -0x326172a9, RZ ;  /* 0xcd9e8d57213a7825 */ /* 0x000fe200078e00ff */
[----:B------:R-:W-:-:S03]  /*08c0*/  LOP3.LUT R51, R51, UR26, R28, 0x96, !PT ;  /* 0x0000001a33337c12 */ /* 0x000fc6000f8e961c */
[----:B------:R-:W-:Y:S01]  /*08d0*/  IMAD.MOV.U32 R47, RZ, RZ, RZ ;  /* 0x000000ffff2f7224 */ /* 0x000fe200078e00ff */
[----:B------:R-:W-:Y:S01]  /*08e0*/  LOP3.LUT R57, R59, UR25, R57, 0x96, !PT ;  /* 0x000000193b397c12 */ /* 0x000fe2000f8e9639 */
[----:B------:R-:W-:Y:S02]  /*08f0*/  IMAD R50, R50, -0x2daee0ad, RZ ;  /* 0xd2511f5332327824 */ /* 0x000fe400078e02ff */
.L_x_1169:
[----:B------:R-:W-:Y:S01]  /*0900*/  IMAD R32, R13, c[0x0][0x168], RZ ;  /* 0x00005a000d207a24 */ /* 0x000fe200078e02ff */
[----:B------:R-:W-:Y:S02]  /*0910*/  ISETP.NE.U32.AND P0, PT, RZ, c[0x0][0x178], PT ;  /* 0x00005e00ff007a0c */ /* 0x000fe40003f05070 */
[----:B------:R-:W-:Y:S02]  /*0920*/  ISETP.NE.U32.AND P1, PT, RZ, c[0x0][0x180], PT ;  /* 0x00006000ff007a0c */ /* 0x000fe40003f25070 */
[----:B------:R-:W-:Y:S02]  /*0930*/  SHF.R.S32.HI R33, RZ, 0x1f, R32 ;  /* 0x0000001fff217819 */ /* 0x000fe40000011420 */
[----:B------:R-:W-:Y:S02]  /*0940*/  ISETP.NE.AND.EX P3, PT, RZ, c[0x0][0x17c], PT, P0 ;  /* 0x00005f00ff007a0c */ /* 0x000fe40003f65300 */
[----:B------:R-:W-:-:S02]  /*0950*/  ISETP.NE.AND.EX P0, PT, RZ, c[0x0][0x184], PT, P1 ;  /* 0x00006100ff007a0c */ /* 0x000fc40003f05310 */
[----:B------:R-:W-:Y:S01]  /*0960*/  LEA.HI R33, R33, R32, RZ, 0x3 ;  /* 0x0000002021217211 */ /* 0x000fe200078f18ff */
[----:B------:R-:W-:Y:S01]  /*0970*/  BSSY B1, `(.L_x_1037) ;  /* 0x0000018000017945 */ /* 0x000fe20003800000 */
[----:B------:R-:W-:Y:S02]  /*0980*/  P2R R67, PR, RZ, 0x8 ;  /* 0x00000008ff437803 */ /* 0x000fe40000000000 */
[----:B------:R-:W-:Y:S01]  /*0990*/  LEA.HI.SX32 R60, R33, R14, 0x1d ;  /* 0x0000000e213c7211 */ /* 0x000fe200078feaff */
[----:B------:R-:W-:-:S04]  /*09a0*/  HFMA2.MMA R33, -RZ, RZ, 0, 9.5367431640625e-07 ;  /* 0x00000010ff217435 */ /* 0x000fc800000001ff */
[C---:B------:R-:W-:Y:S02]  /*09b0*/  @P3 LEA R38, P1, R60.reuse, c[0x0][0x178], 0x4 ;  /* 0x00005e003c263a11 */ /* 0x040fe400078220ff */
[C---:B------:R-:W-:Y:S02]  /*09c0*/  @P0 LEA R36, P2, R60.reuse, c[0x0][0x180], 0x4 ;  /* 0x000060003c240a11 */ /* 0x040fe400078420ff */
[C---:B------:R-:W-:Y:S02]  /*09d0*/  @P3 LEA.HI.X R39, R60.reuse, c[0x0][0x17c], RZ, 0x4, P1 ;  /* 0x00005f003c273a11 */ /* 0x040fe400008f24ff */
[C---:B------:R-:W-:Y:S01]  /*09e0*/  IMAD.WIDE.U32 R32, R60.reuse, R33, c[0x0][0x170] ;  /* 0x00005c003c207625 */ /* 0x040fe200078e0021 */
[----:B------:R-:W-:Y:S02]  /*09f0*/  @P0 LEA.HI.X R37, R60, c[0x0][0x184], RZ, 0x4, P2 ;  /* 0x000061003c250a11 */ /* 0x000fe400010f24ff */
[----:B------:R0:W5:Y:S04]  /*0a00*/  @P3 LDG.E.128 R24, [R38.64] ;  /* 0x0000000626183981 */ /* 0x000168000c1e1d00 */
[----:B------:R-:W5:Y:S04]  /*0a10*/  LDG.E.128 R32, [R32.64] ;  /* 0x0000000620207981 */ /* 0x000f68000c1e1d00 */
        /* <DEDUP_REMOVED lines=12> */
.L_x_1038:
[----:B0-----:R-:W-:Y:S02]  /*0ae0*/  IMAD.MOV.U32 R61, RZ, RZ, R58 ;  /* 0x000000ffff3d7224 */ /* 0x001fe400078e003a */
.L_x_1039:
[----:B------:R-:W-:Y:S05]  /*0af0*/  BSYNC B1 ;  /* 0x0000000000017941 */ /* 0x000fea0003800000 */
.L_x_1037:
        /* <DEDUP_REMOVED lines=16> */
.L_x_1043:
[----:B------:R-:W-:Y:S05]  /*0c00*/  BSYNC B2 ;  /* 0x0000000000027941 */ /* 0x000fea0003800000 */
.L_x_1042:
        /* <DEDUP_REMOVED lines=42> */
.L_x_1041:
[----:B------:R-:W-:Y:S05]  /*0eb0*/  BSYNC B1 ;  /* 0x0000000000017941 */ /* 0x000fea0003800000 */
.L_x_1040:
[----:B------:R-:W0:Y:S01]  /*0ec0*/  I2F.U32 R37, R61 ;  /* 0x0000003d00257306 */ /* 0x000e220000201000 */
[----:B------:R-:W-:Y:S01]  /*0ed0*/  ISETP.NE.U32.AND P1, PT, RZ, c[0x0][0x178], PT ;  /* 0x00005e00ff007a0c */ /* 0x000fe20003f25070 */
[----:B------:R-:W-:Y:S01]  /*0ee0*/  IMAD.MOV.U32 R70, RZ, RZ, 0x2f800000 ;  /* 0x2f800000ff467424 */ /* 0x000fe200078e00ff */
[----:B-----5:R-:W-:Y:S02]  /*0ef0*/  HADD2.F32 R36, -RZ, R32.H0_H0 ;  /* 0x20000020ff247230 */ /* 0x020fe40000004100 */
[----:B------:R-:W-:-:S03]  /*0f00*/  ISETP.NE.AND.EX P1, PT, RZ, c[0x0][0x17c], PT, P1 ;  /* 0x00005f00ff007a0c */ /* 0x000fc60003f25310 */
[----:B------:R-:W-:Y:S02]  /*0f10*/  FMUL.FTZ R36, R36, c[0x0][0x1e8] ;  /* 0x00007a0024247a20 */ /* 0x000fe40000410000 */
[----:B0-----:R-:W-:-:S05]  /*0f20*/  FFMA.FTZ R37, R37, R70, 1.1641532182693481445e-10 ;  /* 0x2f00000025257423 */ /* 0x001fca0000010046 */
[----:B------:R-:W-:-:S04]  /*0f30*/  FSETP.GTU.FTZ.AND P2, PT, R37, c[0x0][0x1e4], PT ;  /* 0x0000790025007a0b */ /* 0x000fc80003f5c000 */
[----:B------:R-:W-:Y:S02]  /*0f40*/  P2R R69, PR, RZ, 0x4 ;  /* 0x00000004ff457803 */ /* 0x000fe40000000000 */
[----:B------:R-:W-:Y:S01]  /*0f50*/  FSEL R59, R36, RZ, !P2 ;  /* 0x000000ff243b7208 */ /* 0x000fe20005000000 */
[----:B------:R-:W-:Y:S05]  /*0f60*/  @P1 BRA `(.L_x_1044) ;  /* 0x0000006000001947 */ /* 0x000fea0003800000 */
[----:B------:R-:W-:Y:S01]  /*0f70*/  MOV R36, R62 ;  /* 0x0000003e00247202 */ /* 0x000fe20000000f00 */
[----:B------:R-:W-:Y:S05]  /*0f80*/  @!P0 BRA `(.L_x_1045) ;  /* 0x0000059000008947 */ /* 0x000fea0003800000 */
[----:B------:R-:W-:Y:S01]  /*0f90*/  HADD2.F32 R38, -RZ, R28.H0_H0 ;  /* 0x2000001cff267230 */ /* 0x000fe20000004100 */
[----:B------:R-:W-:-:S04]  /*0fa0*/  IMAD.MOV.U32 R36, RZ, RZ, R62 ;  /* 0x000000ffff247224 */ /* 0x000fc800078e003e */
[----:B------:R-:W-:Y:S01]  /*0fb0*/  FADD.FTZ R59, R59, R38 ;  /* 0x000000263b3b7221 */ /* 0x000fe20000010000 */
[----:B------:R-:W-:Y:S05]  /*0fc0*/  BRA `(.L_x_1045) ;  /* 0x0000055000007947 */ /* 0x000fea0003800000 */
.L_x_1044:
        /* <DEDUP_REMOVED lines=12> */
.L_x_1047:
[----:B------:R-:W-:Y:S02]  /*1090*/  MOV R61, R58 ;  /* 0x0000003a003d7202 */ /* 0x000fe40000000f00 */
.L_x_1048:
[----:B------:R-:W-:Y:S05]  /*10a0*/  BSYNC B1 ;  /* 0x0000000000017941 */ /* 0x000fea0003800000 */
.L_x_1046:
        /* <DEDUP_REMOVED lines=16> */
.L_x_1052:
[----:B------:R-:W-:Y:S05]  /*11b0*/  BSYNC B2 ;  /* 0x0000000000027941 */ /* 0x000fea0003800000 */
.L_x_1051:
        /* <DEDUP_REMOVED lines=42> */
[----:B------:R-:W-:-:S06]  /*1460*/  HFMA2.MMA R36, -RZ, RZ, 0, 0 ;  /* 0x00000000ff247435 */ /* 0x000fcc00000001ff */
.L_x_1050:
[----:B------:R-:W-:Y:S05]  /*1470*/  BSYNC B1 ;  /* 0x0000000000017941 */ /* 0x000fea0003800000 */
.L_x_1049:
        /* <DEDUP_REMOVED lines=10> */
.L_x_1045:
        /* <DEDUP_REMOVED lines=12> */
.L_x_1054:
[----:B------:R-:W-:Y:S02]  /*15e0*/  IMAD.MOV.U32 R61, RZ, RZ, R58 ;  /* 0x000000ffff3d7224 */ /* 0x000fe400078e003a */
.L_x_1055:
[----:B------:R-:W-:Y:S05]  /*15f0*/  BSYNC B1 ;  /* 0x0000000000017941 */ /* 0x000fea0003800000 */
.L_x_1053:
        /* <DEDUP_REMOVED lines=16> */
.L_x_1059:
[----:B------:R-:W-:Y:S05]  /*1700*/  BSYNC B2 ;  /* 0x0000000000027941 */ /* 0x000fea0003800000 */
.L_x_1058:
        /* <DEDUP_REMOVED lines=43> */
.L_x_1057:
[----:B------:R-:W-:Y:S05]  /*19c0*/  BSYNC B1 ;  /* 0x0000000000017941 */ /* 0x000fea0003800000 */
.L_x_1056:
        /* <DEDUP_REMOVED lines=10> */
[----:B------:R-:W-:Y:S01]  /*1a70*/  HADD2.F32 R39, -RZ, R28.H1_H1 ;  /* 0x3000001cff277230 */ /* 0x000fe20000004100 */
[----:B------:R-:W-:-:S04]  /*1a80*/  IMAD.MOV.U32 R36, RZ, RZ, R37 ;  /* 0x000000ffff247224 */ /* 0x000fc800078e0025 */
[----:B------:R-:W-:Y:S01]  /*1a90*/  FADD.FTZ R62, R62, R39 ;  /* 0x000000273e3e7221 */ /* 0x000fe20000010000 */
[----:B------:R-:W-:Y:S05]  /*1aa0*/  BRA `(.L_x_1061) ;  /* 0x0000055000007947 */ /* 0x000fea0003800000 */
.L_x_1060:
        /* <DEDUP_REMOVED lines=12> */
.L_x_1063:
[----:B------:R-:W-:Y:S02]  /*1b70*/  MOV R32, R58 ;  /* 0x0000003a00207202 */ /* 0x000fe40000000f00 */
.L_x_1064:
[----:B------:R-:W-:Y:S05]  /*1b80*/  BSYNC B1 ;  /* 0x0000000000017941 */ /* 0x000fea0003800000 */
.L_x_1062:
        /* <DEDUP_REMOVED lines=16> */
.L_x_1068:
[----:B------:R-:W-:Y:S05]  /*1c90*/  BSYNC B2 ;  /* 0x0000000000027941 */ /* 0x000fea0003800000 */
.L_x_1067:
        /* <DEDUP_REMOVED lines=43> */
.L_x_1066:
[----:B------:R-:W-:Y:S05]  /*1f50*/  BSYNC B1 ;  /* 0x0000000000017941 */ /* 0x000fea0003800000 */
.L_x_1065:
        /* <DEDUP_REMOVED lines=10> */
.L_x_1061:
        /* <DEDUP_REMOVED lines=12> */
.L_x_1070:
[----:B------:R-:W-:Y:S02]  /*20c0*/  IMAD.MOV.U32 R32, RZ, RZ, R58 ;  /* 0x000000ffff207224 */ /* 0x000fe400078e003a */
.L_x_1071:
[----:B------:R-:W-:Y:S05]  /*20d0*/  BSYNC B1 ;  /* 0x0000000000017941 */ /* 0x000fea0003800000 */
.L_x_1069:
        /* <DEDUP_REMOVED lines=16> */
.L_x_1075:
[----:B------:R-:W-:Y:S05]  /*21e0*/  BSYNC B2 ;  /* 0x0000000000027941 */ /* 0x000fea0003800000 */
.L_x_1074:
        /* <DEDUP_REMOVED lines=43> */
.L_x_1073:
[----:B------:R-:W-:Y:S05]  /*24a0*/  BSYNC B1 ;  /* 0x0000000000017941 */ /* 0x000fea0003800000 */
.L_x_1072:
        /* <DEDUP_REMOVED lines=14> */
.L_x_1076:
        /* <DEDUP_REMOVED lines=12> */
.L_x_1079:
[----:B------:R-:W-:Y:S02]  /*2650*/  MOV R32, R58 ;  /* 0x0000003a00207202 */ /* 0x000fe40000000f00 */
.L_x_1080:
[----:B------:R-:W-:Y:S05]  /*2660*/  BSYNC B1 ;  /* 0x0000000000017941 */ /* 0x000fea0003800000 */
.L_x_1078:
        /* <DEDUP_REMOVED lines=16> */
.L_x_1084:
[----:B------:R-:W-:Y:S05]  /*2770*/  BSYNC B2 ;  /* 0x0000000000027941 */ /* 0x000fea0003800000 */
.L_x_1083:
        /* <DEDUP_REMOVED lines=43> */
.L_x_1082:
[----:B------:R-:W-:Y:S05]  /*2a30*/  BSYNC B1 ;  /* 0x0000000000017941 */ /* 0x000fea0003800000 */
.L_x_1081:
        /* <DEDUP_REMOVED lines=10> */
.L_x_1077:
        /* <DEDUP_REMOVED lines=12> */
.L_x_1086:
[----:B------:R-:W-:Y:S02]  /*2ba0*/  IMAD.MOV.U32 R32, RZ, RZ, R58 ;  /* 0x000000ffff207224 */ /* 0x000fe400078e003a */
.L_x_1087:
[----:B------:R-:W-:Y:S05]  /*2bb0*/  BSYNC B1 ;  /* 0x0000000000017941 */ /* 0x000fea0003800000 */
.L_x_1085:
        /* <DEDUP_REMOVED lines=16> */
.L_x_1091:
[----:B------:R-:W-:Y:S05]  /*2cc0*/  BSYNC B2 ;  /* 0x0000000000027941 */ /* 0x000fea0003800000 */
.L_x_1090:
        /* <DEDUP_REMOVED lines=43> */
.L_x_1089:
[----:B------:R-:W-:Y:S05]  /*2f80*/  BSYNC B1 ;  /* 0x0000000000017941 */ /* 0x000fea0003800000 */
.L_x_1088:
        /* <DEDUP_REMOVED lines=14> */
.L_x_1092:
        /* <DEDUP_REMOVED lines=12> */
.L_x_1095:
[----:B------:R-:W-:Y:S02]  /*3130*/  MOV R63, R58 ;  /* 0x0000003a003f7202 */ /* 0x000fe40000000f00 */
.L_x_1096:
[----:B------:R-:W-:Y:S05]  /*3140*/  BSYNC B1 ;  /* 0x0000000000017941 */ /* 0x000fea0003800000 */
.L_x_1094:
        /* <DEDUP_REMOVED lines=16> */
.L_x_1100:
[----:B------:R-:W-:Y:S05]  /*3250*/  BSYNC B2 ;  /* 0x0000000000027941 */ /* 0x000fea0003800000 */
.L_x_1099:
        /* <DEDUP_REMOVED lines=43> */
.L_x_1098:
[----:B------:R-:W-:Y:S05]  /*3510*/  BSYNC B1 ;  /* 0x0000000000017941 */ /* 0x000fea0003800000 */
.L_x_1097:
        /* <DEDUP_REMOVED lines=10> */
.L_x_1093:
        /* <DEDUP_REMOVED lines=12> */
.L_x_1102:
[----:B------:R-:W-:Y:S02]  /*3680*/  IMAD.MOV.U32 R63, RZ, RZ, R58 ;  /* 0x000000ffff3f7224 */ /* 0x000fe400078e003a */
.L_x_1103:
[----:B------:R-:W-:Y:S05]  /*3690*/  BSYNC B1 ;  /* 0x0000000000017941 */ /* 0x000fea0003800000 */
.L_x_1101:
        /* <DEDUP_REMOVED lines=16> */
.L_x_1107:
[----:B------:R-:W-:Y:S05]  /*37a0*/  BSYNC B2 ;  /* 0x0000000000027941 */ /* 0x000fea0003800000 */
.L_x_1106:
        /* <DEDUP_REMOVED lines=43> */
.L_x_1105:
[----:B------:R-:W-:Y:S05]  /*3a60*/  BSYNC B1 ;  /* 0x0000000000017941 */ /* 0x000fea0003800000 */
.L_x_1104:
        /* <DEDUP_REMOVED lines=10> */
[----:B------:R-:W-:-:S04]  /*3b10*/  MOV R32, R33 ;  /* 0x0000002100207202 */ /* 0x000fc80000000f00 */
[----:B------:R-:W-:Y:S01]  /*3b20*/  FADD.FTZ R65, R65, R36 ;  /* 0x0000002441417221 */ /* 0x000fe20000010000 */
[----:B------:R-:W-:Y:S05]  /*3b30*/  BRA `(.L_x_1109) ;  /* 0x0000055000007947 */ /* 0x000fea0003800000 */
.L_x_1108:
        /* <DEDUP_REMOVED lines=12> */
.L_x_1111:
[----:B------:R-:W-:Y:S02]  /*3c00*/  MOV R63, R58 ;  /* 0x0000003a003f7202 */ /* 0x000fe40000000f00 */
.L_x_1112:
[----:B------:R-:W-:Y:S05]  /*3c10*/  BSYNC B1 ;  /* 0x0000000000017941 */ /* 0x000fea0003800000 */
.L_x_1110:
        /* <DEDUP_REMOVED lines=16> */
.L_x_1116:
[----:B------:R-:W-:Y:S05]  /*3d20*/  BSYNC B2 ;  /* 0x0000000000027941 */ /* 0x000fea0003800000 */
.L_x_1115:
        /* <DEDUP_REMOVED lines=43> */
.L_x_1114:
[----:B------:R-:W-:Y:S05]  /*3fe0*/  BSYNC B1 ;  /* 0x0000000000017941 */ /* 0x000fea0003800000 */
.L_x_1113:
        /* <DEDUP_REMOVED lines=10> */
.L_x_1109:
        /* <DEDUP_REMOVED lines=12> */
.L_x_1118:
[----:B------:R-:W-:Y:S02]  /*4150*/  IMAD.MOV.U32 R63, RZ, RZ, R58 ;  /* 0x000000ffff3f7224 */ /* 0x000fe400078e003a */
.L_x_1119:
[----:B------:R-:W-:Y:S05]  /*4160*/  BSYNC B1 ;  /* 0x0000000000017941 */ /* 0x000fea0003800000 */
.L_x_1117:
        /* <DEDUP_REMOVED lines=16> */
.L_x_1123:
[----:B------:R-:W-:Y:S05]  /*4270*/  BSYNC B2 ;  /* 0x0000000000027941 */ /* 0x000fea0003800000 */
.L_x_1122:
        /* <DEDUP_REMOVED lines=43> */
.L_x_1121:
[----:B------:R-:W-:Y:S05]  /*4530*/  BSYNC B1 ;  /* 0x0000000000017941 */ /* 0x000fea0003800000 */
.L_x_1120:
        /* <DEDUP_REMOVED lines=13> */
.L_x_1124:
        /* <DEDUP_REMOVED lines=12> */
.L_x_1127:
[----:B------:R-:W-:Y:S02]  /*46d0*/  MOV R34, R58 ;  /* 0x0000003a00227202 */ /* 0x000fe40000000f00 */
.L_x_1128:
[----:B------:R-:W-:Y:S05]  /*46e0*/  BSYNC B1 ;  /* 0x0000000000017941 */ /* 0x000fea0003800000 */
.L_x_1126:
        /* <DEDUP_REMOVED lines=16> */
.L_x_1132:
[----:B------:R-:W-:Y:S05]  /*47f0*/  BSYNC B2 ;  /* 0x0000000000027941 */ /* 0x000fea0003800000 */
.L_x_1131:
        /* <DEDUP_REMOVED lines=43> */
.L_x_1130:
[----:B------:R-:W-:Y:S05]  /*4ab0*/  BSYNC B1 ;  /* 0x0000000000017941 */ /* 0x000fea0003800000 */
.L_x_1129:
        /* <DEDUP_REMOVED lines=10> */
.L_x_1125:
        /* <DEDUP_REMOVED lines=12> */
.L_x_1134:
[----:B------:R-:W-:Y:S02]  /*4c20*/  IMAD.MOV.U32 R34, RZ, RZ, R58 ;  /* 0x000000ffff227224 */ /* 0x000fe400078e003a */
.L_x_1135:
[----:B------:R-:W-:Y:S05]  /*4c30*/  BSYNC B1 ;  /* 0x0000000000017941 */ /* 0x000fea0003800000 */
.L_x_1133:
        /* <DEDUP_REMOVED lines=16> */
.L_x_1139:
[----:B------:R-:W-:Y:S05]  /*4d40*/  BSYNC B2 ;  /* 0x0000000000027941 */ /* 0x000fea0003800000 */
.L_x_1138:
        /* <DEDUP_REMOVED lines=43> */
.L_x_1137:
[----:B------:R-:W-:Y:S05]  /*5000*/  BSYNC B1 ;  /* 0x0000000000017941 */ /* 0x000fea0003800000 */
.L_x_1136:
        /* <DEDUP_REMOVED lines=13> */
.L_x_1140:
        /* <DEDUP_REMOVED lines=12> */
.L_x_1143:
[----:B------:R-:W-:Y:S02]  /*51a0*/  MOV R34, R58 ;  /* 0x0000003a00227202 */ /* 0x000fe40000000f00 */
.L_x_1144:
[----:B------:R-:W-:Y:S05]  /*51b0*/  BSYNC B1 ;  /* 0x0000000000017941 */ /* 0x000fea0003800000 */
.L_x_1142:
        /* <DEDUP_REMOVED lines=16> */
.L_x_1148:
[----:B------:R-:W-:Y:S05]  /*52c0*/  BSYNC B2 ;  /* 0x0000000000027941 */ /* 0x000fea0003800000 */
.L_x_1147:
        /* <DEDUP_REMOVED lines=43> */
.L_x_1146:
[----:B------:R-:W-:Y:S05]  /*5580*/  BSYNC B1 ;  /* 0x0000000000017941 */ /* 0x000fea0003800000 */
.L_x_1145:
        /* <DEDUP_REMOVED lines=10> */
.L_x_1141:
        /* <DEDUP_REMOVED lines=12> */
.L_x_1150:
[----:B------:R-:W-:Y:S02]  /*56f0*/  IMAD.MOV.U32 R34, RZ, RZ, R58 ;  /* 0x000000ffff227224 */ /* 0x000fe400078e003a */
.L_x_1151:
[----:B------:R-:W-:Y:S05]  /*5700*/  BSYNC B1 ;  /* 0x0000000000017941 */ /* 0x000fea0003800000 */
.L_x_1149:
        /* <DEDUP_REMOVED lines=16> */
.L_x_1155:
[----:B------:R-:W-:Y:S05]  /*5810*/  BSYNC B2 ;  /* 0x0000000000027941 */ /* 0x000fea0003800000 */
.L_x_1154:
        /* <DEDUP_REMOVED lines=43> */
.L_x_1153:
[----:B------:R-:W-:Y:S05]  /*5ad0*/  BSYNC B1 ;  /* 0x0000000000017941 */ /* 0x000fea0003800000 */
.L_x_1152:
        /* <DEDUP_REMOVED lines=13> */
.L_x_1156:
        /* <DEDUP_REMOVED lines=12> */
.L_x_1159:
[----:B------:R-:W-:Y:S02]  /*5c70*/  MOV R36, R58 ;  /* 0x0000003a00247202 */ /* 0x000fe40000000f00 */
.L_x_1160:
[----:B------:R-:W-:Y:S05]  /*5c80*/  BSYNC B1 ;  /* 0x0000000000017941 */ /* 0x000fea0003800000 */
.L_x_1158:
        /* <DEDUP_REMOVED lines=16> */
.L_x_1164:
[----:B------:R-:W-:Y:S05]  /*5d90*/  BSYNC B2 ;  /* 0x0000000000027941 */ /* 0x000fea0003800000 */
.L_x_1163:
        /* <DEDUP_REMOVED lines=42> */
[----:B------:R-:W-:Y:S02]  /*6040*/  LOP3.LUT R51, R51, UR26, R32, 0x96, !PT ;  /* 0x0000001a33337c12 */ /* 0x000fe4000f8e9620 */
.L_x_1162:
[----:B------:R-:W-:Y:S05]  /*6050*/  BSYNC B1 ;  /* 0x0000000000017941 */ /* 0x000fea0003800000 */
.L_x_1161:
        /* <DEDUP_REMOVED lines=10> */
.L_x_1157:
        /* <DEDUP_REMOVED lines=20> */
[----:B------:R-:W-:-:S02]  /*6240*/  F2FP.PACK_AB R35, R37, R66 ;  /* 0x000000422523723e */ /* 0x000fc400000000ff */
[----:B------:R-:W-:Y:S01]  /*6250*/  F2FP.PACK_AB R34, R68, R65 ;  /* 0x000000414422723e */ /* 0x000fe200000000ff */
[----:B------:R-:W-:Y:S01]  /*6260*/  IMAD.WIDE.U32 R70, R70, 0x100, RZ ;  /* 0x0000010046467825 */ /* 0x000fe200078e00ff */
[----:B------:R-:W-:Y:S02]  /*6270*/  F2FP.PACK_AB R33, R64, R61 ;  /* 0x0000003d4021723e */ /* 0x000fe400000000ff */
[----:B------:R-:W-:Y:S02]  /*6280*/  F2FP.PACK_AB R32, R62, R59 ;  /* 0x0000003b3e20723e */ /* 0x000fe400000000ff */
[----:B------:R-:W-:Y:S01]  /*6290*/  LOP3.LUT R71, R71, R69, R73, 0xfe, !PT ;  /* 0x0000004547477212 */ /* 0x000fe200078efe49 */
[----:B------:R-:W-:Y:S01]  /*62a0*/  IMAD.SHL.U32 R69, R60, 0x8, RZ ;  /* 0x000000083c457824 */ /* 0x000fe200078e00ff */
[----:B------:R-:W-:Y:S01]  /*62b0*/  LOP3.LUT R74, R70, R74, R72, 0xfe, !PT ;  /* 0x0000004a464a7212 */ /* 0x000fe200078efe48 */
[----:B------:R0:W-:Y:S01]  /*62c0*/  STG.E.128 [R38.64], R32 ;  /* 0x0000002026007986 */ /* 0x0001e2000c101d06 */
[----:B------:R-:W-:Y:S01]  /*62d0*/  SHF.R.U32.HI R60, RZ, 0x1d, R60 ;  /* 0x0000001dff3c7819 */ /* 0x000fe2000001163c */
[----:B0-----:R-:W-:Y:S01]  /*62e0*/  FADD.FTZ R33, RZ, R59 ;  /* 0x0000003bff217221 */ /* 0x001fe20000010000 */
[----:B------:R-:W-:-:S02]  /*62f0*/  IADD3 R32, P0, R69, c[0x0][0x190], RZ ;  /* 0x0000640045207a10 */ /* 0x000fc40007f1e0ff */
[----:B------:R-:W-:Y:S01]  /*6300*/  SEL R39, RZ, 0x1, P1 ;  /* 0x00000001ff277807 */ /* 0x000fe20000800000 */
[----:B------:R-:W-:Y:S01]  /*6310*/  FADD.FTZ R34, R33, R62 ;  /* 0x0000003e21227221 */ /* 0x000fe20000010000 */
[----:B------:R-:W-:Y:S02]  /*6320*/  IADD3.X R33, R60, c[0x0][0x194], RZ, P0, !PT ;  /* 0x000065003c217a10 */ /* 0x000fe400007fe4ff */
[----:B------:R-:W-:Y:S01]  /*6330*/  LOP3.LUT R70, R74, R39, RZ, 0xfc, !PT ;  /* 0x000000274a467212 */ /* 0x000fe200078efcff */
[----:B------:R-:W-:Y:S01]  /*6340*/  FADD.FTZ R35, R34, R61 ;  /* 0x0000003d22237221 */ /* 0x000fe20000010000 */
[----:B------:R-:W-:-:S03]  /*6350*/  ISETP.NE.AND P1, PT, R14, RZ, PT ;  /* 0x000000ff0e00720c */ /* 0x000fc60003f25270 */
[----:B------:R0:W-:Y:S01]  /*6360*/  STG.E.64 [R32.64], R70 ;  /* 0x0000004620007986 */ /* 0x0001e2000c101b06 */
[----:B------:R-:W-:-:S04]  /*6370*/  FADD.FTZ R34, R35, R64 ;  /* 0x0000004023227221 */ /* 0x000fc80000010000 */
[----:B------:R-:W-:-:S04]  /*6380*/  FADD.FTZ R35, R34, R65 ;  /* 0x0000004122237221 */ /* 0x000fc80000010000 */
[----:B------:R-:W-:-:S04]  /*6390*/  FADD.FTZ R35, R35, R68 ;  /* 0x0000004423237221 */ /* 0x000fc80000010000 */
[----:B------:R-:W-:Y:S01]  /*63a0*/  FADD.FTZ R72, R35, R66 ;  /* 0x0000004223487221 */ /* 0x000fe20000010000 */
[----:B------:R-:W-:Y:S05]  /*63b0*/  @!P6 BRA `(.L_x_1165) ;  /* 0x000001000000e947 */ /* 0x000fea0003800000 */
[----:B0-----:R-:W-:Y:S01]  /*63c0*/  SHF.L.U32 R32, R55, 0x10, RZ ;  /* 0x0000001037207819 */ /* 0x001fe200000006ff */
        /* <DEDUP_REMOVED lines=10> */
[----:B------:R-:W-:Y:S02]  /*6470*/  IADD3 R34, P0, R69, c[0x0][0x198], RZ ;  /* 0x0000660045227a10 */ /* 0x000fe40007f1e0ff */
[----:B------:R-:W-:Y:S02]  /*6480*/  LOP3.LUT R32, R39, 0xff, R46, 0xf8, !PT ;  /* 0x000000ff27207812 */ /* 0x000fe400078ef82e */
[----:B------:R-:W-:Y:S02]  /*6490*/  IADD3.X R35, R60, c[0x0][0x19c], RZ, P0, !PT ;  /* 0x000067003c237a10 */ /* 0x000fe400007fe4ff */
[----:B------:R-:W-:-:S05]  /*64a0*/  LOP3.LUT R33, R71, R33, RZ, 0xfc, !PT ;  /* 0x0000002147217212 */ /* 0x000fca00078efcff */
[----:B------:R0:W-:Y:S02]  /*64b0*/  STG.E.64 [R34.64], R32 ;  /* 0x0000002022007986 */ /* 0x0001e4000c101b06 */
.L_x_1165:
[----:B0-----:R-:W-:Y:S01]  /*64c0*/  FADD.FTZ R60, R72, R37 ;  /* 0x00000025483c7221 */ /* 0x001fe20000010000 */
[----:B------:R-:W-:Y:S05]  /*64d0*/  BRA.DIV ~URZ, `(.L_x_1166) ;  /* 0x000007727f007947 */ /* 0x000fea000b800000 */
[----:B------:R0:W1:Y:S02]  /*64e0*/  SHFL.BFLY PT, R34, R60, 0x1, 0x1f ;  /* 0x0c201f003c227f89 */ /* 0x00006400000e0000 */
.L_x_1170:
        /* <DEDUP_REMOVED lines=36> */
.L_x_1171:
[C---:B------:R-:W-:Y:S01]  /*6730*/  FMUL.FTZ R32, R35.reuse, R35 ;  /* 0x0000002323207220 */ /* 0x040fe20000410000 */
[----:B------:R-:W-:Y:S01]  /*6740*/  ISETP.NE.AND P0, PT, RZ, UR8, PT ;  /* 0x00000008ff007c0c */ /* 0x000fe2000bf05270 */
[----:B------:R-:W-:Y:S01]  /*6750*/  IMAD.MOV.U32 R38, RZ, RZ, c[0x0][0x1e0] ;  /* 0x00007800ff267624 */ /* 0x000fe200078e00ff */
[----:B------:R-:W-:Y:S01]  /*6760*/  HADD2.F32 R71, -RZ, R19.H0_H0 ;  /* 0x20000013ff477230 */ /* 0x000fe20000004100 */
[----:B-1----:R-:W-:Y:S01]  /*6770*/  FADD.FTZ R39, R34, R60 ;  /* 0x0000003c22277221 */ /* 0x002fe20000010000 */
[----:B------:R-:W-:Y:S01]  /*6780*/  FSEL R33, R32, RZ, P0 ;  /* 0x000000ff20217208 */ /* 0x000fe20000000000 */
[----:B------:R-:W-:Y:S01]  /*6790*/  IMAD.MOV.U32 R70, RZ, RZ, 0x4 ;  /* 0x00000004ff467424 */ /* 0x000fe200078e00ff */
[----:B------:R-:W-:Y:S01]  /*67a0*/  FSEL R34, R35, RZ, !P0 ;  /* 0x000000ff23227208 */ /* 0x000fe20004000000 */
[----:B------:R-:W-:-:S04]  /*67b0*/  FFMA.FTZ R32, R39, R38, c[0x0][0x228] ;  /* 0x00008a0027207623 */ /* 0x000fc80000010026 */
[----:B------:R-:W-:Y:S02]  /*67c0*/  FADD.FTZ R69, R32, R33 ;  /* 0x0000002120457221 */ /* 0x000fe40000010000 */
[----:B------:R-:W-:-:S04]  /*67d0*/  @!P1 IMAD.WIDE R32, R13, R70, c[0x0][0x1a0] ;  /* 0x000068000d209625 */ /* 0x000fc800078e0246 */
[----:B------:R-:W1:Y:S01]  /*67e0*/  MUFU.RSQ R69, R69 ;  /* 0x0000004500457308 */ /* 0x000e620000001400 */
[C---:B------:R-:W-:Y:S01]  /*67f0*/  FADD.FTZ R68, -R34.reuse, R68 ;  /* 0x0000004422447221 */ /* 0x040fe20000010100 */
[----:B------:R2:W-:Y:S01]  /*6800*/  @!P1 STG.E [R32.64], R35 ;  /* 0x0000002320009986 */ /* 0x0005e2000c101906 */
[C---:B------:R-:W-:Y:S02]  /*6810*/  FADD.FTZ R38, -R34.reuse, R59 ;  /* 0x0000003b22267221 */ /* 0x040fe40000010100 */
[C---:B0-----:R-:W-:Y:S02]  /*6820*/  FADD.FTZ R60, -R34.reuse, R62 ;  /* 0x0000003e223c7221 */ /* 0x041fe40000010100 */
[C---:B------:R-:W-:Y:S01]  /*6830*/  FADD.FTZ R72, -R34.reuse, R61 ;  /* 0x0000003d22487221 */ /* 0x040fe20000010100 */
[----:B------:R-:W-:Y:S01]  /*6840*/  HADD2.F32 R61, -RZ, R16.H1_H1 ;  /* 0x30000010ff3d7230 */ /* 0x000fe20000004100 */
[C---:B------:R-:W-:Y:S01]  /*6850*/  FADD.FTZ R74, -R34.reuse, R64 ;  /* 0x00000040224a7221 */ /* 0x040fe20000010100 */
[----:B------:R-:W-:Y:S01]  /*6860*/  HADD2.F32 R64, -RZ, R17.H0_H0 ;  /* 0x20000011ff407230 */ /* 0x000fe20000004100 */
[----:B------:R-:W-:-:S02]  /*6870*/  FADD.FTZ R76, -R34, R65 ;  /* 0x00000041224c7221 */ /* 0x000fc40000010100 */
[C---:B------:R-:W-:Y:S01]  /*6880*/  FADD.FTZ R66, -R34.reuse, R66 ;  /* 0x0000004222427221 */ /* 0x040fe20000010100 */
[----:B--2---:R-:W-:Y:S01]  /*6890*/  HADD2.F32 R33, -RZ, R17.H1_H1 ;  /* 0x30000011ff217230 */ /* 0x004fe20000004100 */
[----:B------:R-:W-:Y:S01]  /*68a0*/  FADD.FTZ R62, -R34, R37 ;  /* 0x00000025223e7221 */ /* 0x000fe20000010100 */
[----:B------:R-:W-:Y:S01]  /*68b0*/  HADD2.F32 R34, -RZ, R16.H0_H0 ;  /* 0x20000010ff227230 */ /* 0x000fe20000004100 */
[C---:B-1----:R-:W-:Y:S01]  /*68c0*/  FMUL.FTZ R39, R69.reuse, R68 ;  /* 0x0000004445277220 */ /* 0x042fe20000410000 */
[--C-:B------:R-:W-:Y:S01]  /*68d0*/  HADD2.F32 R32, -RZ, R18.reuse.H0_H0 ;  /* 0x20000012ff207230 */ /* 0x100fe20000004100 */
[C---:B------:R-:W-:Y:S01]  /*68e0*/  FMUL.FTZ R59, R69.reuse, R38 ;  /* 0x00000026453b7220 */ /* 0x040fe20000410000 */
[----:B------:R-:W-:Y:S01]  /*68f0*/  HADD2.F32 R68, -RZ, R18.H1_H1 ;  /* 0x30000012ff447230 */ /* 0x000fe20000004100 */
[C---:B------:R-:W-:Y:S02]  /*6900*/  FMUL.FTZ R35, R69.reuse, R60 ;  /* 0x0000003c45237220 */ /* 0x040fe40000410000 */
[----:B------:R-:W-:-:S02]  /*6910*/  FMUL.FTZ R38, R69, R72 ;  /* 0x0000004845267220 */ /* 0x000fc40000410000 */
[C---:B------:R-:W-:Y:S02]  /*6920*/  FMUL.FTZ R37, R69.reuse, R74 ;  /* 0x0000004a45257220 */ /* 0x040fe40000410000 */
[----:B------:R-:W-:Y:S02]  /*6930*/  FMUL.FTZ R60, R69, R76 ;  /* 0x0000004c453c7220 */ /* 0x000fe40000410000 */
[----:B------:R-:W-:Y:S02]  /*6940*/  FFMA.FTZ R34, R59, R34, R9 ;  /* 0x000000223b227223 */ /* 0x000fe40000010009 */
[----:B------:R-:W-:Y:S02]  /*6950*/  FFMA.FTZ R61, R35, R61, R8 ;  /* 0x0000003d233d7223 */ /* 0x000fe40000010008 */
[----:B------:R-:W-:Y:S02]  /*6960*/  FFMA.FTZ R64, R38, R64, R7 ;  /* 0x0000004026407223 */ /* 0x000fe40000010007 */
[----:B------:R-:W-:-:S02]  /*6970*/  FFMA.FTZ R33, R37, R33, R6 ;  /* 0x0000002125217223 */ /* 0x000fc40000010006 */
[----:B------:R-:W-:Y:S01]  /*6980*/  FFMA.FTZ R65, R60, R32, R5 ;  /* 0x000000203c417223 */ /* 0x000fe20000010005 */
[----:B------:R-:W-:Y:S01]  /*6990*/  F2FP.PACK_AB R32, R61, R34 ;  /* 0x000000223d20723e */ /* 0x000fe200000000ff */
[----:B------:R-:W-:Y:S01]  /*69a0*/  FFMA.FTZ R68, R39, R68, R4 ;  /* 0x0000004427447223 */ /* 0x000fe20000010004 */
[----:B------:R-:W-:Y:S01]  /*69b0*/  F2FP.PACK_AB R33, R33, R64 ;  /* 0x000000402121723e */ /* 0x000fe200000000ff */
[----:B------:R-:W-:Y:S01]  /*69c0*/  HADD2.F32 R61, -RZ, R23.H0_H0 ;  /* 0x20000017ff3d7230 */ /* 0x000fe20000004100 */
[C---:B------:R-:W-:Y:S01]  /*69d0*/  FMUL.FTZ R66, R69.reuse, R66 ;  /* 0x0000004245427220 */ /* 0x040fe20000410000 */
[----:B------:R-:W-:Y:S01]  /*69e0*/  HADD2.F32 R64, -RZ, R19.H1_H1 ;  /* 0x30000013ff407230 */ /* 0x000fe20000004100 */
[----:B------:R-:W-:Y:S01]  /*69f0*/  F2FP.PACK_AB R34, R68, R65 ;  /* 0x000000414422723e */ /* 0x000fe200000000ff */
[----:B------:R-:W-:Y:S01]  /*6a00*/  HADD2.F32 R68, -RZ, R23.H1_H1 ;  /* 0x30000017ff447230 */ /* 0x000fe20000004100 */
[----:B------:R-:W-:Y:S02]  /*6a10*/  FMUL.FTZ R65, R69, R62 ;  /* 0x0000003e45417220 */ /* 0x000fe40000410000 */
[----:B------:R-:W-:-:S02]  /*6a20*/  FFMA.FTZ R71, R66, R71, R3 ;  /* 0x0000004742477223 */ /* 0x000fc40000010003 */
[----:B------:R-:W-:Y:S02]  /*6a30*/  FFMA.FTZ R62, R66, R61, R43 ;  /* 0x0000003d423e7223 */ /* 0x000fe4000001002b */
[C---:B------:R-:W-:Y:S01]  /*6a40*/  FFMA.FTZ R66, R65.reuse, R64, R2 ;  /* 0x0000004041427223 */ /* 0x040fe20000010002 */
[--C-:B------:R-:W-:Y:S01]  /*6a50*/  HADD2.F32 R64, -RZ, R22.reuse.H0_H0 ;  /* 0x20000016ff407230 */ /* 0x100fe20000004100 */
[----:B------:R-:W-:Y:S01]  /*6a60*/  FFMA.FTZ R61, R65, R68, R48 ;  /* 0x00000044413d7223 */ /* 0x000fe20000010030 */
[----:B------:R-:W-:Y:S02]  /*6a70*/  HADD2.F32 R65, -RZ, R22.H1_H1 ;  /* 0x30000016ff417230 */ /* 0x000fe40000004100 */
[--C-:B------:R-:W-:Y:S01]  /*6a80*/  HADD2.F32 R68, -RZ, R20.reuse.H1_H1 ;  /* 0x30000014ff447230 */ /* 0x100fe20000004100 */
[----:B------:R-:W-:Y:S01]  /*6a90*/  FFMA.FTZ R60, R60, R64, R41 ;  /* 0x000000403c3c7223 */ /* 0x000fe20000010029 */
[--C-:B------:R-:W-:Y:S01]  /*6aa0*/  HADD2.F32 R64, -RZ, R21.reuse.H0_H0 ;  /* 0x20000015ff407230 */ /* 0x100fe20000004100 */
[----:B------:R-:W-:Y:S01]  /*6ab0*/  FFMA.FTZ R65, R39, R65, R44 ;  /* 0x0000004127417223 */ /* 0x000fe2000001002c */
[----:B------:R-:W-:Y:S01]  /*6ac0*/  HADD2.F32 R39, -RZ, R21.H1_H1 ;  /* 0x30000015ff277230 */ /* 0x000fe20000004100 */
[----:B------:R-:W-:Y:S01]  /*6ad0*/  FFMA.FTZ R68, R35, R68, R40 ;  /* 0x0000004423447223 */ /* 0x000fe20000010028 */
[----:B------:R-:W-:Y:S01]  /*6ae0*/  F2FP.PACK_AB R35, R66, R71 ;  /* 0x000000474223723e */ /* 0x000fe200000000ff */
[----:B------:R-:W-:Y:S01]  /*6af0*/  FFMA.FTZ R64, R38, R64, R15 ;  /* 0x0000004026407223 */ /* 0x000fe2000001000f */
[----:B------:R-:W-:Y:S01]  /*6b00*/  F2FP.PACK_AB R38, R65, R60 ;  /* 0x0000003c4126723e */ /* 0x000fe200000000ff */
[----:B------:R-:W-:Y:S01]  /*6b10*/  FFMA.FTZ R73, R37, R39, R42 ;  /* 0x0000002725497223 */ /* 0x000fe2000001002a */
[----:B------:R-:W-:Y:S01]  /*6b20*/  HADD2.F32 R37, -RZ, R20.H0_H0 ;  /* 0x20000014ff257230 */ /* 0x000fe20000004100 */
[----:B------:R-:W-:-:S02]  /*6b30*/  IADD3 R60, P0, R36, c[0x0][0x208], RZ ;  /* 0x00008200243c7a10 */ /* 0x000fc40007f1e0ff */
[----:B------:R-:W-:Y:S02]  /*6b40*/  F2FP.PACK_AB R39, R61, R62 ;  /* 0x0000003e3d27723e */ /* 0x000fe400000000ff */
[----:B------:R-:W-:Y:S01]  /*6b50*/  FFMA.FTZ R59, R59, R37, R0 ;  /* 0x000000253b3b7223 */ /* 0x000fe20000010000 */
[----:B------:R-:W-:Y:S01]  /*6b60*/  F2FP.PACK_AB R37, R73, R64 ;  /* 0x000000404925723e */ /* 0x000fe200000000ff */
[----:B------:R-:W-:Y:S01]  /*6b70*/  @!P1 IMAD.WIDE R72, R13, R70, c[0x0][0x1a8] ;  /* 0x00006a000d489625 */ /* 0x000fe200078e0246 */
[----:B------:R-:W-:Y:S02]  /*6b80*/  IADD3 R64, P2, R36, c[0x0][0x210], RZ ;  /* 0x0000840024407a10 */ /* 0x000fe40007f5e0ff */
[C---:B------:R-:W-:Y:S01]  /*6b90*/  IADD3.X R61, R67.reuse, c[0x0][0x20c], RZ, P0, !PT ;  /* 0x00008300433d7a10 */ /* 0x040fe200007fe4ff */
[----:B------:R-:W-:Y:S01]  /*6ba0*/  IMAD R13, R70, c[0x0][0x160], R13 ;  /* 0x00005800460d7a24 */ /* 0x000fe200078e020d */
[----:B------:R-:W-:Y:S01]  /*6bb0*/  IADD3.X R65, R67, c[0x0][0x214], RZ, P2, !PT ;  /* 0x0000850043417a10 */ /* 0x000fe200017fe4ff */
[----:B------:R0:W-:Y:S01]  /*6bc0*/  @!P1 STG.E [R72.64], R69 ;  /* 0x0000004548009986 */ /* 0x0001e2000c101906 */
[----:B------:R-:W-:-:S02]  /*6bd0*/  F2FP.PACK_AB R36, R68, R59 ;  /* 0x0000003b4424723e */ /* 0x000fc400000000ff */
[----:B------:R-:W-:Y:S01]  /*6be0*/  ISETP.GE.AND P0, PT, R13, c[0x0][0x164], PT ;  /* 0x000059000d007a0c */ /* 0x000fe20003f06270 */
[----:B------:R0:W-:Y:S04]  /*6bf0*/  STG.E.128 [R60.64], R32 ;  /* 0x000000203c007986 */ /* 0x0001e8000c101d06 */
[----:B------:R0:W-:Y:S08]  /*6c00*/  STG.E.128 [R64.64], R36 ;  /* 0x0000002440007986 */ /* 0x0001f0000c101d06 */
[----:B0-----:R-:W-:Y:S01]  /*6c10*/  @P0 CALL.REL.NOINC `(.L_x_1168) ;  /* 0x0000001000000944 */ /* 0x001fe20003c00000 */
[----:B------:R-:W-:Y:S05]  /*6c20*/  BRA `(.L_x_1169) ;  /* 0xffff9cd000007947 */ /* 0x000fea000383ffff */
.L_x_1168:
[----:B------:R-:W-:Y:S05]  /*6c30*/  BSYNC B0 ;  /* 0x0000000000007941 */ /* 0x000fea0003800000 */
.L_x_1036:
[----:B------:R-:W-:Y:S05]  /*6c40*/  EXIT ;  /* 0x000000000000794d */ /* 0x000fea0003800000 */
.L_x_1166:
[----:B------:R-:W-:Y:S01]  /*6c50*/  HFMA2.MMA R39, -RZ, RZ, 0, 5.9604644775390625e-08 ;  /* 0x00000001ff277435 */ /* 0x000fe200000001ff */
[----:B------:R-:W-:Y:S01]  /*6c60*/  IMAD.MOV.U32 R34, RZ, RZ, 0x1f ;  /* 0x0000001fff227424 */ /* 0x000fe200078e00ff */
[----:B------:R-:W-:Y:S01]  /*6c70*/  MOV R32, 0x6ca0 ;  /* 0x00006ca000207802 */ /* 0x000fe20000000f00 */
[----:B------:R-:W-:-:S03]  /*6c80*/  IMAD.MOV.U32 R69, RZ, RZ, -0x1 ;  /* 0xffffffffff457424 */ /* 0x000fc600078e00ff */
[----:B------:R-:W-:Y:S05]  /*6c90*/  CALL.REL.NOINC `($__internal_13_$__cuda_sm70_shflsync_bfly_p) ;  /* 0x0000048000007944 */ /* 0x000fea0003c00000 */
[----:B01----:R-:W-:Y:S05]  /*6ca0*/  BRA `(.L_x_1170) ;  /* 0xfffff84000007947 */ /* 0x003fea000383ffff */
.L_x_1167:
[----:B------:R-:W-:Y:S01]  /*6cb0*/  IMAD.MOV.U32 R39, RZ, RZ, 0x2 ;  /* 0x00000002ff277424 */ /* 0x000fe200078e00ff */
[----:B------:R-:W-:Y:S01]  /*6cc0*/  MOV R34, 0x1f ;  /* 0x0000001f00227802 */ /* 0x000fe20000000f00 */
[----:B------:R-:W-:Y:S01]  /*6cd0*/  IMAD.MOV.U32 R69, RZ, RZ, -0x1 ;  /* 0xffffffffff457424 */ /* 0x000fe200078e00ff */
[----:B------:R-:W-:-:S02]  /*6ce0*/  MOV R32, 0x6d00 ;  /* 0x00006d0000207802 */ /* 0x000fc40000000f00 */
[----:B------:R-:W-:Y:S05]  /*6cf0*/  CALL.REL.NOINC `($__internal_13_$__cuda_sm70_shflsync_bfly_p) ;  /* 0x0000042000007944 */ /* 0x000fea0003c00000 */
[----:B01----:R-:W-:Y:S01]  /*6d00*/  FADD.FTZ R60, R60, R34 ;  /* 0x000000223c3c7221 */ /* 0x003fe20000010000 */
[----:B------:R-:W-:Y:S01]  /*6d10*/  MOV R69, 0xffffffff ;  /* 0xffffffff00457802 */ /* 0x000fe20000000f00 */
[----:B------:R-:W-:Y:S01]  /*6d20*/  IMAD.MOV.U32 R39, RZ, RZ, 0x4 ;  /* 0x00000004ff277424 */ /* 0x000fe200078e00ff */
[----:B------:R-:W-:Y:S01]  /*6d30*/  MOV R32, 0x6d60 ;  /* 0x00006d6000207802 */ /* 0x000fe20000000f00 */
[----:B------:R-:W-:-:S02]  /*6d40*/  IMAD.MOV.U32 R34, RZ, RZ, 0x1f ;  /* 0x0000001fff227424 */ /* 0x000fc400078e00ff */
[----:B------:R-:W-:Y:S05]  /*6d50*/  CALL.REL.NOINC `($__internal_13_$__cuda_sm70_shflsync_bfly_p) ;  /* 0x000003c000007944 */ /* 0x000fea0003c00000 */
[----:B01----:R-:W-:Y:S01]  /*6d60*/  FADD.FTZ R60, R60, R34 ;  /* 0x000000223c3c7221 */ /* 0x003fe20000010000 */
[----:B------:R-:W-:Y:S01]  /*6d70*/  MOV R32, 0x6dc0 ;  /* 0x00006dc000207802 */ /* 0x000fe20000000f00 */
[----:B------:R-:W-:-:S02]  /*6d80*/  IMAD.MOV.U32 R39, RZ, RZ, 0x8 ;  /* 0x00000008ff277424 */ /* 0x000fc400078e00ff */
[----:B------:R-:W-:Y:S02]  /*6d90*/  IMAD.MOV.U32 R34, RZ, RZ, 0x1f ;  /* 0x0000001fff227424 */ /* 0x000fe400078e00ff */
[----:B------:R-:W-:Y:S02]  /*6da0*/  IMAD.MOV.U32 R69, RZ, RZ, -0x1 ;  /* 0xffffffffff457424 */ /* 0x000fe400078e00ff */
[----:B------:R-:W-:Y:S05]  /*6db0*/  CALL.REL.NOINC `($__internal_13_$__cuda_sm70_shflsync_bfly_p) ;  /* 0x0000036000007944 */ /* 0x000fea0003c00000 */
[----:B0-----:R-:W-:Y:S01]  /*6dc0*/  HFMA2.MMA R39, -RZ, RZ, 0, 9.5367431640625e-07 ;  /* 0x00000010ff277435 */ /* 0x001fe200000001ff */
[----:B-1----:R-:W-:Y:S01]  /*6dd0*/  FADD.FTZ R60, R60, R34 ;  /* 0x000000223c3c7221 */ /* 0x002fe20000010000 */
[----:B------:R-:W-:Y:S01]  /*6de0*/  MOV R32, 0x6e20 ;  /* 0x00006e2000207802 */ /* 0x000fe20000000f00 */
[----:B------:R-:W-:Y:S02]  /*6df0*/  IMAD.MOV.U32 R34, RZ, RZ, 0x1f ;  /* 0x0000001fff227424 */ /* 0x000fe400078e00ff */
[----:B------:R-:W-:Y:S02]  /*6e00*/  IMAD.MOV.U32 R69, RZ, RZ, -0x1 ;  /* 0xffffffffff457424 */ /* 0x000fe400078e00ff */
[----:B------:R-:W-:Y:S05]  /*6e10*/  CALL.REL.NOINC `($__internal_13_$__cuda_sm70_shflsync_bfly_p) ;  /* 0x0000030000007944 */ /* 0x000fea0003c00000 */
[----:B-1----:R-:W-:Y:S02]  /*6e20*/  FADD.FTZ R34, R60, R34 ;  /* 0x000000223c227221 */ /* 0x002fe40000010000 */
[----:B0-----:R-:W-:Y:S02]  /*6e30*/  IMAD.MOV.U32 R69, RZ, RZ, -0x1 ;  /* 0xffffffffff457424 */ /* 0x001fe400078e00ff */
[----:B------:R-:W-:Y:S01]  /*6e40*/  FMUL.FTZ R35, R34, c[0x0][0x1e0] ;  /* 0x0000780022237a20 */ /* 0x000fe20000410000 */
[----:B------:R-:W-:-:S03]  /*6e50*/  MOV R34, 0x1f ;  /* 0x0000001f00227802 */ /* 0x000fc60000000f00 */
        /* <DEDUP_REMOVED lines=15> */
[----:B------:R-:W-:Y:S02]  /*6f50*/  IMAD.MOV.U32 R39, RZ, RZ, 0x1 ;  /* 0x00000001ff277424 */ /* 0x000fe400078e00ff */
[----:B------:R-:W-:Y:S01]  /*6f60*/  FFMA.FTZ R60, R33, R33, R32 ;  /* 0x00000021213c7223 */ /* 0x000fe20000010020 */
[----:B------:R-:W-:Y:S02]  /*6f70*/  MOV R32, 0x6f90 ;  /* 0x00006f9000207802 */ /* 0x000fe40000000f00 */
        /* <DEDUP_REMOVED lines=13> */
[----:B0-----:R-:W-:Y:S01]  /*7050*/  HFMA2.MMA R39, -RZ, RZ, 0, 4.76837158203125e-07 ;  /* 0x00000008ff277435 */ /* 0x001fe200000001ff */
[----:B-1----:R-:W-:Y:S01]  /*7060*/  FADD.FTZ R60, R60, R34 ;  /* 0x000000223c3c7221 */ /* 0x002fe20000010000 */
[----:B------:R-:W-:Y:S01]  /*7070*/  MOV R32, 0x70b0 ;  /* 0x000070b000207802 */ /* 0x000fe20000000f00 */
[----:B------:R-:W-:Y:S02]  /*7080*/  IMAD.MOV.U32 R34, RZ, RZ, 0x1f ;  /* 0x0000001fff227424 */ /* 0x000fe400078e00ff */
[----:B------:R-:W-:Y:S02]  /*7090*/  IMAD.MOV.U32 R69, RZ, RZ, -0x1 ;  /* 0xffffffffff457424 */ /* 0x000fe400078e00ff */
[----:B------:R-:W-:Y:S05]  /*70a0*/  CALL.REL.NOINC `($__internal_13_$__cuda_sm70_shflsync_bfly_p) ;  /* 0x0000007000007944 */ /* 0x000fea0003c00000 */
[----:B01----:R-:W-:Y:S01]  /*70b0*/  FADD.FTZ R60, R60, R34 ;  /* 0x000000223c3c7221 */ /* 0x003fe20000010000 */
[----:B------:R-:W-:Y:S01]  /*70c0*/  MOV R34, 0x1f ;  /* 0x0000001f00227802 */ /* 0x000fe20000000f00 */
[----:B------:R-:W-:Y:S01]  /*70d0*/  IMAD.MOV.U32 R39, RZ, RZ, 0x10 ;  /* 0x00000010ff277424 */ /* 0x000fe200078e00ff */
[----:B------:R-:W-:Y:S01]  /*70e0*/  MOV R32, 0x7110 ;  /* 0x0000711000207802 */ /* 0x000fe20000000f00 */
[----:B------:R-:W-:-:S02]  /*70f0*/  IMAD.MOV.U32 R69, RZ, RZ, -0x1 ;  /* 0xffffffffff457424 */ /* 0x000fc400078e00ff */
[----:B------:R-:W-:Y:S05]  /*7100*/  CALL.REL.NOINC `($__internal_13_$__cuda_sm70_shflsync_bfly_p) ;  /* 0x0000001000007944 */ /* 0x000fea0003c00000 */
[----:B01----:R-:W-:Y:S05]  /*7110*/  BRA `(.L_x_1171) ;  /* 0xfffff61000007947 */ /* 0x003fea000383ffff */
        .weak           $__internal_13_$__cuda_sm70_shflsync_bfly_p
        .type           $__internal_13_$__cuda_sm70_shflsync_bfly_p,@function
        .size           $__internal_13_$__cuda_sm70_shflsync_bfly_p,(.L_x_7069 - $__internal_13_$__cuda_sm70_shflsync_bfly_p)
$__internal_13_$__cuda_sm70_shflsync_bfly_p:
[----:B------:R-:W-:Y:S01]  /*7120*/  IMAD.MOV.U32 R33, RZ, RZ, 0x0 ;  /* 0x00000000ff217424 */ /* 0x000fe200078e00ff */
[----:B------:R-:W-:Y:S04]  /*7130*/  WARPSYNC R69 ;  /* 0x0000004500007348 */ /* 0x000fe80003800000 */
[----:B------:R0:W1:Y:S01]  /*7140*/  SHFL.BFLY PT, R34, R60, R39, R34 ;  /* 0x0c0000273c227389 */ /* 0x00006200000e0022 */
[----:B------:R-:W-:Y:S05]  /*7150*/  RET.REL.NODEC R32 `(_ZN10layer_norm31ln_parallel_residual_fwd_kernelINS_13Kernel_traitsI6__halfS2_S2_S2_fjLj256ELj1ELj4ELj1ELj16ENS_18Kernel_traits_baseILj256ES2_S2_S2_S2_fjLj128EEEEELb1ELb0ELb1EEEvNS_9FwdParamsE) ;  /* 0xffff8ea020007950 */ /* 0x000fea0003c3ffff */
.L_x_1172:
        /* <DEDUP_REMOVED lines=10> */
.L_x_7069:


//--------------------- .text._ZN10layer_norm31ln_parallel_residual_fwd_kernelINS_13Kernel_traitsI6__halfS2_S2_S2_fjLj256ELj1ELj4ELj1ELj16ENS_18Kernel_traits_baseILj256ES2_S2_S2_S2_fjLj128EEEEELb1ELb1ELb0EEEvNS_9FwdParamsE --------------------------
	.section	.text._ZN10layer_norm31ln_parallel_residual_fwd_kernelINS_13Kernel_traitsI6__halfS2_S2_S2_fjLj256ELj1ELj4ELj1ELj16ENS_18Kernel_traits_baseILj256ES2_S2_S2_S2_fjLj128EEEEELb1ELb1ELb0EEEvNS_9FwdParamsE,"ax",@progbits
	.sectioninfo	@"SHI_REGISTERS=71"
	.align	128
        .global         _ZN10layer_norm31ln_parallel_residual_fwd_kernelINS_13Kernel_traitsI6__halfS2_S2_S2_fjLj256ELj1ELj4ELj1ELj16ENS_18Kernel_traits_baseILj256ES2_S2_S2_S2_fjLj128EEEEELb1ELb1ELb0EEEvNS_9FwdParamsE
        .type           _ZN10layer_norm31ln_parallel_residual_fwd_kernelINS_13Kernel_traitsI6__halfS2_S2_S2_fjLj256ELj1ELj4ELj1ELj16ENS_18Kernel_traits_baseILj256ES2_S2_S2_S2_fjLj128EEEEELb1ELb1ELb0EEEvNS_9FwdParamsE,@function
        .size           _ZN10layer_norm31ln_parallel_residual_fwd_kernelINS_13Kernel_traitsI6__halfS2_S2_S2_fjLj256ELj1ELj4ELj1ELj16ENS_18Kernel_traits_baseILj256ES2_S2_S2_S2_fjLj128EEEEELb1ELb1ELb0EEEvNS_9FwdParamsE,(.L_x_7070 - _ZN10layer_norm31ln_parallel_residual_fwd_kernelINS_13Kernel_traitsI6__halfS2_S2_S2_fjLj256ELj1ELj4ELj1ELj16ENS_18Kernel_traits_baseILj256ES2_S2_S2_S2_fjLj128EEEEELb1ELb1ELb0EEEvNS_9FwdParamsE)
        .other          _ZN10layer_norm31ln_parallel_residual_fwd_kernelINS_13Kernel_traitsI6__halfS2_S2_S2_fjLj256ELj1ELj4ELj1ELj16ENS_18Kernel_traits_baseILj256ES2_S2_S2_S2_fjLj128EEEEELb1ELb1ELb0EEEvNS_9FwdParamsE,@"STO_CUDA_ENTRY STV_DEFAULT"
_ZN10layer_norm31ln_parallel_residual_fwd_kernelINS_13Kernel_traitsI6__halfS2_S2_S2_fjLj256ELj1ELj4ELj1ELj16ENS_18Kernel_traits_baseILj256ES2_S2_S2_S2_fjLj128EEEEELb1ELb1ELb0EEEvNS_9FwdParamsE:
.text._ZN10layer_norm31ln_parallel_residual_fwd_kernelINS_13Kernel_traitsI6__halfS2_S2_S2_fjLj256ELj1ELj4ELj1ELj16ENS_18Kernel_traits_baseILj256ES2_S2_S2_S2_fjLj128EEEEELb1ELb1ELb0EEEvNS_9FwdParamsE:
        /* <DEDUP_REMOVED lines=8> */
[----:B------:R-:W-:Y:S01]  /*0080*/  IMAD.MOV.U32 R56, RZ, RZ, c[0x0][0x238] ;  /* 0x00008e00ff387624 */ /* 0x000fe200078e00ff */
[----:B------:R-:W-:-:S05]  /*0090*/  MOV R57, c[0x0][0x23c] ;  /* 0x00008f0000397a02 */ /* 0x000fca0000000f00 */
        /* <DEDUP_REMOVED lines=14> */
[----:B------:R-:W-:Y:S01]  /*0180*/  @P1 IMAD.X R57, RZ, RZ, R5, P3 ;  /* 0x000000ffff391224 */ /* 0x000fe200018e0605 */
[----:B-1----:R-:W-:-:S04]  /*0190*/  LOP3.LUT R3, R11, 0x1f, RZ, 0xc, !PT ;  /* 0x0000001f0b037812 */ /* 0x002fc800078e0cff */
[----:B------:R-:W-:Y:S02]  /*01a0*/  SHF.R.U64 R12, R56, 0x2, R57 ;  /* 0x00000002380c7819 */ /* 0x000fe40000001239 */
[----:B------:R-:W-:Y:S02]  /*01b0*/  LEA.HI.SX32 R0, R0, R3, 0x1d ;  /* 0x0000000300007211 */ /* 0x000fe400078feaff */
[----:B------:R-:W-:Y:S02]  /*01c0*/  LOP3.LUT R11, R11, 0x1f, RZ, 0xc0, !PT ;  /* 0x0000001f0b0b7812 */ /* 0x000fe400078ec0ff */
[----:B------:R-:W-:Y:S01]  /*01d0*/  LOP3.LUT P0, RZ, R0, 0xffffffe0, RZ, 0xc0, !PT ;  /* 0xffffffe000ff7812 */ /* 0x000fe2000780c0ff */
[----:B0-----:R-:W-:Y:S02]  /*01e0*/  UIADD3 UR9, UR4, -0x61c88647, URZ ;  /* 0x9e3779b904097890 */ /* 0x001fe4000fffe03f */
[----:B------:R-:W-:Y:S02]  /*01f0*/  UIADD3 UR11, UR4, 0x3c6ef372, URZ ;  /* 0x3c6ef372040b7890 */ /* 0x000fe4000fffe03f */
[----:B------:R-:W-:-:S02]  /*0200*/  UIADD3 UR13, UR4, -0x255992d5, URZ ;  /* 0xdaa66d2b040d7890 */ /* 0x000fc4000fffe03f */
[----:B------:R-:W-:Y:S02]  /*0210*/  UIADD3 UR15, UR4, 0x78dde6e4, URZ ;  /* 0x78dde6e4040f7890 */ /* 0x000fe4000fffe03f */
[----:B--2---:R-:W-:Y:S02]  /*0220*/  UIADD3 UR10, UR5, -0x4498517b, URZ ;  /* 0xbb67ae85050a7890 */ /* 0x004fe4000fffe03f */
[----:B------:R-:W-:Y:S02]  /*0230*/  UIADD3 UR12, UR5, 0x76cf5d0a, URZ ;  /* 0x76cf5d0a050c7890 */ /* 0x000fe4000fffe03f */
[----:B------:R-:W-:Y:S02]  /*0240*/  UIADD3 UR14, UR5, 0x32370b8f, URZ ;  /* 0x32370b8f050e7890 */ /* 0x000fe4000fffe03f */
[----:B------:R-:W-:Y:S02]  /*0250*/  UIADD3 UR16, UR5, -0x126145ec, URZ ;  /* 0xed9eba1405107890 */ /* 0x000fe4000fffe03f */
[----:B------:R-:W-:-:S02]  /*0260*/  UIADD3 UR17, UR4, 0x1715609d, URZ ;  /* 0x1715609d04117890 */ /* 0x000fc4000fffe03f */
[----:B------:R-:W-:Y:S02]  /*0270*/  UIADD3 UR18, UR5, -0x56f99767, URZ ;  /* 0xa906689905127890 */ /* 0x000fe4000fffe03f */
[----:B------:R-:W-:Y:S02]  /*0280*/  UIADD3 UR19, UR4, -0x4ab325aa, URZ ;  /* 0xb54cda5604137890 */ /* 0x000fe4000fffe03f */
[----:B------:R-:W-:Y:S02]  /*0290*/  UIADD3 UR20, UR5, 0x646e171e, URZ ;  /* 0x646e171e05147890 */ /* 0x000fe4000fffe03f */
[----:B------:R-:W-:Y:S02]  /*02a0*/  UIADD3 UR21, UR4, 0x5384540f, URZ ;  /* 0x5384540f04157890 */ /* 0x000fe4000fffe03f */
[----:B------:R-:W-:Y:S02]  /*02b0*/  UIADD3 UR22, UR5, 0x1fd5c5a3, URZ ;  /* 0x1fd5c5a305167890 */ /* 0x000fe4000fffe03f */
[----:B------:R-:W-:-:S02]  /*02c0*/  UIADD3 UR23, UR4, -0xe443238, URZ ;  /* 0xf1bbcdc804177890 */ /* 0x000fc4000fffe03f */
        /* <DEDUP_REMOVED lines=9> */
[----:B------:R-:W-:-:S04]  /*0360*/  @P1 LEA R2, P3, R11, c[0x0][0x218], 0x4 ;  /* 0x000086000b021a11 */ /* 0x000fc800078620ff */
[----:B------:R-:W-:-:S05]  /*0370*/  @P1 IADD3.X R3, RZ, c[0x0][0x21c], RZ, P3, !PT ;  /* 0x00008700ff031a10 */ /* 0x000fca0001ffe4ff */
[----:B------:R0:W5:Y:S01]  /*0380*/  @P1 LDG.E.128 R16, [R2.64] ;  /* 0x0000000602101981 */ /* 0x000162000c1e1d00 */
[----:B------:R-:W-:Y:S01]  /*0390*/  @!P1 CS2R R16, SRZ ;  /* 0x0000000000109805 */ /* 0x000fe2000001ff00 */
[----:B------:R-:W-:Y:S02]  /*03a0*/  @!P1 CS2R R18, SRZ ;  /* 0x0000000000129805 */ /* 0x000fe4000001ff00 */
.L_x_1174:
[----:B0-----:R-:W-:Y:S05]  /*03b0*/  BSYNC B0 ;  /* 0x0000000000007941 */ /* 0x001fea0003800000 */
.L_x_1173:
        /* <DEDUP_REMOVED lines=8> */
[----:B------:R-:W-:Y:S01]  /*0440*/  LOP3.LUT R56, R56, 0x3, RZ, 0xc0, !PT ;  /* 0x0000000338387812 */ /* 0x000fe200078ec0ff */
[----:B------:R-:W-:Y:S01]  /*0450*/  IMAD R5, R13, -0x326172a9, RZ ;  /* 0xcd9e8d570d057824 */ /* 0x000fe200078e02ff */
[----:B------:R-:W-:Y:S01]  /*0460*/  LOP3.LUT R3, R3, UR4, R10, 0x96, !PT ;  /* 0x0000000403037c12 */ /* 0x000fe2000f8e960a */
[----:B------:R-:W-:Y:S01]  /*0470*/  IMAD.HI.U32 R2, R0, -0x326172a9, RZ ;  /* 0xcd9e8d5700027827 */ /* 0x000fe200078e00ff */
        /* <DEDUP_REMOVED lines=43> */
[----:B------:R-:W-:Y:S02]  /*0730*/  IMAD R5, R2, -0x2daee0ad, RZ ;  /* 0xd2511f5302057824 */ /* 0x000fe400078e02ff */
[----:B------:R-:W-:-:S04]  /*0740*/  IMAD.HI.U32 R3, R4, -0x326172a9, RZ ;  /* 0xcd9e8d5704037827 */ /* 0x000fc800078e00ff */
[C---:B------:R-:W-:Y:S01]  /*0750*/  IMAD.HI.U32 R2, R0.reuse, -0x2daee0ad, RZ ;  /* 0xd2511f5300027827 */ /* 0x040fe200078e00ff */
[----:B------:R-:W-:Y:S01]  /*0760*/  LOP3.LUT R24, R3, UR21, R6, 0x96, !PT ;  /* 0x0000001503187c12 */ /* 0x000fe2000f8e9606 */
[----:B------:R-:W-:Y:S02]  /*0770*/  HADD2.F32 R6, -RZ, R21.H1_H1 ;  /* 0x30000015ff067230 */ /* 0x000fe40000004100 */
[----:B------:R-:W-:Y:S01]  /*0780*/  IMAD R21, R0, -0x2daee0ad, RZ ;  /* 0xd2511f5300157824 */ /* 0x000fe200078e02ff */
[----:B------:R-:W-:Y:S01]  /*0790*/  LOP3.LUT R25, R2, UR22, R5, 0x96, !PT ;  /* 0x0000001602197c12 */ /* 0x000fe2000f8e9605 */
[----:B------:R-:W-:Y:S01]  /*07a0*/  IMAD R15, R4, -0x326172a9, RZ ;  /* 0xcd9e8d57040f7824 */ /* 0x000fe200078e02ff */
[--C-:B------:R-:W-:Y:S01]  /*07b0*/  HADD2.F32 R5, -RZ, R22.reuse.H0_H0 ;  /* 0x20000016ff057230 */ /* 0x100fe20000004100 */
[----:B------:R-:W-:Y:S01]  /*07c0*/  IMAD.HI.U32 R20, R24, -0x2daee0ad, RZ ;  /* 0xd2511f5318147827 */ /* 0x000fe200078e00ff */
[----:B------:R-:W-:Y:S02]  /*07d0*/  HADD2.F32 R4, -RZ, R22.H1_H1 ;  /* 0x30000016ff047230 */ /* 0x000fe40000004100 */
[--C-:B------:R-:W-:Y:S01]  /*07e0*/  HADD2.F32 R3, -RZ, R23.reuse.H0_H0 ;  /* 0x20000017ff037230 */ /* 0x100fe20000004100 */
[----:B------:R-:W-:Y:S01]  /*07f0*/  IMAD.HI.U32 R0, R25, -0x326172a9, RZ ;  /* 0xcd9e8d5719007827 */ /* 0x000fe200078e00ff */
[----:B------:R-:W-:Y:S01]  /*0800*/  LOP3.LUT R20, R20, UR24, R21, 0x96, !PT ;  /* 0x0000001814147c12 */ /* 0x000fe2000f8e9615 */
[----:B------:R-:W-:-:S02]  /*0810*/  HADD2.F32 R2, -RZ, R23.H1_H1 ;  /* 0x30000017ff027230 */ /* 0x000fc40000004100 */
[----:B------:R-:W-:Y:S01]  /*0820*/  IMAD R25, R25, -0x326172a9, RZ ;  /* 0xcd9e8d5719197824 */ /* 0x000fe200078e02ff */
[----:B------:R-:W-:Y:S01]  /*0830*/  LOP3.LUT R40, R0, UR23, R15, 0x96, !PT ;  /* 0x0000001700287c12 */ /* 0x000fe2000f8e960f */
[----:B------:R-:W-:Y:S01]  /*0840*/  IMAD R24, R24, -0x2daee0ad, RZ ;  /* 0xd2511f5318187824 */ /* 0x000fe200078e02ff */
[--C-:B------:R-:W-:Y:S01]  /*0850*/  HADD2.F32 R0, -RZ, R16.reuse.H0_H0 ;  /* 0x20000010ff007230 */ /* 0x100fe20000004100 */
[----:B------:R-:W-:Y:S01]  /*0860*/  IMAD.WIDE.U32 R52, R20, -0x326172a9, RZ ;  /* 0xcd9e8d5714347825 */ /* 0x000fe200078e00ff */
[----:B------:R-:W-:-:S03]  /*0870*/  HADD2.F32 R15, -RZ, R16.H1_H1 ;  /* 0x30000010ff0f7230 */ /* 0x000fc60000004100 */
[----:B------:R-:W-:Y:S01]  /*0880*/  IMAD.HI.U32 R41, R40, -0x2daee0ad, RZ ;  /* 0xd2511f5328297827 */ /* 0x000fe200078e00ff */
[----:B------:R-:W-:-:S03]  /*0890*/  LOP3.LUT R33, R53, UR25, R25, 0x96, !PT ;  /* 0x0000001935217c12 */ /* 0x000fc6000f8e9619 */
[----:B------:R-:W-:Y:S01]  /*08a0*/  IMAD.MOV.U32 R34, RZ, RZ, RZ ;  /* 0x000000ffff227224 */ /* 0x000fe200078e00ff */
[----:B------:R-:W-:Y:S01]  /*08b0*/  LOP3.LUT R41, R41, UR26, R24, 0x96, !PT ;  /* 0x0000001a29297c12 */ /* 0x000fe2000f8e9618 */
[----:B------:R-:W-:Y:S02]  /*08c0*/  IMAD R40, R40, -0x2daee0ad, RZ ;  /* 0xd2511f5328287824 */ /* 0x000fe400078e02ff */
.L_x_1311:
        /* <DEDUP_REMOVED lines=30> */
.L_x_1179:
[----:B0-----:R-:W-:Y:S02]  /*0ab0*/  IMAD.MOV.U32 R54, RZ, RZ, R52 ;  /* 0x000000ffff367224 */ /* 0x001fe400078e0034 */
.L_x_1180:
[----:B------:R-:W-:Y:S05]  /*0ac0*/  BSYNC B2 ;  /* 0x0000000000027941 */ /* 0x000fea0003800000 */
.L_x_1178:
        /* <DEDUP_REMOVED lines=16> */
.L_x_1184:
[----:B------:R-:W-:Y:S05]  /*0bd0*/  BSYNC B3 ;  /* 0x0000000000037941 */ /* 0x000fea0003800000 */
.L_x_1183:
        /* <DEDUP_REMOVED lines=42> */
.L_x_1182:
[----:B------:R-:W-:Y:S05]  /*0e80*/  BSYNC B2 ;  /* 0x0000000000027941 */ /* 0x000fea0003800000 */
.L_x_1181:
        /* <DEDUP_REMOVED lines=17> */
.L_x_1185:
        /* <DEDUP_REMOVED lines=12> */
.L_x_1188:
[----:B------:R-:W-:Y:S02]  /*1060*/  IMAD.MOV.U32 R54, RZ, RZ, R52 ;  /* 0x000000ffff367224 */ /* 0x000fe400078e0034 */
.L_x_1189:
[----:B------:R-:W-:Y:S05]  /*1070*/  BSYNC B2 ;  /* 0x0000000000027941 */ /* 0x000fea0003800000 */
.L_x_1187:
        /* <DEDUP_REMOVED lines=16> */
.L_x_1193:
[----:B------:R-:W-:Y:S05]  /*1180*/  BSYNC B3 ;  /* 0x0000000000037941 */ /* 0x000fea0003800000 */
.L_x_1192:
        /* <DEDUP_REMOVED lines=42> */
.L_x_1191:
[----:B------:R-:W-:Y:S05]  /*1430*/  BSYNC B2 ;  /* 0x0000000000027941 */ /* 0x000fea0003800000 */
.L_x_1190:
[----:B------:R-:W0:Y:S01]  /*1440*/  I2F.U32 R49, R54 ;  /* 0x0000003600317306 */ /* 0x000e220000201000 */
[----:B------:R-:W-:Y:S02]  /*1450*/  HADD2.F32 R38, -RZ, R16.H0_H0 ;  /* 0x20000010ff267230 */ /* 0x000fe40000004100 */
[----:B------:R-:W-:-:S03]  /*1460*/  @P1 HADD2.F32 R50, -RZ, R20.H0_H0 ;  /* 0x20000014ff321230 */ /* 0x000fc60000004100 */
[----:B------:R-:W-:Y:S02]  /*1470*/  FMUL.FTZ R38, R38, c[0x0][0x1e8] ;  /* 0x00007a0026267a20 */ /* 0x000fe40000410000 */
[----:B0-----:R-:W-:-:S05]  /*1480*/  FFMA.FTZ R49, R49, R60, 1.1641532182693481445e-10 ;  /* 0x2f00000031317423 */ /* 0x001fca000001003c */
[----:B------:R-:W-:-:S04]  /*1490*/  FSETP.GTU.FTZ.AND P3, PT, R49, c[0x0][0x1e4], PT ;  /* 0x0000790031007a0b */ /* 0x000fc80003f7c000 */
[----:B------:R-:W-:-:S05]  /*14a0*/  FSEL R38, R38, RZ, !P3 ;  /* 0x000000ff26267208 */ /* 0x000fca0005800000 */
[----:B------:R-:W-:Y:S01]  /*14b0*/  FADD.FTZ R37, R38, R37 ;  /* 0x0000002526257221 */ /* 0x000fe20000010000 */
[----:B------:R-:W-:-:S03]  /*14c0*/  SEL R38, RZ, 0x1, P3 ;  /* 0x00000001ff267807 */ /* 0x000fc60001800000 */
[----:B------:R-:W-:Y:S02]  /*14d0*/  @P1 FADD.FTZ R37, R50, R37 ;  /* 0x0000002532251221 */ /* 0x000fe40000010000 */
.L_x_1186:
        /* <DEDUP_REMOVED lines=12> */
.L_x_1195:
[----:B------:R-:W-:Y:S02]  /*15a0*/  IMAD.MOV.U32 R54, RZ, RZ, R52 ;  /* 0x000000ffff367224 */ /* 0x000fe400078e0034 */
.L_x_1196:
[----:B------:R-:W-:Y:S05]  /*15b0*/  BSYNC B2 ;  /* 0x0000000000027941 */ /* 0x000fea0003800000 */
.L_x_1194:
        /* <DEDUP_REMOVED lines=16> */
.L_x_1200:
[----:B------:R-:W-:Y:S05]  /*16c0*/  BSYNC B3 ;  /* 0x0000000000037941 */ /* 0x000fea0003800000 */
.L_x_1199:
        /* <DEDUP_REMOVED lines=42> */
.L_x_1198:
[----:B------:R-:W-:Y:S05]  /*1970*/  BSYNC B2 ;  /* 0x0000000000027941 */ /* 0x000fea0003800000 */
.L_x_1197:
        /* <DEDUP_REMOVED lines=14> */
.L_x_1201:
        /* <DEDUP_REMOVED lines=12> */
.L_x_1204:
[----:B------:R-:W-:Y:S02]  /*1b20*/  MOV R24, R52 ;  /* 0x0000003400187202 */ /* 0x000fe40000000f00 */
.L_x_1205:
[----:B------:R-:W-:Y:S05]  /*1b30*/  BSYNC B2 ;  /* 0x0000000000027941 */ /* 0x000fea0003800000 */
.L_x_1203:
        /* <DEDUP_REMOVED lines=16> */
.L_x_1209:
[----:B------:R-:W-:Y:S05]  /*1c40*/  BSYNC B3 ;  /* 0x0000000000037941 */ /* 0x000fea0003800000 */
.L_x_1208:
        /* <DEDUP_REMOVED lines=41> */
[----:B------:R-:W-:-:S06]  /*1ee0*/  HFMA2.MMA R48, -RZ, RZ, 0, 0 ;  /* 0x00000000ff307435 */ /* 0x000fcc00000001ff */
.L_x_1207:
[----:B------:R-:W-:Y:S05]  /*1ef0*/  BSYNC B2 ;  /* 0x0000000000027941 */ /* 0x000fea0003800000 */
.L_x_1206:
        /* <DEDUP_REMOVED lines=10> */
.L_x_1202:
        /* <DEDUP_REMOVED lines=12> */
.L_x_1211:
[----:B------:R-:W-:Y:S02]  /*2060*/  MOV R24, R52 ;  /* 0x0000003400187202 */ /* 0x000fe40000000f00 */
.L_x_1212:
[----:B------:R-:W-:Y:S05]  /*2070*/  BSYNC B2 ;  /* 0x0000000000027941 */ /* 0x000fea0003800000 */
.L_x_1210:
        /* <DEDUP_REMOVED lines=16> */
.L_x_1216:
[----:B------:R-:W-:Y:S05]  /*2180*/  BSYNC B3 ;  /* 0x0000000000037941 */ /* 0x000fea0003800000 */
.L_x_1215:
        /* <DEDUP_REMOVED lines=37> */
[----:B------:R-:W-:Y:S01]  /*23e0*/  LOP3.LUT R40, R55, UR23, R40, 0x96, !PT ;  /* 0x0000001737287c12 */ /* 0x000fe2000f8e9628 */
[----:B------:R-:W-:-:S04]  /*23f0*/  IMAD.WIDE.U32 R52, R52, -0x326172a9, RZ ;  /* 0xcd9e8d5734347825 */ /* 0x000fc800078e00ff */
[----:B------:R-:W-:Y:S01]  /*2400*/  IMAD.WIDE.U32 R40, R40, -0x2daee0ad, RZ ;  /* 0xd2511f5328287825 */ /* 0x000fe200078e00ff */
[----:B------:R-:W-:-:S04]  /*2410*/  LOP3.LUT R33, R53, UR25, R54, 0x96, !PT ;  /* 0x0000001935217c12 */ /* 0x000fc8000f8e9636 */
[----:B------:R-:W-:Y:S02]  /*2420*/  LOP3.LUT R41, R41, UR26, R48, 0x96, !PT ;  /* 0x0000001a29297c12 */ /* 0x000fe4000f8e9630 */
.L_x_1214:
[----:B------:R-:W-:Y:S05]  /*2430*/  BSYNC B2 ;  /* 0x0000000000027941 */ /* 0x000fea0003800000 */
.L_x_1213:
        /* <DEDUP_REMOVED lines=14> */
.L_x_1217:
        /* <DEDUP_REMOVED lines=12> */
.L_x_1220:
[----:B------:R-:W-:Y:S02]  /*25e0*/  IMAD.MOV.U32 R24, RZ, RZ, R52 ;  /* 0x000000ffff187224 */ /* 0x000fe400078e0034 */
.L_x_1221:
[----:B------:R-:W-:Y:S05]  /*25f0*/  BSYNC B2 ;  /* 0x0000000000027941 */ /* 0x000fea0003800000 */
.L_x_1219:
        /* <DEDUP_REMOVED lines=16> */
.L_x_1225:
[----:B------:R-:W-:Y:S05]  /*2700*/  BSYNC B3 ;  /* 0x0000000000037941 */ /* 0x000fea0003800000 */
.L_x_1224:
        /* <DEDUP_REMOVED lines=42> */
.L_x_1223:
[----:B------:R-:W-:Y:S05]  /*29b0*/  BSYNC B2 ;  /* 0x0000000000027941 */ /* 0x000fea0003800000 */
.L_x_1222:
        /* <DEDUP_REMOVED lines=10> */
.L_x_1218:
        /* <DEDUP_REMOVED lines=12> */
.L_x_1227:
[----:B------:R-:W-:Y:S02]  /*2b20*/  IMAD.MOV.U32 R24, RZ, RZ, R52 ;  /* 0x000000ffff187224 */ /* 0x000fe400078e0034 */
.L_x_1228:
[----:B------:R-:W-:Y:S05]  /*2b30*/  BSYNC B2 ;  /* 0x0000000000027941 */ /* 0x000fea0003800000 */
.L_x_1226:
        /* <DEDUP_REMOVED lines=16> */
.L_x_1232:
[----:B------:R-:W-:Y:S05]  /*2c40*/  BSYNC B3 ;  /* 0x0000000000037941 */ /* 0x000fea0003800000 */
.L_x_1231:
        /* <DEDUP_REMOVED lines=42> */
.L_x_1230:
[----:B------:R-:W-:Y:S05]  /*2ef0*/  BSYNC B2 ;  /* 0x0000000000027941 */ /* 0x000fea0003800000 */
.L_x_1229:
        /* <DEDUP_REMOVED lines=14> */
.L_x_1233:
        /* <DEDUP_REMOVED lines=12> */
.L_x_1236:
[----:B------:R-:W-:Y:S02]  /*30a0*/  MOV R49, R52 ;  /* 0x0000003400317202 */ /* 0x000fe40000000f00 */
.L_x_1237:
[----:B------:R-:W-:Y:S05]  /*30b0*/  BSYNC B2 ;  /* 0x0000000000027941 */ /* 0x000fea0003800000 */
.L_x_1235:
        /* <DEDUP_REMOVED lines=16> */
.L_x_1241:
[----:B------:R-:W-:Y:S05]  /*31c0*/  BSYNC B3 ;  /* 0x0000000000037941 */ /* 0x000fea0003800000 */
.L_x_1240:
        /* <DEDUP_REMOVED lines=42> */
.L_x_1239:
[----:B------:R-:W-:Y:S05]  /*3470*/  BSYNC B2 ;  /* 0x0000000000027941 */ /* 0x000fea0003800000 */
.L_x_1238:
        /* <DEDUP_REMOVED lines=10> */
.L_x_1234:
        /* <DEDUP_REMOVED lines=12> */
.L_x_1243:
[----:B------:R-:W-:Y:S02]  /*35e0*/  MOV R54, R52 ;  /* 0x0000003400367202 */ /* 0x000fe40000000f00 */
.L_x_1244:
[----:B------:R-:W-:Y:S05]  /*35f0*/  BSYNC B2 ;  /* 0x0000000000027941 */ /* 0x000fea0003800000 */
.L_x_1242:
        /* <DEDUP_REMOVED lines=16> */
.L_x_1248:
[----:B------:R-:W-:Y:S05]  /*3700*/  BSYNC B3 ;  /* 0x0000000000037941 */ /* 0x000fea0003800000 */
.L_x_1247:
        /* <DEDUP_REMOVED lines=42> */
.L_x_1246:
[----:B------:R-:W-:Y:S05]  /*39b0*/  BSYNC B2 ;  /* 0x0000000000027941 */ /* 0x000fea0003800000 */
.L_x_1245:
        /* <DEDUP_REMOVED lines=14> */
.L_x_1249:
        /* <DEDUP_REMOVED lines=12> */
.L_x_1252:
[----:B------:R-:W-:Y:S02]  /*3b60*/  IMAD.MOV.U32 R54, RZ, RZ, R52 ;  /* 0x000000ffff367224 */ /* 0x000fe400078e0034 */
.L_x_1253:
[----:B------:R-:W-:Y:S05]  /*3b70*/  BSYNC B2 ;  /* 0x0000000000027941 */ /* 0x000fea0003800000 */
.L_x_1251:
        /* <DEDUP_REMOVED lines=16> */
.L_x_1257:
[----:B------:R-:W-:Y:S05]  /*3c80*/  BSYNC B3 ;  /* 0x0000000000037941 */ /* 0x000fea0003800000 */
.L_x_1256:
        /* <DEDUP_REMOVED lines=42> */
.L_x_1255:
[----:B------:R-:W-:Y:S05]  /*3f30*/  BSYNC B2 ;  /* 0x0000000000027941 */ /* 0x000fea0003800000 */
.L_x_1254:
[----:B------:R-:W0:Y:S01]  /*3f40*/  I2F.U32 R25, R54 ;  /* 0x0000003600197306 */ /* 0x000e220000201000 */
[----:B------:R-:W-:-:S05]  /*3f50*/  HADD2.F32 R44, -RZ, R18.H0_H0 ;  /* 0x20000012ff2c7230 */ /* 0x000fca0000004100 */
[----:B------:R-:W-:Y:S02]  /*3f60*/  FMUL.FTZ R44, R44, c[0x0][0x1e8] ;  /* 0x00007a002c2c7a20 */ /* 0x000fe40000410000 */
[----:B0-----:R-:W-:-:S05]  /*3f70*/  FFMA.FTZ R25, R25, R60, 1.1641532182693481445e-10 ;  /* 0x2f00000019197423 */ /* 0x001fca000001003c */
[----:B------:R-:W-:-:S04]  /*3f80*/  FSETP.GTU.FTZ.AND P3, PT, R25, c[0x0][0x1e4], PT ;  /* 0x0000790019007a0b */ /* 0x000fc80003f7c000 */
[----:B------:R-:W-:Y:S02]  /*3f90*/  FSEL R56, R44, RZ, !P3 ;  /* 0x000000ff2c387208 */ /* 0x000fe40005800000 */
[----:B------:R-:W-:-:S03]  /*3fa0*/  SEL R44, RZ, 0x1, P3 ;  /* 0x00000001ff2c7807 */ /* 0x000fc60001800000 */
[----:B------:R-:W-:Y:S01]  /*3fb0*/  FADD.FTZ R49, R56, R49 ;  /* 0x0000003138317221 */ /* 0x000fe20000010000 */
[----:B------:R-:W-:-:S05]  /*3fc0*/  @P1 HADD2.F32 R56, -RZ, R22.H0_H0 ;  /* 0x20000016ff381230 */ /* 0x000fca0000004100 */
[----:B------:R-:W-:Y:S02]  /*3fd0*/  @P1 FADD.FTZ R49, R56, R49 ;  /* 0x0000003138311221 */ /* 0x000fe40000010000 */
.L_x_1250:
        /* <DEDUP_REMOVED lines=12> */
.L_x_1259:
[----:B------:R-:W-:Y:S02]  /*40a0*/  IMAD.MOV.U32 R56, RZ, RZ, R52 ;  /* 0x000000ffff387224 */ /* 0x000fe400078e0034 */
.L_x_1260:
[----:B------:R-:W-:Y:S05]  /*40b0*/  BSYNC B2 ;  /* 0x0000000000027941 */ /* 0x000fea0003800000 */
.L_x_1258:
        /* <DEDUP_REMOVED lines=16> */
.L_x_1264:
[----:B------:R-:W-:Y:S05]  /*41c0*/  BSYNC B3 ;  /* 0x0000000000037941 */ /* 0x000fea0003800000 */
.L_x_1263:
        /* <DEDUP_REMOVED lines=38> */
[----:B------:R-:W-:-:S05]  /*4430*/  IMAD.WIDE.U32 R52, R53, -0x326172a9, RZ ;  /* 0xcd9e8d5735347825 */ /* 0x000fca00078e00ff */
[----:B------:R-:W-:Y:S01]  /*4440*/  LOP3.LUT R33, R53, UR25, R40, 0x96, !PT ;  /* 0x0000001935217c12 */ /* 0x000fe2000f8e9628 */
[----:B------:R-:W-:-:S05]  /*4450*/  IMAD.WIDE.U32 R40, R41, -0x2daee0ad, RZ ;  /* 0xd2511f5329287825 */ /* 0x000fca00078e00ff */
[----:B------:R-:W-:Y:S02]  /*4460*/  LOP3.LUT R41, R41, UR26, R24, 0x96, !PT ;  /* 0x0000001a29297c12 */ /* 0x000fe4000f8e9618 */
.L_x_1262:
[----:B------:R-:W-:Y:S05]  /*4470*/  BSYNC B2 ;  /* 0x0000000000027941 */ /* 0x000fea0003800000 */
.L_x_1261:
        /* <DEDUP_REMOVED lines=13> */
.L_x_1265:
        /* <DEDUP_REMOVED lines=12> */
.L_x_1268:
[----:B------:R-:W-:Y:S02]  /*4610*/  MOV R26, R52 ;  /* 0x00000034001a7202 */ /* 0x000fe40000000f00 */
.L_x_1269:
[----:B------:R-:W-:Y:S05]  /*4620*/  BSYNC B2 ;  /* 0x0000000000027941 */ /* 0x000fea0003800000 */
.L_x_1267:
        /* <DEDUP_REMOVED lines=16> */
.L_x_1273:
[----:B------:R-:W-:Y:S05]  /*4730*/  BSYNC B3 ;  /* 0x0000000000037941 */ /* 0x000fea0003800000 */
.L_x_1272:
        /* <DEDUP_REMOVED lines=42> */
.L_x_1271:
[----:B------:R-:W-:Y:S05]  /*49e0*/  BSYNC B2 ;  /* 0x0000000000027941 */ /* 0x000fea0003800000 */
.L_x_1270:
[----:B------:R-:W0:Y:S01]  /*49f0*/  I2F.U32 R25, R26 ;  /* 0x0000001a00197306 */ /* 0x000e220000201000 */
[----:B------:R-:W-:-:S05]  /*4a00*/  HADD2.F32 R45, -RZ, R18.H1_H1 ;  /* 0x30000012ff2d7230 */ /* 0x000fca0000004100 */
[----:B------:R-:W-:Y:S02]  /*4a10*/  FMUL.FTZ R45, R45, c[0x0][0x1e8] ;  /* 0x00007a002d2d7a20 */ /* 0x000fe40000410000 */
[----:B0-----:R-:W-:-:S05]  /*4a20*/  FFMA.FTZ R25, R25, R60, 1.1641532182693481445e-10 ;  /* 0x2f00000019197423 */ /* 0x001fca000001003c */
[----:B------:R-:W-:-:S04]  /*4a30*/  FSETP.GTU.FTZ.AND P4, PT, R25, c[0x0][0x1e4], PT ;  /* 0x0000790019007a0b */ /* 0x000fc80003f9c000 */
[----:B------:R-:W-:Y:S02]  /*4a40*/  FSEL R25, R45, RZ, !P4 ;  /* 0x000000ff2d197208 */ /* 0x000fe40006000000 */
[----:B------:R-:W-:-:S03]  /*4a50*/  SEL R45, RZ, 0x1, P4 ;  /* 0x00000001ff2d7807 */ /* 0x000fc60002000000 */
[----:B------:R-:W-:Y:S01]  /*4a60*/  FADD.FTZ R54, R25, R54 ;  /* 0x0000003619367221 */ /* 0x000fe20000010000 */
[----:B------:R-:W-:-:S05]  /*4a70*/  @P1 HADD2.F32 R25, -RZ, R22.H1_H1 ;  /* 0x30000016ff191230 */ /* 0x000fca0000004100 */
[----:B------:R-:W-:Y:S02]  /*4a80*/  @P1 FADD.FTZ R54, R25, R54 ;  /* 0x0000003619361221 */ /* 0x000fe40000010000 */
.L_x_1266:
        /* <DEDUP_REMOVED lines=12> */
.L_x_1275:
[----:B------:R-:W-:Y:S02]  /*4b50*/  MOV R26, R52 ;  /* 0x00000034001a7202 */ /* 0x000fe40000000f00 */
.L_x_1276:
[----:B------:R-:W-:Y:S05]  /*4b60*/  BSYNC B2 ;  /* 0x0000000000027941 */ /* 0x000fea0003800000 */
.L_x_1274:
        /* <DEDUP_REMOVED lines=16> */
.L_x_1280:
[----:B------:R-:W-:Y:S05]  /*4c70*/  BSYNC B3 ;  /* 0x0000000000037941 */ /* 0x000fea0003800000 */
.L_x_1279:
[----:B------:R-:W-:Y:S01]  /*4c80*/  LOP3.LUT R33, R33, UR5, R34, 0x96, !PT ;  /* 0x0000000521217c12 */ /* 0x000fe2000f8e9622 */
[----:B------:R-:W-:Y:S01]  /*4c90*/  IMAD.HI.U32 R25, R13, -0x326172a9, RZ ;  /* 0xcd9e8d570d197827 */ /* 0x000fe200078e00ff */
[----:B------:R-:W-:-:S03]  /*4ca0*/  HFMA2.MMA R56, -RZ, RZ, 0, 0 ;  /* 0x00000000ff387435 */ /* 0x000fc600000001ff */
        /* <DEDUP_REMOVED lines=39> */
.L_x_1278:
[----:B------:R-:W-:Y:S05]  /*4f20*/  BSYNC B2 ;  /* 0x0000000000027941 */ /* 0x000fea0003800000 */
.L_x_1277:
        /* <DEDUP_REMOVED lines=13> */
.L_x_1281:
        /* <DEDUP_REMOVED lines=12> */
.L_x_1284:
[----:B------:R-:W-:Y:S02]  /*50c0*/  IMAD.MOV.U32 R26, RZ, RZ, R52 ;  /* 0x000000ffff1a7224 */ /* 0x000fe400078e0034 */
.L_x_1285:
[----:B------:R-:W-:Y:S05]  /*50d0*/  BSYNC B2 ;  /* 0x0000000000027941 */ /* 0x000fea0003800000 */
.L_x_1283:
        /* <DEDUP_REMOVED lines=16> */
.L_x_1289:
[----:B------:R-:W-:Y:S05]  /*51e0*/  BSYNC B3 ;  /* 0x0000000000037941 */ /* 0x000fea0003800000 */
.L_x_1288:
        /* <DEDUP_REMOVED lines=43> */
.L_x_1287:
[----:B------:R-:W-:Y:S05]  /*54a0*/  BSYNC B2 ;  /* 0x0000000000027941 */ /* 0x000fea0003800000 */
.L_x_1286:
        /* <DEDUP_REMOVED lines=10> */
.L_x_1282:
        /* <DEDUP_REMOVED lines=12> */
.L_x_1291:
[----:B------:R-:W-:Y:S02]  /*5610*/  IMAD.MOV.U32 R26, RZ, RZ, R52 ;  /* 0x000000ffff1a7224 */ /* 0x000fe400078e0034 */
.L_x_1292:
[----:B------:R-:W-:Y:S05]  /*5620*/  BSYNC B2 ;  /* 0x0000000000027941 */ /* 0x000fea0003800000 */
.L_x_1290:
        /* <DEDUP_REMOVED lines=16> */
.L_x_1296:
[----:B------:R-:W-:Y:S05]  /*5730*/  BSYNC B3 ;  /* 0x0000000000037941 */ /* 0x000fea0003800000 */
.L_x_1295:
        /* <DEDUP_REMOVED lines=42> */
[----:B------:R-:W-:-:S06]  /*59e0*/  HFMA2.MMA R24, -RZ, RZ, 0, 0 ;  /* 0x00000000ff187435 */ /* 0x000fcc00000001ff */
.L_x_1294:
[----:B------:R-:W-:Y:S05]  /*59f0*/  BSYNC B2 ;  /* 0x0000000000027941 */ /* 0x000fea0003800000 */
.L_x_1293:
        /* <DEDUP_REMOVED lines=13> */
.L_x_1297:
        /* <DEDUP_REMOVED lines=12> */
.L_x_1300:
[----:B------:R-:W-:Y:S02]  /*5b90*/  IMAD.MOV.U32 R65, RZ, RZ, R52 ;  /* 0x000000ffff417224 */ /* 0x000fe400078e0034 */
.L_x_1301:
[----:B------:R-:W-:Y:S05]  /*5ba0*/  BSYNC B2 ;  /* 0x0000000000027941 */ /* 0x000fea0003800000 */
.L_x_1299:
        /* <DEDUP_REMOVED lines=16> */
.L_x_1305:
[----:B------:R-:W-:Y:S05]  /*5cb0*/  BSYNC B3 ;  /* 0x0000000000037941 */ /* 0x000fea0003800000 */
.L_x_1304:
        /* <DEDUP_REMOVED lines=43> */
.L_x_1303:
[----:B------:R-:W-:Y:S05]  /*5f70*/  BSYNC B2 ;  /* 0x0000000000027941 */ /* 0x000fea0003800000 */
.L_x_1302:
        /* <DEDUP_REMOVED lines=10> */
.L_x_1298:
[----:B------:R-:W-:Y:S02]  /*6020*/  ISETP.NE.AND P1, PT, R62, RZ, PT ;  /* 0x000000ff3e00720c */ /* 0x000fe40003f25270 */
[----:B------:R-:W-:Y:S02]  /*6030*/  SEL R62, RZ, 0x10000, P4 ;  /* 0x00010000ff3e7807 */ /* 0x000fe40002000000 */
[----:B------:R-:W-:Y:S02]  /*6040*/  ISETP.NE.AND P4, PT, R57, RZ, PT ;  /* 0x000000ff3900720c */ /* 0x000fe40003f85270 */
[----:B------:R-:W-:Y:S02]  /*6050*/  SEL R57, RZ, 0x100, P3 ;  /* 0x00000100ff397807 */ /* 0x000fe40001800000 */
[----:B------:R-:W-:Y:S02]  /*6060*/  ISETP.NE.AND P3, PT, R58, RZ, PT ;  /* 0x000000ff3a00720c */ /* 0x000fe40003f65270 */
[----:B------:R-:W-:Y:S01]  /*6070*/  ISETP.NE.AND P2, PT, R61, RZ, PT ;  /* 0x000000ff3d00720c */ /* 0x000fe20003f45270 */
[----:B------:R-:W-:Y:S01]  /*6080*/  IMAD.WIDE.U32 R60, R36, R59, c[0x0][0x188] ;  /* 0x00006200243c7625 */ /* 0x000fe200078e003b */
[----:B------:R-:W-:-:S02]  /*6090*/  SEL R59, RZ, 0x1000000, P5 ;  /* 0x01000000ff3b7807 */ /* 0x000fc40002800000 */
[----:B------:R-:W-:Y:S02]  /*60a0*/  SEL R58, RZ, 0x1, P3 ;  /* 0x00000001ff3a7807 */ /* 0x000fe40001800000 */
[----:B------:R-:W-:Y:S02]  /*60b0*/  LOP3.LUT R57, R57, R59, R62, 0xfe, !PT ;  /* 0x0000003b39397212 */ /* 0x000fe400078efe3e */
[----:B------:R-:W-:Y:S01]  /*60c0*/  ISETP.NE.AND P5, PT, R55, RZ, PT ;  /* 0x000000ff3700720c */ /* 0x000fe20003fa5270 */
[----:B------:R-:W-:Y:S01]  /*60d0*/  IMAD.WIDE.U32 R58, R58, 0x1000000, RZ ;  /* 0x010000003a3a7825 */ /* 0x000fe200078e00ff */
[----:B------:R-:W-:Y:S02]  /*60e0*/  SEL R55, RZ, 0x1, P4 ;  /* 0x00000001ff377807 */ /* 0x000fe40002000000 */
[----:B------:R-:W-:Y:S02]  /*60f0*/  ISETP.NE.AND P6, PT, R63, RZ, PT ;  /* 0x000000ff3f00720c */ /* 0x000fe40003fc5270 */
[----:B------:R-:W-:-:S02]  /*6100*/  F2FP.PACK_AB R27, R64, R53 ;  /* 0x00000035401b723e */ /* 0x000fc400000000ff */
[----:B------:R-:W-:Y:S02]  /*6110*/  F2FP.PACK_AB R26, R54, R49 ;  /* 0x00000031361a723e */ /* 0x000fe400000000ff */
[----:B------:R-:W-:Y:S02]  /*6120*/  F2FP.PACK_AB R25, R51, R48 ;  /* 0x000000303319723e */ /* 0x000fe400000000ff */
[----:B------:R-:W-:Y:S02]  /*6130*/  F2FP.PACK_AB R24, R50, R37 ;  /* 0x000000253218723e */ /* 0x000fe400000000ff */
[----:B------:R-:W-:Y:S02]  /*6140*/  LOP3.LUT R59, R59, R57, R55, 0xfe, !PT ;  /* 0x000000393b3b7212 */ /* 0x000fe400078efe37 */
[----:B------:R-:W-:Y:S01]  /*6150*/  SEL R55, RZ, 0x1, P5 ;  /* 0x00000001ff377807 */ /* 0x000fe20002800000 */
[----:B------:R0:W-:Y:S01]  /*6160*/  STG.E.128 [R60.64], R24 ;  /* 0x000000183c007986 */ /* 0x0001e2000c101d06 */
[----:B------:R-:W-:-:S03]  /*6170*/  SEL R57, RZ, 0x1, P6 ;  /* 0x00000001ff397807 */ /* 0x000fc60003000000 */
[----:B0-----:R-:W-:Y:S01]  /*6180*/  IMAD.WIDE.U32 R26, R55, 0x10000, RZ ;  /* 0x00010000371a7825 */ /* 0x001fe200078e00ff */
[----:B------:R-:W-:-:S03]  /*6190*/  HFMA2.MMA R55, -RZ, RZ, 0, 4.76837158203125e-07 ;  /* 0x00000008ff377435 */ /* 0x000fc600000001ff */
[----:B------:R-:W-:-:S05]  /*61a0*/  IMAD.WIDE.U32 R24, R57, 0x100, RZ ;  /* 0x0000010039187825 */ /* 0x000fca00078e00ff */
        /* <DEDUP_REMOVED lines=10> */
[----:B------:R-:W-:-:S03]  /*6250*/  IMAD.WIDE.U32 R26, R42, 0x10000, RZ ;  /* 0x000100002a1a7825 */ /* 0x000fc600078e00ff */
[----:B------:R-:W-:Y:S01]  /*6260*/  PRMT R57, R24, 0x4210, R47 ;  /* 0x0000421018397816 */ /* 0x000fe2000000002f */
[----:B------:R-:W-:-:S05]  /*6270*/  IMAD.SHL.U32 R24, R45, 0x100, RZ ;  /* 0x000001002d187824 */ /* 0x000fca00078e00ff */
[----:B------:R-:W-:Y:S01]  /*6280*/  LOP3.LUT R57, R57, 0xff00, R24, 0xf8, !PT ;  /* 0x0000ff0039397812 */ /* 0x000fe200078ef818 */
[----:B------:R-:W-:-:S03]  /*6290*/  IMAD.WIDE.U32 R24, R39, 0x100, RZ ;  /* 0x0000010027187825 */ /* 0x000fc600078e00ff */
[----:B------:R-:W-:-:S04]  /*62a0*/  LOP3.LUT R57, R57, 0xff, R44, 0xf8, !PT ;  /* 0x000000ff39397812 */ /* 0x000fc800078ef82c */
[----:B------:R-:W-:Y:S02]  /*62b0*/  LOP3.LUT R57, R27, R57, R59, 0xfe, !PT ;  /* 0x000000391b397212 */ /* 0x000fe400078efe3b */
[----:B------:R-:W-:Y:S02]  /*62c0*/  LOP3.LUT R27, R24, R58, R26, 0xfe, !PT ;  /* 0x0000003a181b7212 */ /* 0x000fe400078efe1a */
[----:B------:R-:W-:Y:S02]  /*62d0*/  LOP3.LUT R25, R57, R25, RZ, 0xfc, !PT ;  /* 0x0000001939197212 */ /* 0x000fe400078efcff */
[----:B------:R-:W-:Y:S01]  /*62e0*/  LOP3.LUT R24, R27, 0xff, R38, 0xf8, !PT ;  /* 0x000000ff1b187812 */ /* 0x000fe200078ef826 */
[----:B------:R-:W-:-:S05]  /*62f0*/  IMAD.WIDE.U32 R26, R36, R55, c[0x0][0x198] ;  /* 0x00006600241a7625 */ /* 0x000fca00078e0037 */
[----:B------:R0:W-:Y:S02]  /*6300*/  STG.E.64 [R26.64], R24 ;  /* 0x000000181a007986 */ /* 0x0001e4000c101b06 */
.L_x_1177:
[----:B------:R-:W-:Y:S05]  /*6310*/  BSYNC B0 ;  /* 0x0000000000007941 */ /* 0x000fea0003800000 */
.L_x_1176:
        /* <DEDUP_REMOVED lines=12> */
.L_x_1312:
        /* <DEDUP_REMOVED lines=37> */
.L_x_1313:
[----:B------:R-:W-:Y:S01]  /*6630*/  FMUL.FTZ R25, R55, R55 ;  /* 0x0000003737197220 */ /* 0x000fe20000410000 */
[----:B------:R-:W-:Y:S01]  /*6640*/  ISETP.NE.AND P1, PT, RZ, UR8, PT ;  /* 0x00000008ff007c0c */ /* 0x000fe2000bf25270 */
[----:B01----:R-:W-:Y:S01]  /*6650*/  FADD.FTZ R57, R58, R57 ;  /* 0x000000393a397221 */ /* 0x003fe20000010000 */
[----:B------:R-:W-:Y:S01]  /*6660*/  @!P2 MOV R27, 0x4 ;  /* 0x00000004001ba802 */ /* 0x000fe20000000f00 */
[----:B------:R-:W-:Y:S01]  /*6670*/  IMAD.MOV.U32 R24, RZ, RZ, c[0x0][0x1e0] ;  /* 0x00007800ff187624 */ /* 0x000fe200078e00ff */
[----:B------:R-:W-:Y:S01]  /*6680*/  FSEL R25, R25, RZ, P1 ;  /* 0x000000ff19197208 */ /* 0x000fe20000800000 */
[----:B------:R-:W-:Y:S02]  /*6690*/  BSSY B0, `(.L_x_1308) ;  /* 0x000002a000007945 */ /* 0x000fe40003800000 */
[----:B------:R-:W-:Y:S02]  /*66a0*/  FFMA.FTZ R24, R57, R24, c[0x0][0x228] ;  /* 0x00008a0039187623 */ /* 0x000fe40000010018 */
[----:B------:R-:W-:-:S04]  /*66b0*/  @!P2 IMAD.WIDE R26, R14, R27, c[0x0][0x1a0] ;  /* 0x000068000e1aa625 */ /* 0x000fc800078e021b */
[----:B------:R-:W-:Y:S01]  /*66c0*/  FADD.FTZ R57, R24, R25 ;  /* 0x0000001918397221 */ /* 0x000fe20000010000 */
[----:B------:R0:W-:Y:S01]  /*66d0*/  @!P2 STG.E [R26.64], R55 ;  /* 0x000000371a00a986 */ /* 0x0001e2000c101906 */
[----:B------:R-:W-:-:S04]  /*66e0*/  @!P2 IMAD.MOV.U32 R25, RZ, RZ, 0x4 ;  /* 0x00000004ff19a424 */ /* 0x000fc800078e00ff */
        /* <DEDUP_REMOVED lines=27> */
[----:B------:R-:W-:Y:S02]  /*68a0*/  FFMA.FTZ R55, R7, R55, R28 ;  /* 0x0000003707377223 */ /* 0x000fe4000001001c */
[----:B------:R-:W-:Y:S01]  /*68b0*/  FFMA.FTZ R58, R6, R25, R29 ;  /* 0x00000019063a7223 */ /* 0x000fe2000001001d */
[----:B------:R-:W-:Y:S01]  /*68c0*/  F2FP.PACK_AB R26, R59, R26 ;  /* 0x0000001a3b1a723e */ /* 0x000fe200000000ff */
[----:B------:R-:W-:-:S02]  /*68d0*/  FFMA.FTZ R24, R8, R24, R15 ;  /* 0x0000001808187223 */ /* 0x000fc4000001000f */
[----:B------:R-:W-:Y:S01]  /*68e0*/  IMAD.MOV.U32 R59, RZ, RZ, 0x10 ;  /* 0x00000010ff3b7424 */ /* 0x000fe200078e00ff */
[----:B------:R-:W-:Y:S02]  /*68f0*/  F2FP.PACK_AB R25, R58, R55 ;  /* 0x000000373a19723e */ /* 0x000fe400000000ff */
[----:B------:R-:W-:Y:S01]  /*6900*/  F2FP.PACK_AB R24, R24, R57 ;  /* 0x000000391818723e */ /* 0x000fe200000000ff */
[----:B------:R-:W-:-:S05]  /*6910*/  IMAD.WIDE.U32 R58, R36, R59, c[0x0][0x208] ;  /* 0x00008200243a7625 */ /* 0x000fca00078e003b */
[----:B------:R0:W-:Y:S02]  /*6920*/  STG.E.128 [R58.64], R24 ;  /* 0x000000183a007986 */ /* 0x0001e4000c101d06 */
.L_x_1309:
[----:B------:R-:W-:Y:S05]  /*6930*/  BSYNC B0 ;  /* 0x0000000000007941 */ /* 0x000fea0003800000 */
.L_x_1308:
[----:B0-----:R-:W-:-:S04]  /*6940*/  IMAD.MOV.U32 R25, RZ, RZ, 0x4 ;  /* 0x00000004ff197424 */ /* 0x001fc800078e00ff */
[----:B------:R-:W-:-:S05]  /*6950*/  IMAD R14, R25, c[0x0][0x160], R14 ;  /* 0x00005800190e7a24 */ /* 0x000fca00078e020e */
[----:B------:R-:W-:-:S13]  /*6960*/  ISETP.GE.AND P1, PT, R14, c[0x0][0x164], PT ;  /* 0x000059000e007a0c */ /* 0x000fda0003f26270 */
[----:B------:R-:W-:Y:S01]  /*6970*/  @P1 CALL.REL.NOINC `(.L_x_1310) ;  /* 0x0000001000001944 */ /* 0x000fe20003c00000 */
[----:B------:R-:W-:Y:S05]  /*6980*/  BRA `(.L_x_1311) ;  /* 0xffff9f4000007947 */ /* 0x000fea000383ffff */
.L_x_1310:
[----:B------:R-:W-:Y:S05]  /*6990*/  BSYNC B1 ;  /* 0x0000000000017941 */ /* 0x000fea0003800000 */
.L_x_1175:
[----:B------:R-:W-:Y:S05]  /*69a0*/  EXIT ;  /* 0x000000000000794d */ /* 0x000fea0003800000 */
.L_x_1306:
[----:B------:R-:W-:Y:S01]  /*69b0*/  HFMA2.MMA R58, -RZ, RZ, 0, 5.9604644775390625e-08 ;  /* 0x00000001ff3a7435 */ /* 0x000fe200000001ff */
[----:B------:R-:W-:Y:S01]  /*69c0*/  IMAD.MOV.U32 R26, RZ, RZ, 0x1f ;  /* 0x0000001fff1a7424 */ /* 0x000fe200078e00ff */
[----:B------:R-:W-:Y:S01]  /*69d0*/  MOV R24, 0x6a00 ;  /* 0x00006a0000187802 */ /* 0x000fe20000000f00 */
[----:B------:R-:W-:-:S03]  /*69e0*/  IMAD.MOV.U32 R27, RZ, RZ, -0x1 ;  /* 0xffffffffff1b7424 */ /* 0x000fc600078e00ff */
[----:B------:R-:W-:Y:S05]  /*69f0*/  CALL.REL.NOINC `($__internal_14_$__cuda_sm70_shflsync_bfly_p) ;  /* 0x000004a000007944 */ /* 0x000fea0003c00000 */
[----:B-1----:R-:W-:Y:S01]  /*6a00*/  IMAD.MOV.U32 R24, RZ, RZ, R58 ;  /* 0x000000ffff187224 */ /* 0x002fe200078e003a */
[----:B0-----:R-:W-:Y:S05]  /*6a10*/  BRA `(.L_x_1312) ;  /* 0xfffff9c000007947 */ /* 0x001fea000383ffff */
.L_x_1307:
[----:B------:R-:W-:Y:S01]  /*6a20*/  MOV R58, 0x2 ;  /* 0x00000002003a7802 */ /* 0x000fe20000000f00 */
[----:B------:R-:W-:Y:S01]  /*6a30*/  IMAD.MOV.U32 R26, RZ, RZ, 0x1f ;  /* 0x0000001fff1a7424 */ /* 0x000fe200078e00ff */
[----:B------:R-:W-:Y:S01]  /*6a40*/  MOV R24, 0x6a70 ;  /* 0x00006a7000187802 */ /* 0x000fe20000000f00 */
[----:B------:R-:W-:Y:S02]  /*6a50*/  IMAD.MOV.U32 R27, RZ, RZ, -0x1 ;  /* 0xffffffffff1b7424 */ /* 0x000fe400078e00ff */
[----:B------:R-:W-:Y:S05]  /*6a60*/  CALL.REL.NOINC `($__internal_14_$__cuda_sm70_shflsync_bfly_p) ;  /* 0x0000043000007944 */ /* 0x000fea0003c00000 */
[----:B0-----:R-:W-:Y:S01]  /*6a70*/  HFMA2.MMA R26, -RZ, RZ, 0, 1.847743988037109375e-06 ;  /* 0x0000001fff1a7435 */ /* 0x001fe200000001ff */
[----:B-1----:R-:W-:Y:S01]  /*6a80*/  FADD.FTZ R57, R57, R58 ;  /* 0x0000003a39397221 */ /* 0x002fe20000010000 */
[----:B------:R-:W-:Y:S01]  /*6a90*/  MOV R24, 0x6ad0 ;  /* 0x00006ad000187802 */ /* 0x000fe20000000f00 */
[----:B------:R-:W-:-:S02]  /*6aa0*/  IMAD.MOV.U32 R58, RZ, RZ, 0x4 ;  /* 0x00000004ff3a7424 */ /* 0x000fc400078e00ff */
[----:B------:R-:W-:Y:S02]  /*6ab0*/  IMAD.MOV.U32 R27, RZ, RZ, -0x1 ;  /* 0xffffffffff1b7424 */ /* 0x000fe400078e00ff */
[----:B------:R-:W-:Y:S05]  /*6ac0*/  CALL.REL.NOINC `($__internal_14_$__cuda_sm70_shflsync_bfly_p) ;  /* 0x000003d000007944 */ /* 0x000fea0003c00000 */
[----:B01----:R-:W-:Y:S01]  /*6ad0*/  FADD.FTZ R57, R57, R58 ;  /* 0x0000003a39397221 */ /* 0x003fe20000010000 */
[----:B------:R-:W-:Y:S01]  /*6ae0*/  MOV R27, 0xffffffff ;  /* 0xffffffff001b7802 */ /* 0x000fe20000000f00 */
[----:B------:R-:W-:Y:S01]  /*6af0*/  IMAD.MOV.U32 R58, RZ, RZ, 0x8 ;  /* 0x00000008ff3a7424 */ /* 0x000fe200078e00ff */
[----:B------:R-:W-:Y:S01]  /*6b00*/  MOV R24, 0x6b30 ;  /* 0x00006b3000187802 */ /* 0x000fe20000000f00 */
[----:B------:R-:W-:Y:S02]  /*6b10*/  IMAD.MOV.U32 R26, RZ, RZ, 0x1f ;  /* 0x0000001fff1a7424 */ /* 0x000fe400078e00ff */
[----:B------:R-:W-:Y:S05]  /*6b20*/  CALL.REL.NOINC `($__internal_14_$__cuda_sm70_shflsync_bfly_p) ;  /* 0x0000037000007944 */ /* 0x000fea0003c00000 */
[----:B01----:R-:W-:Y:S01]  /*6b30*/  FADD.FTZ R57, R57, R58 ;  /* 0x0000003a39397221 */ /* 0x003fe20000010000 */
[----:B------:R-:W-:Y:S01]  /*6b40*/  MOV R24, 0x6b90 ;  /* 0x00006b9000187802 */ /* 0x000fe20000000f00 */
[----:B------:R-:W-:Y:S02]  /*6b50*/  IMAD.MOV.U32 R58, RZ, RZ, 0x10 ;  /* 0x00000010ff3a7424 */ /* 0x000fe400078e00ff */
[----:B------:R-:W-:Y:S02]  /*6b60*/  IMAD.MOV.U32 R26, RZ, RZ, 0x1f ;  /* 0x0000001fff1a7424 */ /* 0x000fe400078e00ff */
[----:B------:R-:W-:-:S02]  /*6b70*/  IMAD.MOV.U32 R27, RZ, RZ, -0x1 ;  /* 0xffffffffff1b7424 */ /* 0x000fc400078e00ff */
[----:B------:R-:W-:Y:S05]  /*6b80*/  CALL.REL.NOINC `($__internal_14_$__cuda_sm70_shflsync_bfly_p) ;  /* 0x0000031000007944 */ /* 0x000fea0003c00000 */
[----:B-1----:R-:W-:Y:S01]  /*6b90*/  FADD.FTZ R55, R57, R58 ;  /* 0x0000003a39377221 */ /* 0x002fe20000010000 */
[----:B------:R-:W-:Y:S01]  /*6ba0*/  HFMA2.MMA R58, -RZ, RZ, 0, 5.9604644775390625e-08 ;  /* 0x00000001ff3a7435 */ /* 0x000fe200000001ff */
[----:B0-----:R-:W-:-:S02]  /*6bb0*/  IMAD.MOV.U32 R26, RZ, RZ, 0x1f ;  /* 0x0000001fff1a7424 */ /* 0x001fc400078e00ff */
[----:B------:R-:W-:Y:S02]  /*6bc0*/  FMUL.FTZ R55, R55, c[0x0][0x1e0] ;  /* 0x0000780037377a20 */ /* 0x000fe40000410000 */
[----:B------:R-:W-:Y:S02]  /*6bd0*/  IMAD.MOV.U32 R27, RZ, RZ, -0x1 ;  /* 0xffffffffff1b7424 */ /* 0x000fe400078e00ff */
[--C-:B------:R-:W-:Y:S02]  /*6be0*/  FADD.FTZ R24, R37, -R55.reuse ;  /* 0x8000003725187221 */ /* 0x100fe40000010000 */
[----:B------:R-:W-:Y:S02]  /*6bf0*/  FADD.FTZ R25, R50, -R55 ;  /* 0x8000003732197221 */ /* 0x000fe40000010000 */
[----:B------:R-:W-:-:S04]  /*6c00*/  FFMA.FTZ R24, R24, R24, RZ ;  /* 0x0000001818187223 */ /* 0x000fc800000100ff */
        /* <DEDUP_REMOVED lines=15> */
[----:B------:R-:W-:Y:S05]  /*6d00*/  CALL.REL.NOINC `($__internal_14_$__cuda_sm70_shflsync_bfly_p) ;  /* 0x0000019000007944 */ /* 0x000fea0003c00000 */
[----:B01----:R-:W-:Y:S01]  /*6d10*/  FADD.FTZ R57, R57, R58 ;  /* 0x0000003a39397221 */ /* 0x003fe20000010000 */
[----:B------:R-:W-:Y:S01]  /*6d20*/  MOV R26, 0x1f ;  /* 0x0000001f001a7802 */ /* 0x000fe20000000f00 */
[----:B------:R-:W-:Y:S01]  /*6d30*/  IMAD.MOV.U32 R58, RZ, RZ, 0x2 ;  /* 0x00000002ff3a7424 */ /* 0x000fe200078e00ff */
[----:B------:R-:W-:Y:S01]  /*6d40*/  MOV R24, 0x6d70 ;  /* 0x00006d7000187802 */ /* 0x000fe20000000f00 */
[----:B------:R-:W-:Y:S02]  /*6d50*/  IMAD.MOV.U32 R27, RZ, RZ, -0x1 ;  /* 0xffffffffff1b7424 */ /* 0x000fe400078e00ff */
[----:B------:R-:W-:Y:S05]  /*6d60*/  CALL.REL.NOINC `($__internal_14_$__cuda_sm70_shflsync_bfly_p) ;  /* 0x0000013000007944 */ /* 0x000fea0003c00000 */
[----:B01----:R-:W-:Y:S01]  /*6d70*/  FADD.FTZ R57, R57, R58 ;  /* 0x0000003a39397221 */ /* 0x003fe20000010000 */
[----:B------:R-:W-:Y:S01]  /*6d80*/  MOV R27, 0xffffffff ;  /* 0xffffffff001b7802 */ /* 0x000fe20000000f00 */
[----:B------:R-:W-:Y:S01]  /*6d90*/  IMAD.MOV.U32 R58, RZ, RZ, 0x4 ;  /* 0x00000004ff3a7424 */ /* 0x000fe200078e00ff */
[----:B------:R-:W-:Y:S01]  /*6da0*/  MOV R24, 0x6dd0 ;  /* 0x00006dd000187802 */ /* 0x000fe20000000f00 */
[----:B------:R-:W-:-:S02]  /*6db0*/  IMAD.MOV.U32 R26, RZ, RZ, 0x1f ;  /* 0x0000001fff1a7424 */ /* 0x000fc400078e00ff */
        /* <DEDUP_REMOVED lines=13> */
[----:B01----:R-:W-:Y:S05]  /*6e90*/  BRA `(.L_x_1313) ;  /* 0xfffff79000007947 */ /* 0x003fea000383ffff */
        .weak           $__internal_14_$__cuda_sm70_shflsync_bfly_p
        .type           $__internal_14_$__cuda_sm70_shflsync_bfly_p,@function
        .size           $__internal_14_$__cuda_sm70_shflsync_bfly_p,(.L_x_7070 - $__internal_14_$__cuda_sm70_shflsync_bfly_p)
$__internal_14_$__cuda_sm70_shflsync_bfly_p:
[----:B------:R-:W-:Y:S01]  /*6ea0*/  IMAD.MOV.U32 R25, RZ, RZ, 0x0 ;  /* 0x00000000ff197424 */ /* 0x000fe200078e00ff */
[----:B------:R-:W-:Y:S04]  /*6eb0*/  WARPSYNC R27 ;  /* 0x0000001b00007348 */ /* 0x000fe80003800000 */
[----:B------:R0:W1:Y:S01]  /*6ec0*/  SHFL.BFLY PT, R58, R57, R58, R26 ;  /* 0x0c00003a393a7389 */ /* 0x00006200000e001a */
[----:B------:R-:W-:Y:S05]  /*6ed0*/  RET.REL.NODEC R24 `(_ZN10layer_norm31ln_parallel_residual_fwd_kernelINS_13Kernel_traitsI6__halfS2_S2_S2_fjLj256ELj1ELj4ELj1ELj16ENS_18Kernel_traits_baseILj256ES2_S2_S2_S2_fjLj128EEEEELb1ELb1ELb0EEEvNS_9FwdParamsE) ;  /* 0xffff912018007950 */ /* 0x000fea0003c3ffff */
.L_x_1314:
        /* <DEDUP_REMOVED lines=10> */
.L_x_7070:


//--------------------- .text._ZN10layer_norm31ln_parallel_residual_fwd_kernelINS_13Kernel_traitsI6__halfS2_S2_S2_fjLj256ELj1ELj4ELj1ELj16ENS_18Kernel_traits_baseILj256ES2_S2_S2_S2_fjLj128EEEEELb1ELb1ELb1EEEvNS_9FwdParamsE --------------------------
	.section	.text._ZN10layer_norm31ln_parallel_residual_fwd_kernelINS_13Kernel_traitsI6__halfS2_S2_S2_fjLj256ELj1ELj4ELj1ELj16ENS_18Kernel_traits_baseILj256ES2_S2_S2_S2_fjLj128EEEEELb1ELb1ELb1EEEvNS_9FwdParamsE,"ax",@progbits
	.sectioninfo	@"SHI_REGISTERS=64"
	.align	128
        .global         _ZN10layer_norm31ln_parallel_residual_fwd_kernelINS_13Kernel_traitsI6__halfS2_S2_S2_fjLj256ELj1ELj4ELj1ELj16ENS_18Kernel_traits_baseILj256ES2_S2_S2_S2_fjLj128EEEEELb1ELb1ELb1EEEvNS_9FwdParamsE
        .type           _ZN10layer_norm31ln_parallel_residual_fwd_kernelINS_13Kernel_traitsI6__halfS2_S2_S2_fjLj256ELj1ELj4ELj1ELj16ENS_18Kernel_traits_baseILj256ES2_S2_S2_S2_fjLj128EEEEELb1ELb1ELb1EEEvNS_9FwdParamsE,@function
        .size           _ZN10layer_norm31ln_parallel_residual_fwd_kernelINS_13Kernel_traitsI6__halfS2_S2_S2_fjLj256ELj1ELj4ELj1ELj16ENS_18Kernel_traits_baseILj256ES2_S2_S2_S2_fjLj128EEEEELb1ELb1ELb1EEEvNS_9FwdParamsE,(.L_x_7071 - _ZN10layer_norm31ln_parallel_residual_fwd_kernelINS_13Kernel_traitsI6__halfS2_S2_S2_fjLj256ELj1ELj4ELj1ELj16ENS_18Kernel_traits_baseILj256ES2_S2_S2_S2_fjLj128EEEEELb1ELb1ELb1EEEvNS_9FwdParamsE)
        .other          _ZN10layer_norm31ln_parallel_residual_fwd_kernelINS_13Kernel_traitsI6__halfS2_S2_S2_fjLj256ELj1ELj4ELj1ELj16ENS_18Kernel_traits_baseILj256ES2_S2_S2_S2_fjLj128EEEEELb1ELb1ELb1EEEvNS_9FwdParamsE,@"STO_CUDA_ENTRY STV_DEFAULT"
_ZN10layer_norm31ln_parallel_residual_fwd_kernelINS_13Kernel_traitsI6__halfS2_S2_S2_fjLj256ELj1ELj4ELj1ELj16ENS_18Kernel_traits_baseILj256ES2_S2_S2_S2_fjLj128EEEEELb1ELb1ELb1EEEvNS_9FwdParamsE:
.text._ZN10layer_norm31ln_parallel_residual_fwd_kernelINS_13Kernel_traitsI6__halfS2_S2_S2_fjLj256ELj1ELj4ELj1ELj16ENS_18Kernel_traits_baseILj256ES2_S2_S2_S2_fjLj128EEEEELb1ELb1ELb1EEEvNS_9FwdParamsE:
        /* <DEDUP_REMOVED lines=9> */
[----:B------:R-:W-:Y:S01]  /*0090*/  IMAD.U32 R3, RZ, RZ, UR5 ;  /* 0x00000005ff037e24 */ /* 0x000fe2000f8e00ff */
[----:B------:R-:W-:Y:S01]  /*00a0*/  MOV R9, c[0x0][0x23c] ;  /* 0x00008f0000097a02 */ /* 0x000fe20000000f00 */
[----:B------:R-:W-:-:S06]  /*00b0*/  IMAD.MOV.U32 R0, RZ, RZ, c[0x0][0x238] ;  /* 0x00008e00ff007624 */ /* 0x000fcc00078e00ff */
[----:B------:R-:W2:Y:S01]  /*00c0*/  @P1 LDG.E.64 R2, [R2.64] ;  /* 0x0000000602021981 */ /* 0x000ea2000c1e1b00 */
[----:B------:R-:W-:Y:S02]  /*00d0*/  @P1 IMAD.MOV.U32 R4, RZ, RZ, R0 ;  /* 0x000000ffff041224 */ /* 0x000fe400078e0000 */
[----:B------:R-:W-:Y:S01]  /*00e0*/  @P1 IMAD.MOV.U32 R5, RZ, RZ, R9 ;  /* 0x000000ffff051224 */ /* 0x000fe200078e0009 */
[----:B0-----:R-:W-:-:S05]  /*00f0*/  LOP3.LUT R34, R32, 0x1f, RZ, 0xc0, !PT ;  /* 0x0000001f20227812 */ /* 0x001fca00078ec0ff */
[----:B------:R-:W5:Y:S01]  /*0100*/  @P1 LDG.E.64 R4, [R4.64] ;  /* 0x0000000604041981 */ /* 0x000f62000c1e1b00 */
[----:B------:R-:W-:-:S03]  /*0110*/  @P0 LEA R16, P2, R34, c[0x0][0x218], 0x4 ;  /* 0x0000860022100a11 */ /* 0x000fc600078420ff */
[----:B------:R-:W0:Y:S02]  /*0120*/  S2R R7, SR_CTAID.X ;  /* 0x0000000000077919 */ /* 0x000e240000002500 */
[----:B------:R-:W-:-:S06]  /*0130*/  @P0 IMAD.X R17, RZ, RZ, c[0x0][0x21c], P2 ;  /* 0x00008700ff110624 */ /* 0x000fcc00010e06ff */
[----:B------:R-:W5:Y:S01]  /*0140*/  @P0 LDG.E.128 R16, [R16.64] ;  /* 0x0000000610100981 */ /* 0x000f62000c1e1d00 */
[----:B------:R-:W-:Y:S01]  /*0150*/  SHF.R.U32.HI R33, RZ, 0x5, R32 ;  /* 0x00000005ff217819 */ /* 0x000fe20000011620 */
[----:B------:R-:W-:-:S05]  /*0160*/  IMAD.SHL.U32 R6, R32, 0x10, RZ ;  /* 0x0000001020067824 */ /* 0x000fca00078e00ff */
[----:B------:R-:W-:-:S04]  /*0170*/  LOP3.LUT R6, R6, 0x1f0, RZ, 0xc0, !PT ;  /* 0x000001f006067812 */ /* 0x000fc800078ec0ff */
[----:B------:R-:W-:Y:S02]  /*0180*/  IADD3 R12, P3, R6, c[0x0][0x1b0], RZ ;  /* 0x00006c00060c7a10 */ /* 0x000fe40007f7e0ff */
[----:B0-----:R-:W-:-:S03]  /*0190*/  LEA R33, R7, R33, 0x2 ;  /* 0x0000002107217211 */ /* 0x001fc600078e10ff */
[----:B------:R-:W-:Y:S01]  /*01a0*/  IMAD.X R13, RZ, RZ, c[0x0][0x1b4], P3 ;  /* 0x00006d00ff0d7624 */ /* 0x000fe200018e06ff */
[----:B------:R-:W-:Y:S01]  /*01b0*/  ISETP.GE.AND P2, PT, R33, c[0x0][0x164], PT ;  /* 0x0000590021007a0c */ /* 0x000fe20003f46270 */
[----:B--2---:R0:W1:Y:S08]  /*01c0*/  @P1 R2UR UR4, R2 ;  /* 0x00000000020413c2 */ /* 0x00407000000e0000 */
[----:B------:R0:W2:Y:S04]  /*01d0*/  @P1 R2UR UR5, R3 ;  /* 0x00000000030513c2 */ /* 0x0000a800000e0000 */
        /* <DEDUP_REMOVED lines=11> */
[----:B------:R-:W-:Y:S01]  /*0290*/  @!P0 CS2R R18, SRZ ;  /* 0x0000000000128805 */ /* 0x000fe2000001ff00 */
[--C-:B------:R-:W-:Y:S01]  /*02a0*/  SHF.R.U64 R31, R0, 0x2, R9.reuse ;  /* 0x00000002001f7819 */ /* 0x100fe20000001209 */
[----:B------:R-:W-:Y:S01]  /*02b0*/  IMAD R5, R32, -0x326172a9, RZ ;  /* 0xcd9e8d5720057824 */ /* 0x000fe200078e02ff */
[----:B------:R-:W-:Y:S01]  /*02c0*/  SHF.R.U32.HI R30, RZ, 0x2, R9 ;  /* 0x00000002ff1e7819 */ /* 0x000fe20000011609 */
[----:B------:R-:W-:Y:S01]  /*02d0*/  UIADD3 UR14, UR5, 0x32370b8f, URZ ;  /* 0x32370b8f050e7890 */ /* 0x000fe2000fffe03f */
[----:B------:R-:W-:Y:S01]  /*02e0*/  BSSY B0, `(.L_x_1315) ;  /* 0x0000660000007945 */ /* 0x000fe20003800000 */
[----:B------:R-:W-:Y:S01]  /*02f0*/  IMAD.HI.U32 R2, R31, -0x2daee0ad, RZ ;  /* 0xd2511f531f027827 */ /* 0x000fe200078e00ff */
[----:B------:R-:W-:Y:S01]  /*0300*/  LOP3.LUT R3, R3, UR4, R30, 0x96, !PT ;  /* 0x0000000403037c12 */ /* 0x000fe2000f8e961e */
[----:B------:R-:W-:Y:S01]  /*0310*/  UIADD3 UR13, UR4, -0x255992d5, URZ ;  /* 0xdaa66d2b040d7890 */ /* 0x000fe2000fffe03f */
[--C-:B------:R-:W-:Y:S01]  /*0320*/  HADD2.F32 R29, -RZ, R16.reuse.H0_H0 ;  /* 0x20000010ff1d7230 */ /* 0x100fe20000004100 */
[----:B------:R-:W-:Y:S01]  /*0330*/  IMAD R7, R31, -0x2daee0ad, RZ ;  /* 0xd2511f531f077824 */ /* 0x000fe200078e02ff */
[----:B------:R-:W-:Y:S01]  /*0340*/  LOP3.LUT R2, R2, UR5, RZ, 0x3c, !PT ;  /* 0x0000000502027c12 */ /* 0x000fe2000f8e3cff */
[C---:B------:R-:W-:Y:S01]  /*0350*/  IMAD.HI.U32 R6, R3.reuse, -0x2daee0ad, RZ ;  /* 0xd2511f5303067827 */ /* 0x040fe200078e00ff */
[----:B------:R-:W-:Y:S01]  /*0360*/  UIADD3 UR15, UR4, 0x78dde6e4, URZ ;  /* 0x78dde6e4040f7890 */ /* 0x000fe2000fffe03f */
[----:B------:R-:W-:Y:S01]  /*0370*/  HADD2.F32 R28, -RZ, R16.H1_H1 ;  /* 0x30000010ff1c7230 */ /* 0x000fe20000004100 */
[----:B------:R-:W-:Y:S01]  /*0380*/  UIADD3 UR16, UR5, -0x126145ec, URZ ;  /* 0xed9eba1405107890 */ /* 0x000fe2000fffe03f */
[----:B------:R-:W-:Y:S01]  /*0390*/  IMAD.HI.U32 R4, R2, -0x326172a9, RZ ;  /* 0xcd9e8d5702047827 */ /* 0x000fe200078e00ff */
[----:B------:R-:W-:Y:S01]  /*03a0*/  LOP3.LUT R6, R6, UR10, R7, 0x96, !PT ;  /* 0x0000000a06067c12 */ /* 0x000fe2000f8e9607 */
[----:B------:R-:W-:Y:S01]  /*03b0*/  UIADD3 UR18, UR5, -0x56f99767, URZ ;  /* 0xa906689905127890 */ /* 0x000fe2000fffe03f */
[--C-:B------:R-:W-:Y:S01]  /*03c0*/  HADD2.F32 R11, -RZ, R17.reuse.H0_H0 ;  /* 0x20000011ff0b7230 */ /* 0x100fe20000004100 */
[----:B------:R-:W-:Y:S01]  /*03d0*/  IMAD R8, R3, -0x2daee0ad, RZ ;  /* 0xd2511f5303087824 */ /* 0x000fe200078e02ff */
[----:B------:R-:W-:Y:S01]  /*03e0*/  LOP3.LUT R4, R4, UR9, R5, 0x96, !PT ;  /* 0x0000000904047c12 */ /* 0x000fe2000f8e9605 */
[----:B------:R-:W-:Y:S01]  /*03f0*/  IMAD R5, R2, -0x326172a9, RZ ;  /* 0xcd9e8d5702057824 */ /* 0x000fe200078e02ff */
[----:B------:R-:W-:Y:S01]  /*0400*/  UIADD3 UR17, UR4, 0x1715609d, URZ ;  /* 0x1715609d04117890 */ /* 0x000fe2000fffe03f */
[----:B------:R-:W-:Y:S01]  /*0410*/  IMAD.HI.U32 R2, R6, -0x326172a9, RZ ;  /* 0xcd9e8d5706027827 */ /* 0x000fe200078e00ff */
[----:B------:R-:W-:Y:S01]  /*0420*/  UIADD3 UR19, UR4, -0x4ab325aa, URZ ;  /* 0xb54cda5604137890 */ /* 0x000fe2000fffe03f */
[----:B------:R-:W-:Y:S01]  /*0430*/  HADD2.F32 R10, -RZ, R17.H1_H1 ;  /* 0x30000011ff0a7230 */ /* 0x000fe20000004100 */
[----:B------:R-:W-:Y:S01]  /*0440*/  UIADD3 UR20, UR5, 0x646e171e, URZ ;  /* 0x646e171e05147890 */ /* 0x000fe2000fffe03f */
[----:B------:R-:W-:Y:S01]  /*0450*/  IMAD.HI.U32 R3, R4, -0x2daee0ad, RZ ;  /* 0xd2511f5304037827 */ /* 0x000fe200078e00ff */
[----:B------:R-:W-:Y:S01]  /*0460*/  LOP3.LUT R2, R2, UR11, R5, 0x96, !PT ;  /* 0x0000000b02027c12 */ /* 0x000fe2000f8e9605 */
[----:B------:R-:W-:Y:S01]  /*0470*/  UIADD3 UR22, UR5, 0x1fd5c5a3, URZ ;  /* 0x1fd5c5a305167890 */ /* 0x000fe2000fffe03f */
[----:B------:R-:W-:Y:S01]  /*0480*/  HADD2.F32 R9, -RZ, R18.H0_H0 ;  /* 0x20000012ff097230 */ /* 0x000fe20000004100 */
[----:B------:R-:W-:Y:S01]  /*0490*/  IMAD R5, R6, -0x326172a9, RZ ;  /* 0xcd9e8d5706057824 */ /* 0x000fe200078e02ff */
[----:B------:R-:W-:Y:S01]  /*04a0*/  LOP3.LUT R3, R3, UR12, R8, 0x96, !PT ;  /* 0x0000000c03037c12 */ /* 0x000fe2000f8e9608 */
[----:B------:R-:W-:Y:S01]  /*04b0*/  IMAD R8, R4, -0x2daee0ad, RZ ;  /* 0xd2511f5304087824 */ /* 0x000fe200078e02ff */
[----:B------:R-:W-:Y:S01]  /*04c0*/  UIADD3 UR21, UR4, 0x5384540f, URZ ;  /* 0x5384540f04157890 */ /* 0x000fe2000fffe03f */
[----:B------:R-:W-:Y:S01]  /*04d0*/  IMAD.HI.U32 R7, R2, -0x2daee0ad, RZ ;  /* 0xd2511f5302077827 */ /* 0x000fe200078e00ff */
[----:B------:R-:W-:Y:S01]  /*04e0*/  UIADD3 UR23, UR4, -0xe443238, URZ ;  /* 0xf1bbcdc804177890 */ /* 0x000fe2000fffe03f */
[----:B------:R-:W-:Y:S01]  /*04f0*/  LOP3.LUT R41, R0, 0x3, RZ, 0xc0, !PT ;  /* 0x0000000300297812 */ /* 0x000fe200078ec0ff */
[----:B------:R-:W-:Y:S01]  /*0500*/  UIADD3 UR24, UR5, -0x24c28bd8, URZ ;  /* 0xdb3d742805187890 */ /* 0x000fe2000fffe03f */
[----:B------:R-:W-:Y:S01]  /*0510*/  IMAD.HI.U32 R4, R3, -0x326172a9, RZ ;  /* 0xcd9e8d5703047827 */ /* 0x000fe200078e00ff */
[----:B------:R-:W-:Y:S01]  /*0520*/  LOP3.LUT R7, R7, UR14, R8, 0x96, !PT ;  /* 0x0000000e07077c12 */ /* 0x000fe2000f8e9608 */
[----:B------:R-:W-:-:S02]  /*0530*/  UIADD3 UR26, UR5, -0x695add53, URZ ;  /* 0x96a522ad051a7890 */ /* 0x000fc4000fffe03f */
[----:B------:R-:W-:Y:S01]  /*0540*/  IMAD R6, R3, -0x326172a9, RZ ;  /* 0xcd9e8d5703067824 */ /* 0x000fe200078e02ff */
[----:B------:R-:W-:Y:S01]  /*0550*/  LOP3.LUT R4, R4, UR13, R5, 0x96, !PT ;  /* 0x0000000d04047c12 */ /* 0x000fe2000f8e9605 */
[----:B------:R-:W-:Y:S01]  /*0560*/  IMAD.HI.U32 R3, R7, -0x326172a9, RZ ;  /* 0xcd9e8d5707037827 */ /* 0x000fe200078e00ff */
[----:B------:R-:W-:Y:S02]  /*0570*/  UIADD3 UR25, UR4, -0x700cb87f, URZ ;  /* 0x8ff3478104197890 */ /* 0x000fe4000fffe03f */
[----:B------:R-:W-:Y:S01]  /*0580*/  ULDC.U8 UR8, c[0x0][0x1f0] ;  /* 0x00007c0000087ab9 */ /* 0x000fe20000000000 */
        /* <DEDUP_REMOVED lines=24> */
[----:B------:R-:W-:-:S04]  /*0710*/  IMAD.HI.U32 R3, R6, -0x326172a9, RZ ;  /* 0xcd9e8d5706037827 */ /* 0x000fc800078e00ff */
        /* <DEDUP_REMOVED lines=9> */
[----:B------:R-:W-:Y:S01]  /*07b0*/  IMAD.WIDE.U32 R2, R2, -0x326172a9, RZ ;  /* 0xcd9e8d5702027825 */ /* 0x000fe200078e00ff */
[----:B------:R-:W-:-:S03]  /*07c0*/  HADD2.F32 R6, -RZ, R19.H1_H1 ;  /* 0x30000013ff067230 */ /* 0x000fc60000004100 */
[----:B------:R-:W-:Y:S01]  /*07d0*/  IMAD.MOV.U32 R38, RZ, RZ, R2 ;  /* 0x000000ffff267224 */ /* 0x000fe200078e0002 */
[----:B------:R-:W-:Y:S01]  /*07e0*/  LOP3.LUT R5, R3, UR25, R5, 0x96, !PT ;  /* 0x0000001903057c12 */ /* 0x000fe2000f8e9605 */
[----:B------:R-:W-:Y:S02]  /*07f0*/  IMAD.MOV.U32 R4, RZ, RZ, RZ ;  /* 0x000000ffff047224 */ /* 0x000fe400078e00ff */
[----:B------:R-:W-:Y:S02]  /*0800*/  IMAD R40, R40, -0x2daee0ad, RZ ;  /* 0xd2511f5328287824 */ /* 0x000fe400078e02ff */
.L_x_1448:
[----:B------:R-:W-:Y:S01]  /*0810*/  ISETP.NE.U32.AND P0, PT, RZ, c[0x0][0x178], PT ;  /* 0x00005e00ff007a0c */ /* 0x000fe20003f05070 */
[----:B------:R-:W-:Y:S01]  /*0820*/  IMAD R24, R33, c[0x0][0x168], RZ ;  /* 0x00005a0021187a24 */ /* 0x000fe200078e02ff */
[----:B------:R-:W-:Y:S02]  /*0830*/  ISETP.NE.U32.AND P1, PT, RZ, c[0x0][0x180], PT ;  /* 0x00006000ff007a0c */ /* 0x000fe40003f25070 */
[----:B------:R-:W-:Y:S02]  /*0840*/  ISETP.NE.AND.EX P3, PT, RZ, c[0x0][0x17c], PT, P0 ;  /* 0x00005f00ff007a0c */ /* 0x000fe40003f65300 */
[----:B------:R-:W-:-:S02]  /*0850*/  ISETP.NE.AND.EX P0, PT, RZ, c[0x0][0x184], PT, P1 ;  /* 0x00006100ff007a0c */ /* 0x000fc40003f05310 */
[----:B------:R-:W-:Y:S01]  /*0860*/  SHF.R.S32.HI R25, RZ, 0x1f, R24 ;  /* 0x0000001fff197819 */ /* 0x000fe20000011418 */
[----:B------:R-:W-:Y:S01]  /*0870*/  BSSY B1, `(.L_x_1316) ;  /* 0x0000019000017945 */ /* 0x000fe20003800000 */
[----:B------:R-:W-:Y:S02]  /*0880*/  P2R R52, PR, RZ, 0x8 ;  /* 0x00000008ff347803 */ /* 0x000fe40000000000 */
[----:B------:R-:W-:Y:S01]  /*0890*/  LEA.HI R25, R25, R24, RZ, 0x3 ;  /* 0x0000001819197211 */ /* 0x000fe200078f18ff */
[----:B------:R-:W-:-:S03]  /*08a0*/  HFMA2.MMA R24, -RZ, RZ, 0, 9.5367431640625e-07 ;  /* 0x00000010ff187435 */ /* 0x000fc600000001ff */
[----:B------:R-:W-:-:S04]  /*08b0*/  LEA.HI.SX32 R45, R25, R34, 0x1d ;  /* 0x00000022192d7211 */ /* 0x000fc800078feaff */
[C---:B------:R-:W-:Y:S02]  /*08c0*/  @P3 LEA R48, P1, R45.reuse, c[0x0][0x178], 0x4 ;  /* 0x00005e002d303a11 */ /* 0x040fe400078220ff */
[C---:B------:R-:W-:Y:S01]  /*08d0*/  @P0 LEA R46, P2, R45.reuse, c[0x0][0x180], 0x4 ;  /* 0x000060002d2e0a11 */ /* 0x040fe200078420ff */
[C---:B------:R-:W-:Y:S01]  /*08e0*/  IMAD.WIDE.U32 R24, R45.reuse, R24, c[0x0][0x170] ;  /* 0x00005c002d187625 */ /* 0x040fe200078e0018 */
[C---:B------:R-:W-:Y:S02]  /*08f0*/  @P3 LEA.HI.X R49, R45.reuse, c[0x0][0x17c], RZ, 0x4, P1 ;  /* 0x00005f002d313a11 */ /* 0x040fe400008f24ff */
[----:B------:R-:W-:-:S03]  /*0900*/  @P0 LEA.HI.X R47, R45, c[0x0][0x184], RZ, 0x4, P2 ;  /* 0x000061002d2f0a11 */ /* 0x000fc600010f24ff */
[----:B------:R-:W5:Y:S04]  /*0910*/  LDG.E.128 R24, [R24.64] ;  /* 0x0000000618187981 */ /* 0x000f68000c1e1d00 */
        /* <DEDUP_REMOVED lines=13> */
.L_x_1317:
[----:B0-----:R-:W-:Y:S02]  /*09f0*/  IMAD.MOV.U32 R50, RZ, RZ, R38 ;  /* 0x000000ffff327224 */ /* 0x001fe400078e0026 */
.L_x_1318:
[----:B------:R-:W-:Y:S05]  /*0a00*/  BSYNC B1 ;  /* 0x0000000000017941 */ /* 0x000fea0003800000 */
.L_x_1316:
        /* <DEDUP_REMOVED lines=16> */
.L_x_1322:
[----:B------:R-:W-:Y:S05]  /*0b10*/  BSYNC B2 ;  /* 0x0000000000027941 */ /* 0x000fea0003800000 */
.L_x_1321:
        /* <DEDUP_REMOVED lines=42> */
.L_x_1320:
[----:B------:R-:W-:Y:S05]  /*0dc0*/  BSYNC B1 ;  /* 0x0000000000017941 */ /* 0x000fea0003800000 */
.L_x_1319:
        /* <DEDUP_REMOVED lines=17> */
.L_x_1323:
        /* <DEDUP_REMOVED lines=12> */
.L_x_1326:
[----:B------:R-:W-:Y:S02]  /*0fa0*/  MOV R50, R38 ;  /* 0x0000002600327202 */ /* 0x000fe40000000f00 */
.L_x_1327:
[----:B------:R-:W-:Y:S05]  /*0fb0*/  BSYNC B1 ;  /* 0x0000000000017941 */ /* 0x000fea0003800000 */
.L_x_1325:
        /* <DEDUP_REMOVED lines=16> */
.L_x_1331:
[----:B------:R-:W-:Y:S05]  /*10c0*/  BSYNC B2 ;  /* 0x0000000000027941 */ /* 0x000fea0003800000 */
.L_x_1330:
        /* <DEDUP_REMOVED lines=42> */
.L_x_1329:
[----:B------:R-:W-:Y:S05]  /*1370*/  BSYNC B1 ;  /* 0x0000000000017941 */ /* 0x000fea0003800000 */
.L_x_1328:
        /* <DEDUP_REMOVED lines=10> */
.L_x_1324:
        /* <DEDUP_REMOVED lines=12> */
.L_x_1333:
[----:B------:R-:W-:Y:S02]  /*14e0*/  IMAD.MOV.U32 R50, RZ, RZ, R38 ;  /* 0x000000ffff327224 */ /* 0x000fe400078e0026 */
.L_x_1334:
[----:B------:R-:W-:Y:S05]  /*14f0*/  BSYNC B1 ;  /* 0x0000000000017941 */ /* 0x000fea0003800000 */
.L_x_1332:
        /* <DEDUP_REMOVED lines=16> */
.L_x_1338:
[----:B------:R-:W-:Y:S05]  /*1600*/  BSYNC B2 ;  /* 0x0000000000027941 */ /* 0x000fea0003800000 */
.L_x_1337:
        /* <DEDUP_REMOVED lines=42> */
.L_x_1336:
[----:B------:R-:W-:Y:S05]  /*18b0*/  BSYNC B1 ;  /* 0x0000000000017941 */ /* 0x000fea0003800000 */
.L_x_1335:
        /* <DEDUP_REMOVED lines=14> */
.L_x_1339:
        /* <DEDUP_REMOVED lines=12> */
.L_x_1342:
[----:B------:R-:W-:Y:S02]  /*1a60*/  IMAD.MOV.U32 R24, RZ, RZ, R38 ;  /* 0x000000ffff187224 */ /* 0x000fe400078e0026 */
.L_x_1343:
[----:B------:R-:W-:Y:S05]  /*1a70*/  BSYNC B1 ;  /* 0x0000000000017941 */ /* 0x000fea0003800000 */
.L_x_1341:
        /* <DEDUP_REMOVED lines=16> */
.L_x_1347:
[----:B------:R-:W-:Y:S05]  /*1b80*/  BSYNC B2 ;  /* 0x0000000000027941 */ /* 0x000fea0003800000 */
.L_x_1346:
        /* <DEDUP_REMOVED lines=42> */
.L_x_1345:
[----:B------:R-:W-:Y:S05]  /*1e30*/  BSYNC B1 ;  /* 0x0000000000017941 */ /* 0x000fea0003800000 */
.L_x_1344:
[----:B------:R-:W0:Y:S01]  /*1e40*/  I2F.U32 R49, R24 ;  /* 0x0000001800317306 */ /* 0x000e220000201000 */
[----:B------:R-:W-:Y:S02]  /*1e50*/  HADD2.F32 R2, -RZ, R16.H1_H1 ;  /* 0x30000010ff027230 */ /* 0x000fe40000004100 */
[----:B------:R-:W-:-:S03]  /*1e60*/  @P0 HADD2.F32 R46, -RZ, R20.H1_H1 ;  /* 0x30000014ff2e0230 */ /* 0x000fc60000004100 */
[----:B------:R-:W-:Y:S02]  /*1e70*/  FMUL.FTZ R2, R2, c[0x0][0x1e8] ;  /* 0x00007a0002027a20 */ /* 0x000fe40000410000 */
[----:B0-----:R-:W-:-:S05]  /*1e80*/  FFMA.FTZ R49, R49, R54, 1.1641532182693481445e-10 ;  /* 0x2f00000031317423 */ /* 0x001fca0000010036 */
[----:B------:R-:W-:-:S04]  /*1e90*/  FSETP.GTU.FTZ.AND P2, PT, R49, c[0x0][0x1e4], PT ;  /* 0x0000790031007a0b */ /* 0x000fc80003f5c000 */
[----:B------:R-:W-:-:S05]  /*1ea0*/  FSEL R2, R2, RZ, !P2 ;  /* 0x000000ff02027208 */ /* 0x000fca0005000000 */
[----:B------:R-:W-:Y:S01]  /*1eb0*/  FADD.FTZ R47, R47, R2 ;  /* 0x000000022f2f7221 */ /* 0x000fe20000010000 */
[----:B------:R-:W-:-:S03]  /*1ec0*/  SEL R2, RZ, 0x1, P2 ;  /* 0x00000001ff027807 */ /* 0x000fc60001000000 */
[----:B------:R-:W-:Y:S02]  /*1ed0*/  @P0 FADD.FTZ R47, R47, R46 ;  /* 0x0000002e2f2f0221 */ /* 0x000fe40000010000 */
.L_x_1340:
        /* <DEDUP_REMOVED lines=12> */
.L_x_1349:
[----:B------:R-:W-:Y:S02]  /*1fa0*/  IMAD.MOV.U32 R24, RZ, RZ, R38 ;  /* 0x000000ffff187224 */ /* 0x000fe400078e0026 */
.L_x_1350:
[----:B------:R-:W-:Y:S05]  /*1fb0*/  BSYNC B1 ;  /* 0x0000000000017941 */ /* 0x000fea0003800000 */
.L_x_1348:
        /* <DEDUP_REMOVED lines=16> */
.L_x_1354:
[----:B------:R-:W-:Y:S05]  /*20c0*/  BSYNC B2 ;  /* 0x0000000000027941 */ /* 0x000fea0003800000 */
.L_x_1353:
        /* <DEDUP_REMOVED lines=42> */
.L_x_1352:
[----:B------:R-:W-:Y:S05]  /*2370*/  BSYNC B1 ;  /* 0x0000000000017941 */ /* 0x000fea0003800000 */
.L_x_1351:
        /* <DEDUP_REMOVED lines=14> */
.L_x_1355:
        /* <DEDUP_REMOVED lines=12> */
.L_x_1358:
[----:B------:R-:W-:Y:S02]  /*2520*/  IMAD.MOV.U32 R24, RZ, RZ, R38 ;  /* 0x000000ffff187224 */ /* 0x000fe400078e0026 */
.L_x_1359:
[----:B------:R-:W-:Y:S05]  /*2530*/  BSYNC B1 ;  /* 0x0000000000017941 */ /* 0x000fea0003800000 */
.L_x_1357:
        /* <DEDUP_REMOVED lines=16> */
.L_x_1363:
[----:B------:R-:W-:Y:S05]  /*2640*/  BSYNC B2 ;  /* 0x0000000000027941 */ /* 0x000fea0003800000 */
.L_x_1362:
        /* <DEDUP_REMOVED lines=42> */
.L_x_1361:
[----:B------:R-:W-:Y:S05]  /*28f0*/  BSYNC B1 ;  /* 0x0000000000017941 */ /* 0x000fea0003800000 */
.L_x_1360:
        /* <DEDUP_REMOVED lines=10> */
.L_x_1356:
        /* <DEDUP_REMOVED lines=12> */
.L_x_1365:
[----:B------:R-:W-:Y:S02]  /*2a60*/  IMAD.MOV.U32 R24, RZ, RZ, R38 ;  /* 0x000000ffff187224 */ /* 0x000fe400078e0026 */
.L_x_1366:
[----:B------:R-:W-:Y:S05]  /*2a70*/  BSYNC B1 ;  /* 0x0000000000017941 */ /* 0x000fea0003800000 */
.L_x_1364:
        /* <DEDUP_REMOVED lines=16> */
.L_x_1370:
[----:B------:R-:W-:Y:S05]  /*2b80*/  BSYNC B2 ;  /* 0x0000000000027941 */ /* 0x000fea0003800000 */
.L_x_1369:
        /* <DEDUP_REMOVED lines=42> */
.L_x_1368:
[----:B------:R-:W-:Y:S05]  /*2e30*/  BSYNC B1 ;  /* 0x0000000000017941 */ /* 0x000fea0003800000 */
.L_x_1367:
        /* <DEDUP_REMOVED lines=14> */
.L_x_1371:
        /* <DEDUP_REMOVED lines=12> */
.L_x_1374:
[----:B------:R-:W-:Y:S02]  /*2fe0*/  IMAD.MOV.U32 R48, RZ, RZ, R38 ;  /* 0x000000ffff307224 */ /* 0x000fe400078e0026 */
.L_x_1375:
[----:B------:R-:W-:Y:S05]  /*2ff0*/  BSYNC B1 ;  /* 0x0000000000017941 */ /* 0x000fea0003800000 */
.L_x_1373:
        /* <DEDUP_REMOVED lines=16> */
.L_x_1379:
[----:B------:R-:W-:Y:S05]  /*3100*/  BSYNC B2 ;  /* 0x0000000000027941 */ /* 0x000fea0003800000 */
.L_x_1378:
        /* <DEDUP_REMOVED lines=42> */
.L_x_1377:
[----:B------:R-:W-:Y:S05]  /*33b0*/  BSYNC B1 ;  /* 0x0000000000017941 */ /* 0x000fea0003800000 */
.L_x_1376:
        /* <DEDUP_REMOVED lines=10> */
.L_x_1372:
        /* <DEDUP_REMOVED lines=12> */
.L_x_1381:
[----:B------:R-:W-:Y:S02]  /*3520*/  IMAD.MOV.U32 R58, RZ, RZ, R38 ;  /* 0x000000ffff3a7224 */ /* 0x000fe400078e0026 */
.L_x_1382:
[----:B------:R-:W-:Y:S05]  /*3530*/  BSYNC B1 ;  /* 0x0000000000017941 */ /* 0x000fea0003800000 */
.L_x_1380:
        /* <DEDUP_REMOVED lines=16> */
.L_x_1386:
[----:B------:R-:W-:Y:S05]  /*3640*/  BSYNC B2 ;  /* 0x0000000000027941 */ /* 0x000fea0003800000 */
.L_x_1385:
        /* <DEDUP_REMOVED lines=42> */
.L_x_1384:
[----:B------:R-:W-:Y:S05]  /*38f0*/  BSYNC B1 ;  /* 0x0000000000017941 */ /* 0x000fea0003800000 */
.L_x_1383:
        /* <DEDUP_REMOVED lines=13> */
.L_x_1387:
        /* <DEDUP_REMOVED lines=12> */
.L_x_1390:
[----:B------:R-:W-:Y:S02]  /*3a90*/  IMAD.MOV.U32 R58, RZ, RZ, R38 ;  /* 0x000000ffff3a7224 */ /* 0x000fe400078e0026 */
.L_x_1391:
[----:B------:R-:W-:Y:S05]  /*3aa0*/  BSYNC B1 ;  /* 0x0000000000017941 */ /* 0x000fea0003800000 */
.L_x_1389:
        /* <DEDUP_REMOVED lines=16> */
.L_x_1395:
[----:B------:R-:W-:Y:S05]  /*3bb0*/  BSYNC B2 ;  /* 0x0000000000027941 */ /* 0x000fea0003800000 */
.L_x_1394:
        /* <DEDUP_REMOVED lines=42> */
.L_x_1393:
[----:B------:R-:W-:Y:S05]  /*3e60*/  BSYNC B1 ;  /* 0x0000000000017941 */ /* 0x000fea0003800000 */
.L_x_1392:
        /* <DEDUP_REMOVED lines=10> */
.L_x_1388:
        /* <DEDUP_REMOVED lines=12> */
.L_x_1397:
[----:B------:R-:W-:Y:S02]  /*3fd0*/  MOV R58, R38 ;  /* 0x00000026003a7202 */ /* 0x000fe40000000f00 */
.L_x_1398:
[----:B------:R-:W-:Y:S05]  /*3fe0*/  BSYNC B1 ;  /* 0x0000000000017941 */ /* 0x000fea0003800000 */
.L_x_1396:
        /* <DEDUP_REMOVED lines=16> */
.L_x_1402:
[----:B------:R-:W-:Y:S05]  /*40f0*/  BSYNC B2 ;  /* 0x0000000000027941 */ /* 0x000fea0003800000 */
.L_x_1401:
        /* <DEDUP_REMOVED lines=42> */
.L_x_1400:
[----:B------:R-:W-:Y:S05]  /*43a0*/  BSYNC B1 ;  /* 0x0000000000017941 */ /* 0x000fea0003800000 */
.L_x_1399:
[----:B------:R-:W0:Y:S01]  /*43b0*/  I2F.U32 R41, R58 ;  /* 0x0000003a00297306 */ /* 0x000e220000201000 */
[----:B------:R-:W-:-:S05]  /*43c0*/  HADD2.F32 R26, -RZ, R26.H1_H1 ;  /* 0x3000001aff1a7230 */ /* 0x000fca0000004100 */
[----:B------:R-:W-:Y:S02]  /*43d0*/  FMUL.FTZ R26, R26, c[0x0][0x1e8] ;  /* 0x00007a001a1a7a20 */ /* 0x000fe40000410000 */
[----:B0-----:R-:W-:-:S05]  /*43e0*/  FFMA.FTZ R41, R41, R54, 1.1641532182693481445e-10 ;  /* 0x2f00000029297423 */ /* 0x001fca0000010036 */
[----:B------:R-:W-:-:S04]  /*43f0*/  FSETP.GTU.FTZ.AND P3, PT, R41, c[0x0][0x1e4], PT ;  /* 0x0000790029007a0b */ /* 0x000fc80003f7c000 */
        /* <DEDUP_REMOVED lines=8> */
.L_x_1403:
        /* <DEDUP_REMOVED lines=12> */
.L_x_1406:
[----:B------:R-:W-:Y:S02]  /*4540*/  MOV R26, R38 ;  /* 0x00000026001a7202 */ /* 0x000fe40000000f00 */
.L_x_1407:
[----:B------:R-:W-:Y:S05]  /*4550*/  BSYNC B1 ;  /* 0x0000000000017941 */ /* 0x000fea0003800000 */
.L_x_1405:
        /* <DEDUP_REMOVED lines=16> */
.L_x_1411:
[----:B------:R-:W-:Y:S05]  /*4660*/  BSYNC B2 ;  /* 0x0000000000027941 */ /* 0x000fea0003800000 */
.L_x_1410:
        /* <DEDUP_REMOVED lines=42> */
.L_x_1409:
[----:B------:R-:W-:Y:S05]  /*4910*/  BSYNC B1 ;  /* 0x0000000000017941 */ /* 0x000fea0003800000 */
.L_x_1408:
        /* <DEDUP_REMOVED lines=10> */
.L_x_1404:
        /* <DEDUP_REMOVED lines=12> */
.L_x_1413:
[----:B------:R-:W-:Y:S02]  /*4a80*/  IMAD.MOV.U32 R26, RZ, RZ, R38 ;  /* 0x000000ffff1a7224 */ /* 0x000fe400078e0026 */
.L_x_1414:
[----:B------:R-:W-:Y:S05]  /*4a90*/  BSYNC B1 ;  /* 0x0000000000017941 */ /* 0x000fea0003800000 */
.L_x_1412:
        /* <DEDUP_REMOVED lines=16> */
.L_x_1418:
[----:B------:R-:W-:Y:S05]  /*4ba0*/  BSYNC B2 ;  /* 0x0000000000027941 */ /* 0x000fea0003800000 */
.L_x_1417:
        /* <DEDUP_REMOVED lines=42> */
.L_x_1416:
[----:B------:R-:W-:Y:S05]  /*4e50*/  BSYNC B1 ;  /* 0x0000000000017941 */ /* 0x000fea0003800000 */
.L_x_1415:
        /* <DEDUP_REMOVED lines=13> */
.L_x_1419:
        /* <DEDUP_REMOVED lines=12> */
.L_x_1422:
[----:B------:R-:W-:Y:S02]  /*4ff0*/  IMAD.MOV.U32 R26, RZ, RZ, R38 ;  /* 0x000000ffff1a7224 */ /* 0x000fe400078e0026 */
.L_x_1423:
[----:B------:R-:W-:Y:S05]  /*5000*/  BSYNC B1 ;  /* 0x0000000000017941 */ /* 0x000fea0003800000 */
.L_x_1421:
        /* <DEDUP_REMOVED lines=16> */
.L_x_1427:
[----:B------:R-:W-:Y:S05]  /*5110*/  BSYNC B2 ;  /* 0x0000000000027941 */ /* 0x000fea0003800000 */
.L_x_1426:
        /* <DEDUP_REMOVED lines=42> */
.L_x_1425:
[----:B------:R-:W-:Y:S05]  /*53c0*/  BSYNC B1 ;  /* 0x0000000000017941 */ /* 0x000fea0003800000 */
.L_x_1424:
[----:B------:R-:W0:Y:S01]  /*53d0*/  I2F.U32 R25, R26 ;  /* 0x0000001a00197306 */ /* 0x000e220000201000 */
[----:B------:R-:W-:-:S05]  /*53e0*/  HADD2.F32 R41, -RZ, R19.H0_H0 ;  /* 0x20000013ff297230 */ /* 0x000fca0000004100 */
[----:B------:R-:W-:Y:S02]  /*53f0*/  FMUL.FTZ R41, R41, c[0x0][0x1e8] ;  /* 0x00007a0029297a20 */ /* 0x000fe40000410000 */
[----:B0-----:R-:W-:-:S05]  /*5400*/  FFMA.FTZ R25, R25, R54, 1.1641532182693481445e-10 ;  /* 0x2f00000019197423 */ /* 0x001fca0000010036 */
[----:B------:R-:W-:Y:S01]  /*5410*/  FSETP.GTU.FTZ.AND P5, PT, R25, c[0x0][0x1e4], PT ;  /* 0x0000790019007a0b */ /* 0x000fe20003fbc000 */
[----:B------:R-:W-:-:S03]  /*5420*/  @P0 HADD2.F32 R25, -RZ, R23.H0_H0 ;  /* 0x20000017ff190230 */ /* 0x000fc60000004100 */
[----:B------:R-:W-:Y:S02]  /*5430*/  FSEL R41, R41, RZ, !P5 ;  /* 0x000000ff29297208 */ /* 0x000fe40006800000 */
[----:B------:R-:W-:-:S03]  /*5440*/  SEL R42, RZ, 0x1, P5 ;  /* 0x00000001ff2a7807 */ /* 0x000fc60002800000 */
[----:B------:R-:W-:-:S04]  /*5450*/  FADD.FTZ R50, R50, R41 ;  /* 0x0000002932327221 */ /* 0x000fc80000010000 */
[----:B------:R-:W-:Y:S02]  /*5460*/  @P0 FADD.FTZ R50, R50, R25 ;  /* 0x0000001932320221 */ /* 0x000fe40000010000 */
.L_x_1420:
        /* <DEDUP_REMOVED lines=12> */
.L_x_1429:
[----:B------:R-:W-:Y:S02]  /*5530*/  IMAD.MOV.U32 R26, RZ, RZ, R38 ;  /* 0x000000ffff1a7224 */ /* 0x000fe400078e0026 */
.L_x_1430:
[----:B------:R-:W-:Y:S05]  /*5540*/  BSYNC B1 ;  /* 0x0000000000017941 */ /* 0x000fea0003800000 */
.L_x_1428:
        /* <DEDUP_REMOVED lines=16> */
.L_x_1434:
[----:B------:R-:W-:Y:S05]  /*5650*/  BSYNC B2 ;  /* 0x0000000000027941 */ /* 0x000fea0003800000 */
.L_x_1433:
        /* <DEDUP_REMOVED lines=42> */
.L_x_1432:
[----:B------:R-:W-:Y:S05]  /*5900*/  BSYNC B1 ;  /* 0x0000000000017941 */ /* 0x000fea0003800000 */
.L_x_1431:
        /* <DEDUP_REMOVED lines=13> */
.L_x_1435:
        /* <DEDUP_REMOVED lines=12> */
.L_x_1438:
[----:B------:R-:W-:Y:S02]  /*5aa0*/  MOV R26, R38 ;  /* 0x00000026001a7202 */ /* 0x000fe40000000f00 */
.L_x_1439:
[----:B------:R-:W-:Y:S05]  /*5ab0*/  BSYNC B1 ;  /* 0x0000000000017941 */ /* 0x000fea0003800000 */
.L_x_1437:
        /* <DEDUP_REMOVED lines=16> */
.L_x_1443:
[----:B------:R-:W-:Y:S05]  /*5bc0*/  BSYNC B2 ;  /* 0x0000000000027941 */ /* 0x000fea0003800000 */
.L_x_1442:
        /* <DEDUP_REMOVED lines=42> */
.L_x_1441:
[----:B------:R-:W-:Y:S05]  /*5e70*/  BSYNC B1 ;  /* 0x0000000000017941 */ /* 0x000fea0003800000 */
.L_x_1440:
[----:B------:R-:W0:Y:S01]  /*5e80*/  I2F.U32 R25, R26 ;  /* 0x0000001a00197306 */ /* 0x000e220000201000 */
[----:B------:R-:W-:-:S05]  /*5e90*/  HADD2.F32 R24, -RZ, R19.H1_H1 ;  /* 0x30000013ff187230 */ /* 0x000fca0000004100 */
[----:B------:R-:W-:Y:S02]  /*5ea0*/  FMUL.FTZ R24, R24, c[0x0][0x1e8] ;  /* 0x00007a0018187a20 */ /* 0x000fe40000410000 */
[----:B0-----:R-:W-:Y:S01]  /*5eb0*/  FFMA.FTZ R25, R25, R54, 1.1641532182693481445e-10 ;  /* 0x2f00000019197423 */ /* 0x001fe20000010036 */
[----:B------:R-:W-:-:S04]  /*5ec0*/  @P0 HADD2.F32 R54, -RZ, R23.H1_H1 ;  /* 0x30000017ff360230 */ /* 0x000fc80000004100 */
[----:B------:R-:W-:-:S04]  /*5ed0*/  FSETP.GTU.FTZ.AND P1, PT, R25, c[0x0][0x1e4], PT ;  /* 0x0000790019007a0b */ /* 0x000fc80003f3c000 */
[----:B------:R-:W-:Y:S02]  /*5ee0*/  FSEL R24, R24, RZ, !P1 ;  /* 0x000000ff18187208 */ /* 0x000fe40004800000 */
[----:B------:R-:W-:-:S03]  /*5ef0*/  SEL R43, RZ, 0x1, P1 ;  /* 0x00000001ff2b7807 */ /* 0x000fc60000800000 */
[----:B------:R-:W-:-:S04]  /*5f00*/  FADD.FTZ R59, R59, R24 ;  /* 0x000000183b3b7221 */ /* 0x000fc80000010000 */
[----:B------:R-:W-:Y:S02]  /*5f10*/  @P0 FADD.FTZ R59, R59, R54 ;  /* 0x000000363b3b0221 */ /* 0x000fe40000010000 */
.L_x_1436:
[----:B------:R-:W-:Y:S01]  /*5f20*/  IMAD.SHL.U32 R58, R45, 0x10, RZ ;  /* 0x000000102d3a7824 */ /* 0x000fe200078e00ff */
[----:B------:R-:W-:Y:S02]  /*5f30*/  SEL R54, RZ, 0x1000000, P5 ;  /* 0x01000000ff367807 */ /* 0x000fe40002800000 */
[----:B------:R-:W-:Y:S02]  /*5f40*/  ISETP.NE.AND P1, PT, R52, RZ, PT ;  /* 0x000000ff3400720c */ /* 0x000fe40003f25270 */
        /* <DEDUP_REMOVED lines=8> */
[----:B------:R-:W-:Y:S02]  /*5fd0*/  F2FP.PACK_AB R27, R59, R50 ;  /* 0x000000323b1b723e */ /* 0x000fe400000000ff */
[----:B------:R-:W-:-:S02]  /*5fe0*/  F2FP.PACK_AB R26, R51, R48 ;  /* 0x00000030331a723e */ /* 0x000fc400000000ff */
[----:B------:R-:W-:Y:S02]  /*5ff0*/  F2FP.PACK_AB R25, R49, R46 ;  /* 0x0000002e3119723e */ /* 0x000fe400000000ff */
[----:B------:R-:W-:Y:S02]  /*6000*/  F2FP.PACK_AB R24, R47, R44 ;  /* 0x0000002c2f18723e */ /* 0x000fe400000000ff */
        /* <DEDUP_REMOVED lines=12> */
[----:B------:R-:W-:Y:S01]  /*60d0*/  LOP3.LUT R55, R55, R57, R61, 0xfe, !PT ;  /* 0x0000003937377212 */ /* 0x000fe200078efe3d */
[----:B------:R-:W-:Y:S01]  /*60e0*/  IMAD.SHL.U32 R57, R45, 0x8, RZ ;  /* 0x000000082d397824 */ /* 0x000fe200078e00ff */
[----:B------:R-:W-:Y:S02]  /*60f0*/  LOP3.LUT R52, R54, R52, R60, 0xfe, !PT ;  /* 0x0000003436347212 */ /* 0x000fe400078efe3c */
[----:B------:R-:W-:Y:S02]  /*6100*/  SHF.R.U32.HI R45, RZ, 0x1d, R45 ;  /* 0x0000001dff2d7819 */ /* 0x000fe4000001162d */
[----:B------:R-:W-:Y:S02]  /*6110*/  IADD3 R24, P0, R57, c[0x0][0x190], RZ ;  /* 0x0000640039187a10 */ /* 0x000fe40007f1e0ff */
[----:B------:R-:W-:Y:S02]  /*6120*/  LOP3.LUT R54, R52, R25, RZ, 0xfc, !PT ;  /* 0x0000001934367212 */ /* 0x000fe400078efcff */
[----:B------:R-:W-:-:S05]  /*6130*/  IADD3.X R25, R45, c[0x0][0x194], RZ, P0, !PT ;  /* 0x000065002d197a10 */ /* 0x000fca00007fe4ff */
[----:B------:R0:W-:Y:S01]  /*6140*/  STG.E.64 [R24.64], R54 ;  /* 0x0000003618007986 */ /* 0x0001e2000c101b06 */
[----:B------:R-:W-:Y:S05]  /*6150*/  @!P1 BRA `(.L_x_1444) ;  /* 0x0000010000009947 */ /* 0x000fea0003800000 */
[----:B0-----:R-:W-:Y:S02]  /*6160*/  IMAD.U32 R24, R42, 0x10000, RZ ;  /* 0x000100002a187824 */ /* 0x001fe400078e00ff */
[----:B------:R-:W-:-:S03]  /*6170*/  IMAD.WIDE.U32 R52, R35, 0x1000000, RZ ;  /* 0x0100000023347825 */ /* 0x000fc600078e00ff */
[----:B------:R-:W-:Y:S02]  /*6180*/  LOP3.LUT R26, R24, 0xff0000, RZ, 0xc0, !PT ;  /* 0x00ff0000181a7812 */ /* 0x000fe400078ec0ff */
[----:B------:R-:W-:Y:S02]  /*6190*/  SHF.L.U32 R24, R37, 0x8, RZ ;  /* 0x0000000825187819 */ /* 0x000fe400000006ff */
        /* <DEDUP_REMOVED lines=12> */
.L_x_1444:
        /* <DEDUP_REMOVED lines=11> */
.L_x_1449:
        /* <DEDUP_REMOVED lines=36> */
.L_x_1450:
[----:B------:R-:W-:Y:S01]  /*6550*/  FMUL.FTZ R24, R45, R45 ;  /* 0x0000002d2d187220 */ /* 0x000fe20000410000 */
[----:B------:R-:W-:Y:S01]  /*6560*/  ISETP.NE.AND P0, PT, RZ, UR8, PT ;  /* 0x00000008ff007c0c */ /* 0x000fe2000bf05270 */
[----:B------:R-:W-:Y:S01]  /*6570*/  IMAD.MOV.U32 R52, RZ, RZ, c[0x0][0x1e0] ;  /* 0x00007800ff347624 */ /* 0x000fe200078e00ff */
[----:B------:R-:W-:Y:S01]  /*6580*/  HADD2.F32 R55, -RZ, R13.H1_H1 ;  /* 0x3000000dff377230 */ /* 0x000fe20000004100 */
[----:B-1----:R-:W-:Y:S01]  /*6590*/  FADD.FTZ R27, R27, R26 ;  /* 0x0000001a1b1b7221 */ /* 0x002fe20000010000 */
[----:B------:R-:W-:Y:S02]  /*65a0*/  FSEL R25, R24, RZ, P0 ;  /* 0x000000ff18197208 */ /* 0x000fe40000000000 */
[----:B0-----:R-:W-:Y:S01]  /*65b0*/  FSEL R26, R45, RZ, !P0 ;  /* 0x000000ff2d1a7208 */ /* 0x001fe20004000000 */
[----:B------:R-:W-:Y:S01]  /*65c0*/  FFMA.FTZ R24, R27, R52, c[0x0][0x228] ;  /* 0x00008a001b187623 */ /* 0x000fe20000010034 */
[----:B------:R-:W-:Y:S01]  /*65d0*/  HADD2.F32 R27, -RZ, R15.H0_H0 ;  /* 0x2000000fff1b7230 */ /* 0x000fe20000004100 */
[----:B------:R-:W-:-:S02]  /*65e0*/  IADD3 R58, P0, R58, c[0x0][0x208], RZ ;  /* 0x000082003a3a7a10 */ /* 0x000fc40007f1e0ff */
[----:B------:R-:W-:Y:S02]  /*65f0*/  FADD.FTZ R25, R24, R25 ;  /* 0x0000001918197221 */ /* 0x000fe40000010000 */
[C---:B------:R-:W-:Y:S02]  /*6600*/  FADD.FTZ R52, -R26.reuse, R44 ;  /* 0x0000002c1a347221 */ /* 0x040fe40000010100 */
[----:B------:R0:W1:Y:S01]  /*6610*/  MUFU.RSQ R53, R25 ;  /* 0x0000001900357308 */ /* 0x0000620000001400 */
[C---:B------:R-:W-:Y:S02]  /*6620*/  FADD.FTZ R24, -R26.reuse, R47 ;  /* 0x0000002f1a187221 */ /* 0x040fe40000010100 */
[C---:B------:R-:W-:Y:S02]  /*6630*/  FADD.FTZ R46, -R26.reuse, R46 ;  /* 0x0000002e1a2e7221 */ /* 0x040fe40000010100 */
[C---:B------:R-:W-:Y:S02]  /*6640*/  FADD.FTZ R54, -R26.reuse, R49 ;  /* 0x000000311a367221 */ /* 0x040fe40000010100 */
[----:B------:R-:W-:-:S02]  /*6650*/  FADD.FTZ R48, -R26, R48 ;  /* 0x000000301a307221 */ /* 0x000fc40000010100 */
[C---:B------:R-:W-:Y:S01]  /*6660*/  FADD.FTZ R44, -R26.reuse, R51 ;  /* 0x000000331a2c7221 */ /* 0x040fe20000010100 */
[----:B------:R-:W-:Y:S01]  /*6670*/  HADD2.F32 R51, -RZ, R15.H1_H1 ;  /* 0x3000000fff337230 */ /* 0x000fe20000004100 */
[C---:B------:R-:W-:Y:S01]  /*6680*/  FADD.FTZ R50, -R26.reuse, R50 ;  /* 0x000000321a327221 */ /* 0x040fe20000010100 */
[--C-:B0-----:R-:W-:Y:S01]  /*6690*/  HADD2.F32 R25, -RZ, R14.reuse.H0_H0 ;  /* 0x2000000eff197230 */ /* 0x101fe20000004100 */
[----:B------:R-:W-:Y:S01]  /*66a0*/  FADD.FTZ R26, -R26, R59 ;  /* 0x0000003b1a1a7221 */ /* 0x000fe20000010100 */
[----:B------:R-:W-:Y:S01]  /*66b0*/  IADD3.X R59, R56, c[0x0][0x20c], RZ, P0, !PT ;  /* 0x00008300383b7a10 */ /* 0x000fe200007fe4ff */
[C---:B-1----:R-:W-:Y:S02]  /*66c0*/  FMUL.FTZ R50, R53.reuse, R50 ;  /* 0x0000003235327220 */ /* 0x042fe40000410000 */
[C---:B------:R-:W-:Y:S01]  /*66d0*/  FMUL.FTZ R49, R53.reuse, R26 ;  /* 0x0000001a35317220 */ /* 0x040fe20000410000 */
[----:B------:R-:W-:Y:S01]  /*66e0*/  HADD2.F32 R26, -RZ, R14.H1_H1 ;  /* 0x3000000eff1a7230 */ /* 0x000fe20000004100 */
[----:B------:R-:W-:-:S02]  /*66f0*/  FMUL.FTZ R48, R53, R48 ;  /* 0x0000003035307220 */ /* 0x000fc40000410000 */
[----:B------:R-:W-:Y:S02]  /*6700*/  FMUL.FTZ R47, R53, R44 ;  /* 0x0000002c352f7220 */ /* 0x000fe40000410000 */
[----:B------:R-:W-:Y:S01]  /*6710*/  FFMA.FTZ R44, R50, R27, R7 ;  /* 0x0000001b322c7223 */ /* 0x000fe20000010007 */
[----:B------:R-:W-:Y:S01]  /*6720*/  HADD2.F32 R50, -RZ, R13.H0_H0 ;  /* 0x2000000dff327230 */ /* 0x000fe20000004100 */
[----:B------:R-:W-:Y:S02]  /*6730*/  FFMA.FTZ R27, R49, R51, R6 ;  /* 0x00000033311b7223 */ /* 0x000fe40000010006 */
[----:B------:R-:W-:Y:S01]  /*6740*/  FFMA.FTZ R25, R48, R25, R9 ;  /* 0x0000001930197223 */ /* 0x000fe20000010009 */
[--C-:B------:R-:W-:Y:S01]  /*6750*/  HADD2.F32 R48, -RZ, R12.reuse.H1_H1 ;  /* 0x3000000cff307230 */ /* 0x100fe20000004100 */
[----:B------:R-:W-:Y:S01]  /*6760*/  FFMA.FTZ R26, R47, R26, R8 ;  /* 0x0000001a2f1a7223 */ /* 0x000fe20000010008 */
[----:B------:R-:W-:Y:S01]  /*6770*/  HADD2.F32 R47, -RZ, R12.H0_H0 ;  /* 0x2000000cff2f7230 */ /* 0x000fe20000004100 */
[----:B------:R-:W-:Y:S01]  /*6780*/  FMUL.FTZ R46, R53, R46 ;  /* 0x0000002e352e7220 */ /* 0x000fe20000410000 */
[----:B------:R-:W-:Y:S01]  /*6790*/  F2FP.PACK_AB R27, R27, R44 ;  /* 0x0000002c1b1b723e */ /* 0x000fe200000000ff */
[C---:B------:R-:W-:Y:S01]  /*67a0*/  FMUL.FTZ R51, R53.reuse, R54 ;  /* 0x0000003635337220 */ /* 0x040fe20000410000 */
[----:B------:R-:W-:Y:S01]  /*67b0*/  F2FP.PACK_AB R26, R26, R25 ;  /* 0x000000191a1a723e */ /* 0x000fe200000000ff */
[----:B------:R-:W-:-:S02]  /*67c0*/  FMUL.FTZ R52, R53, R52 ;  /* 0x0000003435347220 */ /* 0x000fc40000410000 */
[----:B------:R-:W-:Y:S02]  /*67d0*/  FMUL.FTZ R49, R53, R24 ;  /* 0x0000001835317220 */ /* 0x000fe40000410000 */
[----:B------:R-:W-:Y:S02]  /*67e0*/  FFMA.FTZ R46, R46, R50, R11 ;  /* 0x000000322e2e7223 */ /* 0x000fe4000001000b */
[----:B------:R-:W-:Y:S02]  /*67f0*/  FFMA.FTZ R55, R51, R55, R10 ;  /* 0x0000003733377223 */ /* 0x000fe4000001000a */
[----:B------:R-:W-:Y:S02]  /*6800*/  IMAD.MOV.U32 R50, RZ, RZ, 0x4 ;  /* 0x00000004ff327424 */ /* 0x000fe400078e00ff */
[----:B------:R-:W-:Y:S01]  /*6810*/  FFMA.FTZ R24, R52, R47, R29 ;  /* 0x0000002f34187223 */ /* 0x000fe2000001001d */
[----:B------:R-:W-:Y:S01]  /*6820*/  F2FP.PACK_AB R25, R55, R46 ;  /* 0x0000002e3719723e */ /* 0x000fe200000000ff */
[----:B------:R-:W-:-:S02]  /*6830*/  FFMA.FTZ R51, R49, R48, R28 ;  /* 0x0000003031337223 */ /* 0x000fc4000001001c */
[----:B------:R-:W-:-:S03]  /*6840*/  @!P1 IMAD.WIDE R48, R33, R50, c[0x0][0x1a0] ;  /* 0x0000680021309625 */ /* 0x000fc600078e0232 */
[----:B------:R-:W-:Y:S01]  /*6850*/  F2FP.PACK_AB R24, R51, R24 ;  /* 0x000000183318723e */ /* 0x000fe200000000ff */
        /* <DEDUP_REMOVED lines=8> */
.L_x_1447:
[----:B------:R-:W-:Y:S05]  /*68e0*/  BSYNC B0 ;  /* 0x0000000000007941 */ /* 0x000fea0003800000 */
.L_x_1315:
[----:B------:R-:W-:Y:S05]  /*68f0*/  EXIT ;  /* 0x000000000000794d */ /* 0x000fea0003800000 */
.L_x_1445:
[----:B------:R-:W-:Y:S01]  /*6900*/  IMAD.MOV.U32 R53, RZ, RZ, 0x1 ;  /* 0x00000001ff357424 */ /* 0x000fe200078e00ff */
[----:B------:R-:W-:Y:S01]  /*6910*/  MOV R52, 0x1f ;  /* 0x0000001f00347802 */ /* 0x000fe20000000f00 */
[----:B------:R-:W-:Y:S01]  /*6920*/  IMAD.MOV.U32 R27, RZ, RZ, -0x1 ;  /* 0xffffffffff1b7424 */ /* 0x000fe200078e00ff */
[----:B------:R-:W-:Y:S02]  /*6930*/  MOV R24, 0x6950 ;  /* 0x0000695000187802 */ /* 0x000fe40000000f00 */
[----:B------:R-:W-:Y:S05]  /*6940*/  CALL.REL.NOINC `($__internal_15_$__cuda_sm70_shflsync_bfly_p) ;  /* 0x0000049000007944 */ /* 0x000fea0003c00000 */
[----:B01----:R-:W-:Y:S05]  /*6950*/  BRA `(.L_x_1449) ;  /* 0xfffff9b000007947 */ /* 0x003fea000383ffff */
.L_x_1446:
[----:B------:R-:W-:Y:S01]  /*6960*/  HFMA2.MMA R52, -RZ, RZ, 0, 1.847743988037109375e-06 ;  /* 0x0000001fff347435 */ /* 0x000fe200000001ff */
[----:B0-----:R-:W-:Y:S01]  /*6970*/  IMAD.MOV.U32 R26, RZ, RZ, R54 ;  /* 0x000000ffff1a7224 */ /* 0x001fe200078e0036 */
[----:B------:R-:W-:Y:S01]  /*6980*/  MOV R24, 0x69c0 ;  /* 0x000069c000187802 */ /* 0x000fe20000000f00 */
[----:B------:R-:W-:Y:S02]  /*6990*/  IMAD.MOV.U32 R53, RZ, RZ, 0x2 ;  /* 0x00000002ff357424 */ /* 0x000fe400078e00ff */
[----:B------:R-:W-:Y:S02]  /*69a0*/  IMAD.MOV.U32 R27, RZ, RZ, -0x1 ;  /* 0xffffffffff1b7424 */ /* 0x000fe400078e00ff */
[----:B------:R-:W-:Y:S05]  /*69b0*/  CALL.REL.NOINC `($__internal_15_$__cuda_sm70_shflsync_bfly_p) ;  /* 0x0000042000007944 */ /* 0x000fea0003c00000 */
[----:B01----:R-:W-:Y:S01]  /*69c0*/  FADD.FTZ R26, R54, R27 ;  /* 0x0000001b361a7221 */ /* 0x003fe20000010000 */
[----:B------:R-:W-:Y:S01]  /*69d0*/  MOV R27, 0xffffffff ;  /* 0xffffffff001b7802 */ /* 0x000fe20000000f00 */
[----:B------:R-:W-:Y:S01]  /*69e0*/  IMAD.MOV.U32 R53, RZ, RZ, 0x4 ;  /* 0x00000004ff357424 */ /* 0x000fe200078e00ff */
[----:B------:R-:W-:Y:S01]  /*69f0*/  MOV R24, 0x6a20 ;  /* 0x00006a2000187802 */ /* 0x000fe20000000f00 */
[----:B------:R-:W-:-:S02]  /*6a00*/  IMAD.MOV.U32 R52, RZ, RZ, 0x1f ;  /* 0x0000001fff347424 */ /* 0x000fc400078e00ff */
[----:B------:R-:W-:Y:S05]  /*6a10*/  CALL.REL.NOINC `($__internal_15_$__cuda_sm70_shflsync_bfly_p) ;  /* 0x000003c000007944 */ /* 0x000fea0003c00000 */
[----:B01----:R-:W-:Y:S01]  /*6a20*/  FADD.FTZ R26, R26, R27 ;  /* 0x0000001b1a1a7221 */ /* 0x003fe20000010000 */
[----:B------:R-:W-:Y:S01]  /*6a30*/  MOV R24, 0x6a80 ;  /* 0x00006a8000187802 */ /* 0x000fe20000000f00 */
[----:B------:R-:W-:-:S02]  /*6a40*/  IMAD.MOV.U32 R53, RZ, RZ, 0x8 ;  /* 0x00000008ff357424 */ /* 0x000fc400078e00ff */
[----:B------:R-:W-:Y:S02]  /*6a50*/  IMAD.MOV.U32 R52, RZ, RZ, 0x1f ;  /* 0x0000001fff347424 */ /* 0x000fe400078e00ff */
[----:B------:R-:W-:Y:S02]  /*6a60*/  IMAD.MOV.U32 R27, RZ, RZ, -0x1 ;  /* 0xffffffffff1b7424 */ /* 0x000fe400078e00ff */
[----:B------:R-:W-:Y:S05]  /*6a70*/  CALL.REL.NOINC `($__internal_15_$__cuda_sm70_shflsync_bfly_p) ;  /* 0x0000036000007944 */ /* 0x000fea0003c00000 */
[----:B0-----:R-:W-:Y:S01]  /*6a80*/  HFMA2.MMA R53, -RZ, RZ, 0, 9.5367431640625e-07 ;  /* 0x00000010ff357435 */ /* 0x001fe200000001ff */
[----:B-1----:R-:W-:Y:S01]  /*6a90*/  FADD.FTZ R26, R26, R27 ;  /* 0x0000001b1a1a7221 */ /* 0x002fe20000010000 */
[----:B------:R-:W-:Y:S01]  /*6aa0*/  MOV R24, 0x6ae0 ;  /* 0x00006ae000187802 */ /* 0x000fe20000000f00 */
[----:B------:R-:W-:Y:S02]  /*6ab0*/  IMAD.MOV.U32 R52, RZ, RZ, 0x1f ;  /* 0x0000001fff347424 */ /* 0x000fe400078e00ff */
[----:B------:R-:W-:Y:S02]  /*6ac0*/  IMAD.MOV.U32 R27, RZ, RZ, -0x1 ;  /* 0xffffffffff1b7424 */ /* 0x000fe400078e00ff */
[----:B------:R-:W-:Y:S05]  /*6ad0*/  CALL.REL.NOINC `($__internal_15_$__cuda_sm70_shflsync_bfly_p) ;  /* 0x0000030000007944 */ /* 0x000fea0003c00000 */
        /* <DEDUP_REMOVED lines=19> */
[----:B------:R-:W-:Y:S02]  /*6c10*/  IMAD.MOV.U32 R27, RZ, RZ, -0x1 ;  /* 0xffffffffff1b7424 */ /* 0x000fe400078e00ff */
[----:B------:R-:W-:Y:S01]  /*6c20*/  FFMA.FTZ R26, R25, R25, R24 ;  /* 0x00000019191a7223 */ /* 0x000fe20000010018 */
[----:B------:R-:W-:Y:S02]  /*6c30*/  MOV R24, 0x6c50 ;  /* 0x00006c5000187802 */ /* 0x000fe40000000f00 */
        /* <DEDUP_REMOVED lines=13> */
[----:B0-----:R-:W-:Y:S01]  /*6d10*/  HFMA2.MMA R53, -RZ, RZ, 0, 4.76837158203125e-07 ;  /* 0x00000008ff357435 */ /* 0x001fe200000001ff */
[----:B-1----:R-:W-:Y:S01]  /*6d20*/  FADD.FTZ R26, R26, R27 ;  /* 0x0000001b1a1a7221 */ /* 0x002fe20000010000 */
        /* <DEDUP_REMOVED lines=8> */
[----:B------:R-:W-:-:S02]  /*6db0*/  IMAD.MOV.U32 R27, RZ, RZ, -0x1 ;  /* 0xffffffffff1b7424 */ /* 0x000fc400078e00ff */
[----:B------:R-:W-:Y:S05]  /*6dc0*/  CALL.REL.NOINC `($__internal_15_$__cuda_sm70_shflsync_bfly_p) ;  /* 0x0000001000007944 */ /* 0x000fea0003c00000 */
[----:B01----:R-:W-:Y:S05]  /*6dd0*/  BRA `(.L_x_1450) ;  /* 0xfffff77000007947 */ /* 0x003fea000383ffff */
        .weak           $__internal_15_$__cuda_sm70_shflsync_bfly_p
        .type           $__internal_15_$__cuda_sm70_shflsync_bfly_p,@function
        .size           $__internal_15_$__cuda_sm70_shflsync_bfly_p,(.L_x_7071 - $__internal_15_$__cuda_sm70_shflsync_bfly_p)
$__internal_15_$__cuda_sm70_shflsync_bfly_p:
[----:B------:R-:W-:Y:S01]  /*6de0*/  IMAD.MOV.U32 R25, RZ, RZ, 0x0 ;  /* 0x00000000ff197424 */ /* 0x000fe200078e00ff */
[----:B------:R-:W-:Y:S04]  /*6df0*/  WARPSYNC R27 ;  /* 0x0000001b00007348 */ /* 0x000fe80003800000 */
[----:B------:R0:W1:Y:S01]  /*6e00*/  SHFL.BFLY PT, R27, R26, R53, R52 ;  /* 0x0c0000351a1b7389 */ /* 0x00006200000e0034 */
[----:B------:R-:W-:Y:S05]  /*6e10*/  RET.REL.NODEC R24 `(_ZN10layer_norm31ln_parallel_residual_fwd_kernelINS_13Kernel_traitsI6__halfS2_S2_S2_fjLj256ELj1ELj4ELj1ELj16ENS_18Kernel_traits_baseILj256ES2_S2_S2_S2_fjLj128EEEEELb1ELb1ELb1EEEvNS_9FwdParamsE) ;  /* 0xffff91e018007950 */ /* 0x000fea0003c3ffff */
.L_x_1451:
        /* <DEDUP_REMOVED lines=14> */
.L_x_7071:


//--------------------- .text._ZN10layer_norm31ln_parallel_residual_fwd_kernelINS_13Kernel_traitsIf13__nv_bfloat16S2_S2_fjLj256ELj1ELj4ELj1ELj16ENS_18Kernel_traits_baseILj256EfS2_S2_S2_fjLj128EEEEELb0ELb0ELb0EEEvNS_9FwdParamsE --------------------------
	.section	.text._ZN10layer_norm31ln_parallel_residual_fwd_kernelINS_13Kernel_traitsIf13__nv_bfloat16S2_S2_fjLj256ELj1ELj4ELj1ELj16ENS_18Kernel_traits_baseILj256EfS2_S2_S2_fjLj128EEEEELb0ELb0ELb0EEEvNS_9FwdParamsE,"ax",@progbits
	.sectioninfo	@"SHI_REGISTERS=72"
	.align	128
        .global         _ZN10layer_norm31ln_parallel_residual_fwd_kernelINS_13Kernel_traitsIf13__nv_bfloat16S2_S2_fjLj256ELj1ELj4ELj1ELj16ENS_18Kernel_traits_baseILj256EfS2_S2_S2_fjLj128EEEEELb0ELb0ELb0EEEvNS_9FwdParamsE
        .type           _ZN10layer_norm31ln_parallel_residual_fwd_kernelINS_13Kernel_traitsIf13__nv_bfloat16S2_S2_fjLj256ELj1ELj4ELj1ELj16ENS_18Kernel_traits_baseILj256EfS2_S2_S2_fjLj128EEEEELb0ELb0ELb0EEEvNS_9FwdParamsE,@function
        .size           _ZN10layer_norm31ln_parallel_residual_fwd_kernelINS_13Kernel_traitsIf13__nv_bfloat16S2_S2_fjLj256ELj1ELj4ELj1ELj16ENS_18Kernel_traits_baseILj256EfS2_S2_S2_fjLj128EEEEELb0ELb0ELb0EEEvNS_9FwdParamsE,(.L_x_7072 - _ZN10layer_norm31ln_parallel_residual_fwd_kernelINS_13Kernel_traitsIf13__nv_bfloat16S2_S2_fjLj256ELj1ELj4ELj1ELj16ENS_18Kernel_traits_baseILj256EfS2_S2_S2_fjLj128EEEEELb0ELb0ELb0EEEvNS_9FwdParamsE)
        .other          _ZN10layer_norm31ln_parallel_residual_fwd_kernelINS_13Kernel_traitsIf13__nv_bfloat16S2_S2_fjLj256ELj1ELj4ELj1ELj16ENS_18Kernel_traits_baseILj256EfS2_S2_S2_fjLj128EEEEELb0ELb0ELb0EEEvNS_9FwdParamsE,@"STO_CUDA_ENTRY STV_DEFAULT"
_ZN10layer_norm31ln_parallel_residual_fwd_kernelINS_13Kernel_traitsIf13__nv_bfloat16S2_S2_fjLj256ELj1ELj4ELj1ELj16ENS_18Kernel_traits_baseILj256EfS2_S2_S2_fjLj128EEEEELb0ELb0ELb0EEEvNS_9FwdParamsE:
.text._ZN10layer_norm31ln_parallel_residual_fwd_kernelINS_13Kernel_traitsIf13__nv_bfloat16S2_S2_fjLj256ELj1ELj4ELj1ELj16ENS_18Kernel_traits_baseILj256EfS2_S2_S2_fjLj128EEEEELb0ELb0ELb0EEEvNS_9FwdParamsE:
        /* <DEDUP_REMOVED lines=17> */
[----:B------:R-:W-:Y:S01]  /*0110*/  CS2R R34, SRZ ;  /* 0x0000000000227805 */ /* 0x000fe2000001ff00 */
[----:B------:R-:W-:Y:S01]  /*0120*/  ISETP.NE.U32.AND P1, PT, RZ, c[0x0][0x220], PT ;  /* 0x00008800ff007a0c */ /* 0x000fe20003f25070 */
[----:B------:R-:W-:Y:S01]  /*0130*/  CS2R R32, SRZ ;  /* 0x0000000000207805 */ /* 0x000fe2000001ff00 */
[----:B------:R-:W-:Y:S01]  /*0140*/  ISETP.NE.AND.EX P0, PT, RZ, c[0x0][0x21c], PT, P0 ;  /* 0x00008700ff007a0c */ /* 0x000fe20003f05300 */
[----:B------:R-:W-:Y:S01]  /*0150*/  CS2R R30, SRZ ;  /* 0x00000000001e7805 */ /* 0x000fe2000001ff00 */
[----:B------:R-:W-:Y:S01]  /*0160*/  ISETP.NE.AND.EX P1, PT, RZ, c[0x0][0x224], PT, P1 ;  /* 0x00008900ff007a0c */ /* 0x000fe20003f25310 */
[----:B------:R-:W-:Y:S01]  /*0170*/  CS2R R28, SRZ ;  /* 0x00000000001c7805 */ /* 0x000fe2000001ff00 */
[----:B------:R-:W-:Y:S01]  /*0180*/  IMAD.SHL.U32 R38, R6, 0x20, RZ ;  /* 0x0000002006267824 */ /* 0x000fe200078e00ff */
[----:B------:R-:W-:-:S08]  /*0190*/  HFMA2.MMA R36, -RZ, RZ, 0, 1.9073486328125e-06 ;  /* 0x00000020ff247435 */ /* 0x000fd000000001ff */
[----:B------:R-:W-:-:S05]  /*01a0*/  @P0 LEA R4, P4, R6, c[0x0][0x218], 0x5 ;  /* 0x0000860006040a11 */ /* 0x000fca00078828ff */
[----:B------:R-:W-:Y:S01]  /*01b0*/  @P0 IMAD.X R5, RZ, RZ, c[0x0][0x21c], P4 ;  /* 0x00008700ff050624 */ /* 0x000fe200020e06ff */
[----:B------:R-:W-:-:S04]  /*01c0*/  @P1 IADD3 R40, P4, R38, c[0x0][0x220], RZ ;  /* 0x0000880026281a10 */ /* 0x000fc80007f9e0ff */
[----:B------:R0:W5:Y:S04]  /*01d0*/  @P0 LDG.E.128 R32, [R4.64] ;  /* 0x0000000404200981 */ /* 0x000168000c1e1d00 */
[----:B------:R0:W5:Y:S01]  /*01e0*/  @P0 LDG.E.128 R28, [R4.64+0x10] ;  /* 0x00001004041c0981 */ /* 0x000162000c1e1d00 */
[----:B------:R-:W-:Y:S01]  /*01f0*/  IADD3 R38, P0, R38, c[0x0][0x1b8], RZ ;  /* 0x00006e0026267a10 */ /* 0x000fe20007f1e0ff */
[----:B------:R-:W-:Y:S01]  /*0200*/  CS2R R26, SRZ ;  /* 0x00000000001a7805 */ /* 0x000fe2000001ff00 */
[----:B------:R-:W-:Y:S01]  /*0210*/  CS2R R24, SRZ ;  /* 0x0000000000187805 */ /* 0x000fe2000001ff00 */
[----:B------:R-:W-:Y:S01]  /*0220*/  CS2R R22, SRZ ;  /* 0x0000000000167805 */ /* 0x000fe2000001ff00 */
[----:B------:R-:W-:Y:S01]  /*0230*/  CS2R R20, SRZ ;  /* 0x0000000000147805 */ /* 0x000fe2000001ff00 */
[----:B------:R-:W-:-:S02]  /*0240*/  @P1 IMAD.X R41, RZ, RZ, c[0x0][0x224], P4 ;  /* 0x00008900ff291624 */ /* 0x000fc400020e06ff */
[----:B------:R-:W-:-:S03]  /*0250*/  IMAD.WIDE.U32 R36, R6, R36, c[0x0][0x1b0] ;  /* 0x00006c0006247625 */ /* 0x000fc600078e0024 */
[----:B------:R1:W5:Y:S01]  /*0260*/  @P1 LDG.E.128 R24, [R40.64] ;  /* 0x0000000428181981 */ /* 0x000362000c1e1d00 */
[----:B------:R-:W-:-:S03]  /*0270*/  IMAD.X R39, RZ, RZ, c[0x0][0x1bc], P0 ;  /* 0x00006f00ff277624 */ /* 0x000fc600000e06ff */
[----:B------:R1:W5:Y:S04]  /*0280*/  @P1 LDG.E.128 R20, [R40.64+0x10] ;  /* 0x0000100428141981 */ /* 0x000368000c1e1d00 */
[----:B------:R1:W5:Y:S04]  /*0290*/  LDG.E.128 R16, [R36.64] ;  /* 0x0000000424107981 */ /* 0x000368000c1e1d00 */
[----:B------:R1:W5:Y:S04]  /*02a0*/  LDG.E.128 R12, [R36.64+0x10] ;  /* 0x00001004240c7981 */ /* 0x000368000c1e1d00 */
[----:B------:R1:W5:Y:S04]  /*02b0*/  LDG.E.128 R8, [R38.64] ;  /* 0x0000000426087981 */ /* 0x000368000c1e1d00 */
[----:B0-----:R1:W5:Y:S02]  /*02c0*/  LDG.E.128 R4, [R38.64+0x10] ;  /* 0x0000100426047981 */ /* 0x001364000c1e1d00 */
.L_x_1453:
[----:B------:R-:W-:Y:S05]  /*02d0*/  BSYNC B0 ;  /* 0x0000000000007941 */ /* 0x000fea0003800000 */
.L_x_1452:
[----:B------:R-:W-:Y:S05]  /*02e0*/  @P3 EXIT ;  /* 0x000000000000394d */ /* 0x000fea0003800000 */
[----:B------:R-:W-:Y:S02]  /*02f0*/  ULDC.U8 UR6, c[0x0][0x1f0] ;  /* 0x00007c0000067ab9 */ /* 0x000fe40000000000 */
.L_x_1493:
        /* <DEDUP_REMOVED lines=17> */
[C---:B------:R-:W-:Y:S02]  /*0410*/  @P0 LEA.HI.X R55, R56.reuse, c[0x0][0x184], RZ, 0x4, P4 ;  /* 0x0000610038370a11 */ /* 0x040fe400020f24ff */
[----:B------:R-:W-:-:S03]  /*0420*/  @P1 LEA.HI.X R53, R56, c[0x0][0x17c], RZ, 0x4, P3 ;  /* 0x00005f0038351a11 */ /* 0x000fc600018f24ff */
[----:B-1----:R0:W5:Y:S04]  /*0430*/  @P0 LDG.E.128 R40, [R54.64] ;  /* 0x0000000436280981 */ /* 0x002168000c1e1d00 */
        /* <DEDUP_REMOVED lines=14> */
.L_x_1457:
[----:B-----5:R-:W-:-:S05]  /*0520*/  PRMT R3, RZ, 0x5410, R40 ;  /* 0x00005410ff037816 */ /* 0x020fca0000000028 */
[----:B------:R-:W-:Y:S01]  /*0530*/  FADD.FTZ R0, R3, R0 ;  /* 0x0000000003007221 */ /* 0x000fe20000010000 */
[----:B------:R-:W-:Y:S05]  /*0540*/  BRA `(.L_x_1458) ;  /* 0x0000004000007947 */ /* 0x000fea0003800000 */
.L_x_1456:
[----:B0----5:R-:W-:-:S05]  /*0550*/  PRMT R3, RZ, 0x5410, R36 ;  /* 0x00005410ff037816 */ /* 0x021fca0000000024 */
[----:B------:R-:W-:Y:S01]  /*0560*/  FADD.FTZ R0, R3, R0 ;  /* 0x0000000003007221 */ /* 0x000fe20000010000 */
[----:B------:R-:W-:-:S05]  /*0570*/  @P0 PRMT R3, RZ, 0x5410, R40 ;  /* 0x00005410ff030816 */ /* 0x000fca0000000028 */
[----:B------:R-:W-:-:S05]  /*0580*/  @P0 FADD.FTZ R0, R3, R0 ;  /* 0x0000000003000221 */ /* 0x000fca0000010000 */
.L_x_1458:
[----:B------:R-:W-:-:S04]  /*0590*/  F2FP.BF16.PACK_AB R3, RZ, R0 ;  /* 0x00000000ff03723e */ /* 0x000fc800000010ff */
[----:B------:R-:W-:Y:S02]  /*05a0*/  PRMT R44, R3, 0x7610, R44 ;  /* 0x00007610032c7816 */ /* 0x000fe4000000002c */
.L_x_1459:
        /* <DEDUP_REMOVED lines=11> */
.L_x_1461:
[----:B-----5:R-:W-:-:S05]  /*0660*/  PRMT R48, RZ, 0x7610, R40 ;  /* 0x00007610ff307816 */ /* 0x020fca0000000028 */
[----:B------:R-:W-:Y:S01]  /*0670*/  FADD.FTZ R3, R48, R3 ;  /* 0x0000000330037221 */ /* 0x000fe20000010000 */
[----:B------:R-:W-:Y:S05]  /*0680*/  BRA `(.L_x_1462) ;  /* 0x0000004000007947 */ /* 0x000fea0003800000 */
.L_x_1460:
[----:B-----5:R-:W-:-:S05]  /*0690*/  PRMT R48, RZ, 0x7610, R36 ;  /* 0x00007610ff307816 */ /* 0x020fca0000000024 */
[----:B------:R-:W-:Y:S01]  /*06a0*/  FADD.FTZ R3, R48, R3 ;  /* 0x0000000330037221 */ /* 0x000fe20000010000 */
[----:B------:R-:W-:-:S05]  /*06b0*/  @P0 PRMT R48, RZ, 0x7610, R40 ;  /* 0x00007610ff300816 */ /* 0x000fca0000000028 */
[----:B------:R-:W-:-:S05]  /*06c0*/  @P0 FADD.FTZ R3, R48, R3 ;  /* 0x0000000330030221 */ /* 0x000fca0000010000 */
.L_x_1462:
[----:B------:R-:W-:-:S04]  /*06d0*/  F2FP.BF16.PACK_AB R48, RZ, R3 ;  /* 0x00000003ff30723e */ /* 0x000fc800000010ff */
[----:B------:R-:W-:Y:S02]  /*06e0*/  PRMT R44, R44, 0x5410, R48 ;  /* 0x000054102c2c7816 */ /* 0x000fe40000000030 */
.L_x_1463:
        /* <DEDUP_REMOVED lines=11> */
.L_x_1465:
[----:B-----5:R-:W-:-:S05]  /*07a0*/  PRMT R48, RZ, 0x5410, R41 ;  /* 0x00005410ff307816 */ /* 0x020fca0000000029 */
[----:B------:R-:W-:Y:S01]  /*07b0*/  FADD.FTZ R57, R48, R57 ;  /* 0x0000003930397221 */ /* 0x000fe20000010000 */
[----:B------:R-:W-:Y:S05]  /*07c0*/  BRA `(.L_x_1466) ;  /* 0x0000004000007947 */ /* 0x000fea0003800000 */
.L_x_1464:
[----:B-----5:R-:W-:-:S05]  /*07d0*/  PRMT R48, RZ, 0x5410, R37 ;  /* 0x00005410ff307816 */ /* 0x020fca0000000025 */
[----:B------:R-:W-:Y:S01]  /*07e0*/  FADD.FTZ R57, R48, R57 ;  /* 0x0000003930397221 */ /* 0x000fe20000010000 */
[----:B------:R-:W-:-:S05]  /*07f0*/  @P0 PRMT R48, RZ, 0x5410, R41 ;  /* 0x00005410ff300816 */ /* 0x000fca0000000029 */
[----:B------:R-:W-:-:S05]  /*0800*/  @P0 FADD.FTZ R57, R48, R57 ;  /* 0x0000003930390221 */ /* 0x000fca0000010000 */
.L_x_1466:
[----:B------:R-:W-:-:S04]  /*0810*/  F2FP.BF16.PACK_AB R48, RZ, R57 ;  /* 0x00000039ff30723e */ /* 0x000fc800000010ff */
[----:B------:R-:W-:Y:S02]  /*0820*/  PRMT R45, R48, 0x7610, R45 ;  /* 0x00007610302d7816 */ /* 0x000fe4000000002d */
.L_x_1467:
        /* <DEDUP_REMOVED lines=11> */
.L_x_1469:
[----:B-----5:R-:W-:-:S05]  /*08e0*/  PRMT R49, RZ, 0x7610, R41 ;  /* 0x00007610ff317816 */ /* 0x020fca0000000029 */
[----:B------:R-:W-:Y:S01]  /*08f0*/  FADD.FTZ R58, R49, R58 ;  /* 0x0000003a313a7221 */ /* 0x000fe20000010000 */
[----:B------:R-:W-:Y:S05]  /*0900*/  BRA `(.L_x_1470) ;  /* 0x0000004000007947 */ /* 0x000fea0003800000 */
.L_x_1468:
[----:B-----5:R-:W-:-:S05]  /*0910*/  PRMT R49, RZ, 0x7610, R37 ;  /* 0x00007610ff317816 */ /* 0x020fca0000000025 */
[----:B------:R-:W-:Y:S01]  /*0920*/  FADD.FTZ R58, R49, R58 ;  /* 0x0000003a313a7221 */ /* 0x000fe20000010000 */
[----:B------:R-:W-:-:S05]  /*0930*/  @P0 PRMT R49, RZ, 0x7610, R41 ;  /* 0x00007610ff310816 */ /* 0x000fca0000000029 */
[----:B------:R-:W-:-:S05]  /*0940*/  @P0 FADD.FTZ R58, R49, R58 ;  /* 0x0000003a313a0221 */ /* 0x000fca0000010000 */
.L_x_1470:
[----:B------:R-:W-:-:S04]  /*0950*/  F2FP.BF16.PACK_AB R48, RZ, R58 ;  /* 0x0000003aff30723e */ /* 0x000fc800000010ff */
[----:B------:R-:W-:Y:S02]  /*0960*/  PRMT R45, R45, 0x5410, R48 ;  /* 0x000054102d2d7816 */ /* 0x000fe40000000030 */
.L_x_1471:
        /* <DEDUP_REMOVED lines=11> */
.L_x_1473:
[----:B-----5:R-:W-:-:S05]  /*0a20*/  PRMT R48, RZ, 0x5410, R42 ;  /* 0x00005410ff307816 */ /* 0x020fca000000002a */
[----:B------:R-:W-:Y:S01]  /*0a30*/  FADD.FTZ R59, R48, R59 ;  /* 0x0000003b303b7221 */ /* 0x000fe20000010000 */
[----:B------:R-:W-:Y:S05]  /*0a40*/  BRA `(.L_x_1474) ;  /* 0x0000004000007947 */ /* 0x000fea0003800000 */
.L_x_1472:
[----:B-----5:R-:W-:-:S05]  /*0a50*/  PRMT R48, RZ, 0x5410, R38 ;  /* 0x00005410ff307816 */ /* 0x020fca0000000026 */
[----:B------:R-:W-:Y:S01]  /*0a60*/  FADD.FTZ R59, R48, R59 ;  /* 0x0000003b303b7221 */ /* 0x000fe20000010000 */
[----:B------:R-:W-:-:S05]  /*0a70*/  @P0 PRMT R48, RZ, 0x5410, R42 ;  /* 0x00005410ff300816 */ /* 0x000fca000000002a */
[----:B------:R-:W-:-:S05]  /*0a80*/  @P0 FADD.FTZ R59, R48, R59 ;  /* 0x0000003b303b0221 */ /* 0x000fca0000010000 */
.L_x_1474:
[----:B------:R-:W-:-:S04]  /*0a90*/  F2FP.BF16.PACK_AB R48, RZ, R59 ;  /* 0x0000003bff30723e */ /* 0x000fc800000010ff */
[----:B------:R-:W-:Y:S02]  /*0aa0*/  PRMT R46, R48, 0x7610, R46 ;  /* 0x00007610302e7816 */ /* 0x000fe4000000002e */
.L_x_1475:
        /* <DEDUP_REMOVED lines=11> */
.L_x_1477:
[----:B-----5:R-:W-:-:S05]  /*0b60*/  PRMT R49, RZ, 0x7610, R42 ;  /* 0x00007610ff317816 */ /* 0x020fca000000002a */
[----:B------:R-:W-:Y:S01]  /*0b70*/  FADD.FTZ R64, R49, R64 ;  /* 0x0000004031407221 */ /* 0x000fe20000010000 */
[----:B------:R-:W-:Y:S05]  /*0b80*/  BRA `(.L_x_1478) ;  /* 0x0000004000007947 */ /* 0x000fea0003800000 */
.L_x_1476:
[----:B-----5:R-:W-:-:S05]  /*0b90*/  PRMT R49, RZ, 0x7610, R38 ;  /* 0x00007610ff317816 */ /* 0x020fca0000000026 */
[----:B------:R-:W-:Y:S01]  /*0ba0*/  FADD.FTZ R64, R49, R64 ;  /* 0x0000004031407221 */ /* 0x000fe20000010000 */
[----:B------:R-:W-:-:S05]  /*0bb0*/  @P0 PRMT R49, RZ, 0x7610, R42 ;  /* 0x00007610ff310816 */ /* 0x000fca000000002a */
[----:B------:R-:W-:-:S05]  /*0bc0*/  @P0 FADD.FTZ R64, R49, R64 ;  /* 0x0000004031400221 */ /* 0x000fca0000010000 */
.L_x_1478:
[----:B------:R-:W-:-:S04]  /*0bd0*/  F2FP.BF16.PACK_AB R48, RZ, R64 ;  /* 0x00000040ff30723e */ /* 0x000fc800000010ff */
[----:B------:R-:W-:Y:S02]  /*0be0*/  PRMT R46, R46, 0x5410, R48 ;  /* 0x000054102e2e7816 */ /* 0x000fe40000000030 */
.L_x_1479:
        /* <DEDUP_REMOVED lines=11> */
.L_x_1481:
[----:B-----5:R-:W-:-:S05]  /*0ca0*/  PRMT R48, RZ, 0x5410, R43 ;  /* 0x00005410ff307816 */ /* 0x020fca000000002b */
[----:B------:R-:W-:Y:S01]  /*0cb0*/  FADD.FTZ R65, R48, R65 ;  /* 0x0000004130417221 */ /* 0x000fe20000010000 */
[----:B------:R-:W-:Y:S05]  /*0cc0*/  BRA `(.L_x_1482) ;  /* 0x0000004000007947 */ /* 0x000fea0003800000 */
.L_x_1480:
[----:B-----5:R-:W-:-:S05]  /*0cd0*/  PRMT R48, RZ, 0x5410, R39 ;  /* 0x00005410ff307816 */ /* 0x020fca0000000027 */
[----:B------:R-:W-:Y:S01]  /*0ce0*/  FADD.FTZ R65, R48, R65 ;  /* 0x0000004130417221 */ /* 0x000fe20000010000 */
[----:B------:R-:W-:-:S05]  /*0cf0*/  @P0 PRMT R48, RZ, 0x5410, R43 ;  /* 0x00005410ff300816 */ /* 0x000fca000000002b */
[----:B------:R-:W-:-:S05]  /*0d00*/  @P0 FADD.FTZ R65, R48, R65 ;  /* 0x0000004130410221 */ /* 0x000fca0000010000 */
.L_x_1482:
[----:B------:R-:W-:-:S04]  /*0d10*/  F2FP.BF16.PACK_AB R48, RZ, R65 ;  /* 0x00000041ff30723e */ /* 0x000fc800000010ff */
[----:B------:R-:W-:Y:S02]  /*0d20*/  PRMT R47, R48, 0x7610, R47 ;  /* 0x00007610302f7816 */ /* 0x000fe4000000002f */
.L_x_1483:
        /* <DEDUP_REMOVED lines=11> */
.L_x_1485:
[----:B-----5:R-:W-:-:S05]  /*0de0*/  PRMT R49, RZ, 0x7610, R43 ;  /* 0x00007610ff317816 */ /* 0x020fca000000002b */
[----:B------:R-:W-:Y:S01]  /*0df0*/  FADD.FTZ R66, R49, R66 ;  /* 0x0000004231427221 */ /* 0x000fe20000010000 */
[----:B------:R-:W-:Y:S05]  /*0e00*/  BRA `(.L_x_1486) ;  /* 0x0000004000007947 */ /* 0x000fea0003800000 */
.L_x_1484:
[----:B-----5:R-:W-:-:S05]  /*0e10*/  PRMT R49, RZ, 0x7610, R39 ;  /* 0x00007610ff317816 */ /* 0x020fca0000000027 */
[----:B------:R-:W-:Y:S01]  /*0e20*/  FADD.FTZ R66, R49, R66 ;  /* 0x0000004231427221 */ /* 0x000fe20000010000 */
[----:B------:R-:W-:-:S05]  /*0e30*/  @P0 PRMT R49, RZ, 0x7610, R43 ;  /* 0x00007610ff310816 */ /* 0x000fca000000002b */
[----:B------:R-:W-:-:S05]  /*0e40*/  @P0 FADD.FTZ R66, R49, R66 ;  /* 0x0000004231420221 */ /* 0x000fca0000010000 */
.L_x_1486:
[----:B------:R-:W-:-:S04]  /*0e50*/  F2FP.BF16.PACK_AB R48, RZ, R66 ;  /* 0x00000042ff30723e */ /* 0x000fc800000010ff */
[----:B------:R-:W-:Y:S02]  /*0e60*/  PRMT R47, R47, 0x5410, R48 ;  /* 0x000054102f2f7816 */ /* 0x000fe40000000030 */
.L_x_1487:
[----:B------:R-:W-:Y:S01]  /*0e70*/  IMAD.MOV.U32 R48, RZ, RZ, c[0x0][0x180] ;  /* 0x00006000ff307624 */ /* 0x000fe200078e00ff */
[----:B------:R-:W-:-:S04]  /*0e80*/  MOV R49, c[0x0][0x184] ;  /* 0x0000610000317a02 */ /* 0x000fc80000000f00 */
[----:B------:R-:W-:-:S04]  /*0e90*/  LOP3.LUT P0, RZ, R48, c[0x0][0x178], RZ, 0xfc, !PT ;  /* 0x00005e0030ff7a12 */ /* 0x000fc8000780fcff */
[----:B------:R-:W-:-:S13]  /*0ea0*/  LOP3.LUT P0, RZ, R49, c[0x0][0x17c], RZ, 0xfc, P0 ;  /* 0x00005f0031ff7a12 */ /* 0x000fda000000fcff */
[----:B------:R-:W-:-:S04]  /*0eb0*/  @P0 LEA R48, P1, R56, c[0x0][0x188], 0x4 ;  /* 0x0000620038300a11 */ /* 0x000fc800078220ff */
[----:B------:R-:W-:-:S05]  /*0ec0*/  @P0 LEA.HI.X R49, R56, c[0x0][0x18c], RZ, 0x4, P1 ;  /* 0x0000630038310a11 */ /* 0x000fca00008f24ff */
[----:B------:R0:W-:Y:S04]  /*0ed0*/  @P0 STG.E.128 [R48.64], R44 ;  /* 0x0000002c30000986 */ /* 0x0001e8000c101d04 */
.L_x_1455:
[----:B------:R-:W-:Y:S05]  /*0ee0*/  BSYNC B0 ;  /* 0x0000000000007941 */ /* 0x000fea0003800000 */
.L_x_1454:
        /* <DEDUP_REMOVED lines=11> */
[----:B------:R0:W2:Y:S02]  /*0fa0*/  SHFL.BFLY PT, R50, R53, 0x1, 0x1f ;  /* 0x0c201f0035327f89 */ /* 0x0000a400000e0000 */
.L_x_1494:
[----:B0-2---:R-:W-:Y:S01]  /*0fb0*/  FADD.FTZ R53, R53, R50 ;  /* 0x0000003235357221 */ /* 0x005fe20000010000 */
        /* <DEDUP_REMOVED lines=35> */
[----:B------:R0:W2:Y:S02]  /*11f0*/  SHFL.BFLY PT, R50, R53, 0x10, 0x1f ;  /* 0x0e001f0035327f89 */ /* 0x0000a400000e0000 */
.L_x_1495:
[----:B------:R-:W-:Y:S01]  /*1200*/  FMUL.FTZ R48, R55, R55 ;  /* 0x0000003737307220 */ /* 0x000fe20000410000 */
[----:B------:R-:W-:Y:S01]  /*1210*/  ISETP.NE.AND P0, PT, RZ, UR6, PT ;  /* 0x00000006ff007c0c */ /* 0x000fe2000bf05270 */
[----:B------:R-:W-:Y:S01]  /*1220*/  IMAD.MOV.U32 R51, RZ, RZ, c[0x0][0x1e0] ;  /* 0x00007800ff337624 */ /* 0x000fe200078e00ff */
[----:B------:R-:W-:Y:S01]  /*1230*/  BSSY B0, `(.L_x_1490) ;  /* 0x000003b000007945 */ /* 0x000fe20003800000 */
[----:B--2---:R-:W-:Y:S01]  /*1240*/  FADD.FTZ R50, R50, R53 ;  /* 0x0000003532327221 */ /* 0x004fe20000010000 */
[----:B------:R-:W-:-:S03]  /*1250*/  FSEL R49, R48, RZ, P0 ;  /* 0x000000ff30317208 */ /* 0x000fc60000000000 */
[----:B------:R-:W-:Y:S02]  /*1260*/  FFMA.FTZ R48, R50, R51, c[0x0][0x228] ;  /* 0x00008a0032307623 */ /* 0x000fe40000010033 */
[----:B------:R-:W-:Y:S02]  /*1270*/  @!P1 IMAD.MOV.U32 R51, RZ, RZ, 0x4 ;  /* 0x00000004ff339424 */ /* 0x000fe400078e00ff */
        /* <DEDUP_REMOVED lines=8> */
[----:B--2---:R-:W-:-:S05]  /*1300*/  FSEL R55, R55, RZ, !P0 ;  /* 0x000000ff37377208 */ /* 0x004fca0004000000 */
        /* <DEDUP_REMOVED lines=12> */
[----:B-----5:R-:W-:Y:S02]  /*13d0*/  FFMA.FTZ R48, R16, R52, R32 ;  /* 0x0000003410307223 */ /* 0x020fe40000010020 */
        /* <DEDUP_REMOVED lines=11> */
[----:B------:R-:W-:Y:S01]  /*1490*/  FFMA.FTZ R50, R12, R62, R28 ;  /* 0x0000003e0c327223 */ /* 0x000fe2000001001c */
[----:B------:R-:W-:Y:S01]  /*14a0*/  HFMA2.MMA R69, -RZ, RZ, 0, 9.5367431640625e-07 ;  /* 0x00000010ff457435 */ /* 0x000fe200000001ff */
        /* <DEDUP_REMOVED lines=13> */
[----:B------:R-:W-:Y:S01]  /*1580*/  IMAD.WIDE.U32 R62, R56, R69, c[0x0][0x210] ;  /* 0x00008400383e7625 */ /* 0x000fe200078e0045 */
[----:B------:R-:W-:Y:S02]  /*1590*/  F2FP.BF16.PACK_AB R53, R67, R61 ;  /* 0x0000003d4335723e */ /* 0x000fe400000010ff */
[----:B------:R-:W-:Y:S01]  /*15a0*/  F2FP.BF16.PACK_AB R52, R68, R52 ;  /* 0x000000344434723e */ /* 0x000fe200000010ff */
[----:B------:R-:W-:-:S05]  /*15b0*/  IMAD.WIDE.U32 R60, R56, R69, c[0x0][0x208] ;  /* 0x00008200383c7625 */ /* 0x000fca00078e0045 */
[----:B------:R0:W-:Y:S04]  /*15c0*/  STG.E.128 [R60.64], R48 ;  /* 0x000000303c007986 */ /* 0x0001e8000c101d04 */
[----:B------:R0:W-:Y:S02]  /*15d0*/  STG.E.128 [R62.64], R52 ;  /* 0x000000343e007986 */ /* 0x0001e4000c101d04 */
.L_x_1491:
[----:B------:R-:W-:Y:S05]  /*15e0*/  BSYNC B0 ;  /* 0x0000000000007941 */ /* 0x000fea0003800000 */
.L_x_1490:
[----:B0-2---:R-:W-:-:S04]  /*15f0*/  IMAD.MOV.U32 R49, RZ, RZ, 0x4 ;  /* 0x00000004ff317424 */ /* 0x005fc800078e00ff */
[----:B------:R-:W-:-:S05]  /*1600*/  IMAD R2, R49, c[0x0][0x160], R2 ;  /* 0x0000580031027a24 */ /* 0x000fca00078e0202 */
[----:B------:R-:W-:-:S13]  /*1610*/  ISETP.GE.AND P0, PT, R2, c[0x0][0x164], PT ;  /* 0x0000590002007a0c */ /* 0x000fda0003f06270 */
[----:B-1---5:R-:W-:Y:S01]  /*1620*/  @P0 CALL.REL.NOINC `(.L_x_1492) ;  /* 0x0000001000000944 */ /* 0x022fe20003c00000 */
[----:B------:R-:W-:Y:S05]  /*1630*/  BRA `(.L_x_1493) ;  /* 0xffffecc000007947 */ /* 0x000fea000383ffff */
.L_x_1492:
[----:B------:R-:W-:Y:S05]  /*1640*/  EXIT ;  /* 0x000000000000794d */ /* 0x000fea0003800000 */
.L_x_1488:
[----:B------:R-:W-:Y:S01]  /*1650*/  MOV R52, 0x1 ;  /* 0x0000000100347802 */ /* 0x000fe20000000f00 */
[----:B------:R-:W-:Y:S01]  /*1660*/  IMAD.MOV.U32 R51, RZ, RZ, 0x1f ;  /* 0x0000001fff337424 */ /* 0x000fe200078e00ff */
[----:B------:R-:W-:Y:S02]  /*1670*/  MOV R50, 0xffffffff ;  /* 0xffffffff00327802 */ /* 0x000fe40000000f00 */
[----:B------:R-:W-:Y:S02]  /*1680*/  MOV R48, 0x16a0 ;  /* 0x000016a000307802 */ /* 0x000fe40000000f00 */
[----:B-1---5:R-:W-:Y:S05]  /*1690*/  CALL.REL.NOINC `($__internal_16_$__cuda_sm70_shflsync_bfly_p) ;  /* 0x0000049000007944 */ /* 0x022fea0003c00000 */
[----:B01----:R-:W-:Y:S05]  /*16a0*/  BRA `(.L_x_1494) ;  /* 0xfffff90000007947 */ /* 0x003fea000383ffff */
.L_x_1489:
[----:B------:R-:W-:Y:S01]  /*16b0*/  HFMA2.MMA R51, -RZ, RZ, 0, 1.847743988037109375e-06 ;  /* 0x0000001fff337435 */ /* 0x000fe200000001ff */
[----:B------:R-:W-:Y:S01]  /*16c0*/  IMAD.MOV.U32 R52, RZ, RZ, 0x2 ;  /* 0x00000002ff347424 */ /* 0x000fe200078e00ff */
[----:B------:R-:W-:Y:S01]  /*16d0*/  MOV R48, 0x1700 ;  /* 0x0000170000307802 */ /* 0x000fe20000000f00 */
[----:B------:R-:W-:-:S03]  /*16e0*/  IMAD.MOV.U32 R50, RZ, RZ, -0x1 ;  /* 0xffffffffff327424 */ /* 0x000fc600078e00ff */
[----:B-1---5:R-:W-:Y:S05]  /*16f0*/  CALL.REL.NOINC `($__internal_16_$__cuda_sm70_shflsync_bfly_p) ;  /* 0x0000043000007944 */ /* 0x022fea0003c00000 */
[----:B01----:R-:W-:Y:S01]  /*1700*/  FADD.FTZ R53, R53, R50 ;  /* 0x0000003235357221 */ /* 0x003fe20000010000 */
[----:B------:R-:W-:Y:S01]  /*1710*/  MOV R52, 0x4 ;  /* 0x0000000400347802 */ /* 0x000fe20000000f00 */
[----:B------:R-:W-:Y:S01]  /*1720*/  IMAD.MOV.U32 R51, RZ, RZ, 0x1f ;  /* 0x0000001fff337424 */ /* 0x000fe200078e00ff */
[----:B------:R-:W-:-:S02]  /*1730*/  MOV R50, 0xffffffff ;  /* 0xffffffff00327802 */ /* 0x000fc40000000f00 */
[----:B------:R-:W-:Y:S02]  /*1740*/  MOV R48, 0x1760 ;  /* 0x0000176000307802 */ /* 0x000fe40000000f00 */
[----:B------:R-:W-:Y:S05]  /*1750*/  CALL.REL.NOINC `($__internal_16_$__cuda_sm70_shflsync_bfly_p) ;  /* 0x000003d000007944 */ /* 0x000fea0003c00000 */
[----:B0-----:R-:W-:Y:S01]  /*1760*/  HFMA2.MMA R51, -RZ, RZ, 0, 1.847743988037109375e-06 ;  /* 0x0000001fff337435 */ /* 0x001fe200000001ff */
[----:B-1----:R-:W-:Y:S01]  /*1770*/  FADD.FTZ R53, R53, R50 ;  /* 0x0000003235357221 */ /* 0x002fe20000010000 */
[----:B------:R-:W-:Y:S01]  /*1780*/  MOV R48, 0x17c0 ;  /* 0x000017c000307802 */ /* 0x000fe20000000f00 */
[----:B------:R-:W-:Y:S02]  /*1790*/  IMAD.MOV.U32 R52, RZ, RZ, 0x8 ;  /* 0x00000008ff347424 */ /* 0x000fe400078e00ff */
[----:B------:R-:W-:Y:S02]  /*17a0*/  IMAD.MOV.U32 R50, RZ, RZ, -0x1 ;  /* 0xffffffffff327424 */ /* 0x000fe400078e00ff */
[----:B------:R-:W-:Y:S05]  /*17b0*/  CALL.REL.NOINC `($__internal_16_$__cuda_sm70_shflsync_bfly_p) ;  /* 0x0000037000007944 */ /* 0x000fea0003c00000 */
[----:B01----:R-:W-:Y:S01]  /*17c0*/  FADD.FTZ R53, R53, R50 ;  /* 0x0000003235357221 */ /* 0x003fe20000010000 */
[----:B------:R-:W-:Y:S01]  /*17d0*/  MOV R52, 0x10 ;  /* 0x0000001000347802 */ /* 0x000fe20000000f00 */
[----:B------:R-:W-:Y:S01]  /*17e0*/  IMAD.MOV.U32 R51, RZ, RZ, 0x1f ;  /* 0x0000001fff337424 */ /* 0x000fe200078e00ff */
[----:B------:R-:W-:Y:S02]  /*17f0*/  MOV R50, 0xffffffff ;  /* 0xffffffff00327802 */ /* 0x000fe40000000f00 */
[----:B------:R-:W-:-:S02]  /*1800*/  MOV R48, 0x1820 ;  /* 0x0000182000307802 */ /* 0x000fc40000000f00 */
[----:B------:R-:W-:Y:S05]  /*1810*/  CALL.REL.NOINC `($__internal_16_$__cuda_sm70_shflsync_bfly_p) ;  /* 0x0000031000007944 */ /* 0x000fea0003c00000 */
[----:B-1----:R-:W-:Y:S02]  /*1820*/  FADD.FTZ R50, R53, R50 ;  /* 0x0000003235327221 */ /* 0x002fe40000010000 */
[----:B0-----:R-:W-:-:S02]  /*1830*/  IMAD.MOV.U32 R52, RZ, RZ, 0x1 ;  /* 0x00000001ff347424 */ /* 0x001fc400078e00ff */
        /* <DEDUP_REMOVED lines=17> */
[----:B------:R-:W-:-:S03]  /*1950*/  HFMA2.MMA R51, -RZ, RZ, 0, 1.847743988037109375e-06 ;  /* 0x0000001fff337435 */ /* 0x000fc600000001ff */
[----:B------:R-:W-:-:S05]  /*1960*/  FFMA.FTZ R48, R49, R49, R48 ;  /* 0x0000003131307223 */ /* 0x000fca0000010030 */
[----:B------:R-:W-:Y:S02]  /*1970*/  FSEL R53, R48, RZ, P2 ;  /* 0x000000ff30357208 */ /* 0x000fe40001000000 */
[----:B------:R-:W-:Y:S02]  /*1980*/  MOV R48, 0x19a0 ;  /* 0x000019a000307802 */ /* 0x000fe40000000f00 */
[----:B------:R-:W-:Y:S05]  /*1990*/  CALL.REL.NOINC `($__internal_16_$__cuda_sm70_shflsync_bfly_p) ;  /* 0x0000019000007944 */ /* 0x000fea0003c00000 */
[----:B01----:R-:W-:Y:S01]  /*19a0*/  FADD.FTZ R53, R53, R50 ;  /* 0x0000003235357221 */ /* 0x003fe20000010000 */
[----:B------:R-:W-:Y:S01]  /*19b0*/  MOV R52, 0x2 ;  /* 0x0000000200347802 */ /* 0x000fe20000000f00 */
[----:B------:R-:W-:Y:S01]  /*19c0*/  IMAD.MOV.U32 R51, RZ, RZ, 0x1f ;  /* 0x0000001fff337424 */ /* 0x000fe200078e00ff */
[----:B------:R-:W-:Y:S02]  /*19d0*/  MOV R50, 0xffffffff ;  /* 0xffffffff00327802 */ /* 0x000fe40000000f00 */
[----:B------:R-:W-:Y:S02]  /*19e0*/  MOV R48, 0x1a00 ;  /* 0x00001a0000307802 */ /* 0x000fe40000000f00 */
[----:B------:R-:W-:Y:S05]  /*19f0*/  CALL.REL.NOINC `($__internal_16_$__cuda_sm70_shflsync_bfly_p) ;  /* 0x0000013000007944 */ /* 0x000fea0003c00000 */
[----:B0-----:R-:W-:Y:S01]  /*1a00*/  HFMA2.MMA R51, -RZ, RZ, 0, 1.847743988037109375e-06 ;  /* 0x0000001fff337435 */ /* 0x001fe200000001ff */
[----:B-1----:R-:W-:Y:S01]  /*1a10*/  FADD.FTZ R53, R53, R50 ;  /* 0x0000003235357221 */ /* 0x002fe20000010000 */
[----:B------:R-:W-:Y:S01]  /*1a20*/  MOV R48, 0x1a60 ;  /* 0x00001a6000307802 */ /* 0x000fe20000000f00 */
[----:B------:R-:W-:-:S02]  /*1a30*/  IMAD.MOV.U32 R52, RZ, RZ, 0x4 ;  /* 0x00000004ff347424 */ /* 0x000fc400078e00ff */
[----:B------:R-:W-:Y:S02]  /*1a40*/  IMAD.MOV.U32 R50, RZ, RZ, -0x1 ;  /* 0xffffffffff327424 */ /* 0x000fe400078e00ff */
        /* <DEDUP_REMOVED lines=10> */
[----:B------:R-:W-:Y:S02]  /*1af0*/  IMAD.MOV.U32 R52, RZ, RZ, 0x10 ;  /* 0x00000010ff347424 */ /* 0x000fe400078e00ff */
[----:B------:R-:W-:-:S02]  /*1b00*/  IMAD.MOV.U32 R50, RZ, RZ, -0x1 ;  /* 0xffffffffff327424 */ /* 0x000fc400078e00ff */
[----:B------:R-:W-:Y:S05]  /*1b10*/  CALL.REL.NOINC `($__internal_16_$__cuda_sm70_shflsync_bfly_p) ;  /* 0x0000001000007944 */ /* 0x000fea0003c00000 */
[----:B01----:R-:W-:Y:S05]  /*1b20*/  BRA `(.L_x_1495) ;  /* 0xfffff6d000007947 */ /* 0x003fea000383ffff */
        .weak           $__internal_16_$__cuda_sm70_shflsync_bfly_p
        .type           $__internal_16_$__cuda_sm70_shflsync_bfly_p,@function
        .size           $__internal_16_$__cuda_sm70_shflsync_bfly_p,(.L_x_7072 - $__internal_16_$__cuda_sm70_shflsync_bfly_p)
$__internal_16_$__cuda_sm70_shflsync_bfly_p:
[----:B------:R-:W-:Y:S01]  /*1b30*/  MOV R49, 0x0 ;  /* 0x0000000000317802 */ /* 0x000fe20000000f00 */
[----:B------:R-:W-:Y:S04]  /*1b40*/  WARPSYNC R50 ;  /* 0x0000003200007348 */ /* 0x000fe80003800000 */
[----:B------:R0:W1:Y:S01]  /*1b50*/  SHFL.BFLY PT, R50, R53, R52, R51 ;  /* 0x0c00003435327389 */ /* 0x00006200000e0033 */
[----:B------:R-:W-:Y:S05]  /*1b60*/  RET.REL.NODEC R48 `(_ZN10layer_norm31ln_parallel_residual_fwd_kernelINS_13Kernel_traitsIf13__nv_bfloat16S2_S2_fjLj256ELj1ELj4ELj1ELj16ENS_18Kernel_traits_baseILj256EfS2_S2_S2_fjLj128EEEEELb0ELb0ELb0EEEvNS_9FwdParamsE) ;  /* 0xffffe49030007950 */ /* 0x000fea0003c3ffff */
.L_x_1496:
        /* <DEDUP_REMOVED lines=9> */
.L_x_7072:


//--------------------- .text._ZN10layer_norm31ln_parallel_residual_fwd_kernelINS_13Kernel_traitsIf13__nv_bfloat16S2_S2_fjLj256ELj1ELj4ELj1ELj16ENS_18Kernel_traits_baseILj256EfS2_S2_S2_fjLj128EEEEELb0ELb0ELb1EEEvNS_9FwdParamsE --------------------------
	.section	.text._ZN10layer_norm31ln_parallel_residual_fwd_kernelINS_13Kernel_traitsIf13__nv_bfloat16S2_S2_fjLj256ELj1ELj4ELj1ELj16ENS_18Kernel_traits_baseILj256EfS2_S2_S2_fjLj128EEEEELb0ELb0ELb1EEEvNS_9FwdParamsE,"ax",@progbits
	.sectioninfo	@"SHI_REGISTERS=69"
	.align	128
        .global         _ZN10layer_norm31ln_parallel_residual_fwd_kernelINS_13Kernel_traitsIf13__nv_bfloat16S2_S2_fjLj256ELj1ELj4ELj1ELj16ENS_18Kernel_traits_baseILj256EfS2_S2_S2_fjLj128EEEEELb0ELb0ELb1EEEvNS_9FwdParamsE
        .type           _ZN10layer_norm31ln_parallel_residual_fwd_kernelINS_13Kernel_traitsIf13__nv_bfloat16S2_S2_fjLj256ELj1ELj4ELj1ELj16ENS_18Kernel_traits_baseILj256EfS2_S2_S2_fjLj128EEEEELb0ELb0ELb1EEEvNS_9FwdParamsE,@function
        .size           _ZN10layer_norm31ln_parallel_residual_fwd_kernelINS_13Kernel_traitsIf13__nv_bfloat16S2_S2_fjLj256ELj1ELj4ELj1ELj16ENS_18Kernel_traits_baseILj256EfS2_S2_S2_fjLj128EEEEELb0ELb0ELb1EEEvNS_9FwdParamsE,(.L_x_7073 - _ZN10layer_norm31ln_parallel_residual_fwd_kernelINS_13Kernel_traitsIf13__nv_bfloat16S2_S2_fjLj256ELj1ELj4ELj1ELj16ENS_18Kernel_traits_baseILj256EfS2_S2_S2_fjLj128EEEEELb0ELb0ELb1EEEvNS_9FwdParamsE)
        .other          _ZN10layer_norm31ln_parallel_residual_fwd_kernelINS_13Kernel_traitsIf13__nv_bfloat16S2_S2_fjLj256ELj1ELj4ELj1ELj16ENS_18Kernel_traits_baseILj256EfS2_S2_S2_fjLj128EEEEELb0ELb0ELb1EEEvNS_9FwdParamsE,@"STO_CUDA_ENTRY STV_DEFAULT"
_ZN10layer_norm31ln_parallel_residual_fwd_kernelINS_13Kernel_traitsIf13__nv_bfloat16S2_S2_fjLj256ELj1ELj4ELj1ELj16ENS_18Kernel_traits_baseILj256EfS2_S2_S2_fjLj128EEEEELb0ELb0ELb1EEEvNS_9FwdParamsE:
.text._ZN10layer_norm31ln_parallel_residual_fwd_kernelINS_13Kernel_traitsIf13__nv_bfloat16S2_S2_fjLj256ELj1ELj4ELj1ELj16ENS_18Kernel_traits_baseILj256EfS2_S2_S2_fjLj128EEEEELb0ELb0ELb1EEEvNS_9FwdParamsE:
[----:B------:R-:W-:Y:S02]  /*0000*/  MOV R1, c[0x0][0x28] ;  /* 0x00000a0000017a02 */ /* 0x000fe40000000f00 */
[----:B------:R-:W0:Y:S01]  /*0010*/  S2R R3, SR_TID.X ;  /* 0x0000000000037919 */ /* 0x000e220000002100 */
[----:B------:R-:W-:Y:S01]  /*0020*/  ISETP.NE.U32.AND P1, PT, RZ, c[0x0][0x218], PT ;  /* 0x00008600ff007a0c */ /* 0x000fe20003f25070 */
[----:B------:R-:W-:Y:S01]  /*0030*/  CS2R R32, SRZ ;  /* 0x0000000000207805 */ /* 0x000fe2000001ff00 */
[----:B------:R-:W-:Y:S01]  /*0040*/  ISETP.NE.U32.AND P0, PT, RZ, c[0x0][0x220], PT ;  /* 0x00008800ff007a0c */ /* 0x000fe20003f05070 */
[----:B------:R-:W1:Y:S01]  /*0050*/  S2R R5, SR_CTAID.X ;  /* 0x0000000000057919 */ /* 0x000e620000002500 */
[----:B------:R-:W-:Y:S01]  /*0060*/  ISETP.NE.AND.EX P1, PT, RZ, c[0x0][0x21c], PT, P1 ;  /* 0x00008700ff007a0c */ /* 0x000fe20003f25310 */
[----:B------:R-:W-:Y:S01]  /*0070*/  CS2R R34, SRZ ;  /* 0x0000000000227805 */ /* 0x000fe2000001ff00 */
[----:B------:R-:W-:Y:S01]  /*0080*/  ISETP.NE.AND.EX P0, PT, RZ, c[0x0][0x224], PT, P0 ;  /* 0x00008900ff007a0c */ /* 0x000fe20003f05300 */
[----:B------:R-:W-:Y:S01]  /*0090*/  CS2R R28, SRZ ;  /* 0x00000000001c7805 */ /* 0x000fe2000001ff00 */
[----:B------:R-:W-:Y:S01]  /*00a0*/  CS2R R30, SRZ ;  /* 0x00000000001e7805 */ /* 0x000fe2000001ff00 */
[----:B------:R-:W-:Y:S01]  /*00b0*/  ULDC.64 UR4, c[0x0][0x118] ;  /* 0x0000460000047ab9 */ /* 0x000fe20000000a00 */
[----:B0-----:R-:W-:-:S02]  /*00c0*/  LOP3.LUT R0, R3, 0x1f, RZ, 0xc0, !PT ;  /* 0x0000001f03007812 */ /* 0x001fc400078ec0ff */
[----:B------:R-:W-:-:S05]  /*00d0*/  SHF.R.U32.HI R2, RZ, 0x5, R3 ;  /* 0x00000005ff027819 */ /* 0x000fca0000011603 */
[----:B------:R-:W-:Y:S01]  /*00e0*/  @P1 LEA R4, P2, R0, c[0x0][0x218], 0x5 ;  /* 0x0000860000041a11 */ /* 0x000fe200078428ff */
[----:B-1----:R-:W-:-:S03]  /*00f0*/  IMAD R2, R5, 0x4, R2 ;  /* 0x0000000405027824 */ /* 0x002fc600078e0202 */
[----:B------:R-:W-:Y:S02]  /*0100*/  @P1 IADD3.X R5, RZ, c[0x0][0x21c], RZ, P2, !PT ;  /* 0x00008700ff051a10 */ /* 0x000fe400017fe4ff */
[----:B------:R-:W-:-:S03]  /*0110*/  SHF.L.U32 R38, R0, 0x5, RZ ;  /* 0x0000000500267819 */ /* 0x000fc600000006ff */
[----:B------:R0:W5:Y:S04]  /*0120*/  @P1 LDG.E.128 R32, [R4.64] ;  /* 0x0000000404201981 */ /* 0x000168000c1e1d00 */
[----:B------:R0:W5:Y:S01]  /*0130*/  @P1 LDG.E.128 R28, [R4.64+0x10] ;  /* 0x00001004041c1981 */ /* 0x000162000c1e1d00 */
[----:B------:R-:W-:Y:S01]  /*0140*/  @P0 IADD3 R6, P1, R38, c[0x0][0x220], RZ ;  /* 0x0000880026060a10 */ /* 0x000fe20007f3e0ff */
[----:B------:R-:W-:Y:S01]  /*0150*/  CS2R R26, SRZ ;  /* 0x00000000001a7805 */ /* 0x000fe2000001ff00 */
[----:B------:R-:W-:Y:S01]  /*0160*/  CS2R R24, SRZ ;  /* 0x0000000000187805 */ /* 0x000fe2000001ff00 */
[----:B------:R-:W-:Y:S01]  /*0170*/  CS2R R20, SRZ ;  /* 0x0000000000147805 */ /* 0x000fe2000001ff00 */
[----:B------:R-:W-:Y:S01]  /*0180*/  CS2R R22, SRZ ;  /* 0x0000000000167805 */ /* 0x000fe2000001ff00 */
[----:B------:R-:W-:Y:S01]  /*0190*/  @P0 IMAD.X R7, RZ, RZ, c[0x0][0x224], P1 ;  /* 0x00008900ff070624 */ /* 0x000fe200008e06ff */
[----:B------:R-:W-:Y:S01]  /*01a0*/  ISETP.GE.AND P1, PT, R2, c[0x0][0x164], PT ;  /* 0x0000590002007a0c */ /* 0x000fe20003f26270 */
[----:B------:R-:W-:Y:S01]  /*01b0*/  IMAD.SHL.U32 R3, R3, 0x20, RZ ;  /* 0x0000002003037824 */ /* 0x000fe200078e00ff */
[----:B------:R-:W-:-:S02]  /*01c0*/  IADD3 R38, P3, R38, c[0x0][0x1b8], RZ ;  /* 0x00006e0026267a10 */ /* 0x000fc40007f7e0ff */
[----:B------:R0:W5:Y:S02]  /*01d0*/  @P0 LDG.E.128 R24, [R6.64] ;  /* 0x0000000406180981 */ /* 0x000164000c1e1d00 */
[----:B------:R-:W-:Y:S02]  /*01e0*/  LOP3.LUT R3, R3, 0x3e0, RZ, 0xc0, !PT ;  /* 0x000003e003037812 */ /* 0x000fe400078ec0ff */
[----:B------:R0:W5:Y:S01]  /*01f0*/  @P0 LDG.E.128 R20, [R6.64+0x10] ;  /* 0x0000100406140981 */ /* 0x000162000c1e1d00 */
[----:B------:R-:W-:Y:S02]  /*0200*/  IADD3.X R39, RZ, c[0x0][0x1bc], RZ, P3, !PT ;  /* 0x00006f00ff277a10 */ /* 0x000fe40001ffe4ff */
[----:B------:R-:W-:-:S05]  /*0210*/  IADD3 R36, P2, R3, c[0x0][0x1b0], RZ ;  /* 0x00006c0003247a10 */ /* 0x000fca0007f5e0ff */
[----:B------:R-:W-:Y:S01]  /*0220*/  IMAD.X R37, RZ, RZ, c[0x0][0x1b4], P2 ;  /* 0x00006d00ff257624 */ /* 0x000fe200010e06ff */
[----:B------:R-:W-:Y:S07]  /*0230*/  @P1 EXIT ;  /* 0x000000000000194d */ /* 0x000fee0003800000 */
[----:B------:R1:W5:Y:S04]  /*0240*/  LDG.E.128 R16, [R36.64] ;  /* 0x0000000424107981 */ /* 0x000368000c1e1d00 */
[----:B------:R1:W5:Y:S04]  /*0250*/  LDG.E.128 R12, [R36.64+0x10] ;  /* 0x00001004240c7981 */ /* 0x000368000c1e1d00 */
[----:B------:R1:W5:Y:S04]  /*0260*/  LDG.E.128 R8, [R38.64] ;  /* 0x0000000426087981 */ /* 0x000368000c1e1d00 */
[----:B0-----:R1:W5:Y:S01]  /*0270*/  LDG.E.128 R4, [R38.64+0x10] ;  /* 0x0000100426047981 */ /* 0x001362000c1e1d00 */
[----:B------:R-:W-:Y:S01]  /*0280*/  MOV R3, c[0x0][0x180] ;  /* 0x0000600000037a02 */ /* 0x000fe20000000f00 */
[----:B------:R-:W-:-:S03]  /*0290*/  ULDC.U8 UR6, c[0x0][0x1f0] ;  /* 0x00007c0000067ab9 */ /* 0x000fc60000000000 */
[----:B------:R-:W-:Y:S01]  /*02a0*/  LOP3.LUT P0, RZ, R3, c[0x0][0x178], RZ, 0xfc, !PT ;  /* 0x00005e0003ff7a12 */ /* 0x000fe2000780fcff */
[----:B------:R-:W-:-:S05]  /*02b0*/  IMAD.MOV.U32 R3, RZ, RZ, c[0x0][0x184] ;  /* 0x00006100ff037624 */ /* 0x000fca00078e00ff */
[----:B-1----:R-:W-:Y:S02]  /*02c0*/  LOP3.LUT P0, RZ, R3, c[0x0][0x17c], RZ, 0xfc, P0 ;  /* 0x00005f0003ff7a12 */ /* 0x002fe4000000fcff */
.L_x_1532:
        /* <DEDUP_REMOVED lines=15> */
[----:B-----5:R0:W5:Y:S04]  /*03c0*/  @P1 LDG.E.128 R40, [R54.64] ;  /* 0x0000000436281981 */ /* 0x020168000c1e1d00 */
        /* <DEDUP_REMOVED lines=8> */
[----:B------:R-:W-:Y:S05]  /*0450*/  @P0 BRA `(.L_x_1499) ;  /* 0x0000008000000947 */ /* 0x000fea0003800000 */
[----:B------:R-:W-:Y:S05]  /*0460*/  BRA `(.L_x_1500) ;  /* 0x0000009000007947 */ /* 0x000fea0003800000 */
.L_x_1498:
[----:B-----5:R-:W-:-:S05]  /*0470*/  PRMT R53, RZ, 0x5410, R40 ;  /* 0x00005410ff357816 */ /* 0x020fca0000000028 */
[----:B------:R-:W-:Y:S01]  /*0480*/  FADD.FTZ R52, R52, R53 ;  /* 0x0000003534347221 */ /* 0x000fe20000010000 */
[----:B------:R-:W-:Y:S05]  /*0490*/  BRA `(.L_x_1499) ;  /* 0x0000004000007947 */ /* 0x000fea0003800000 */
.L_x_1497:
[----:B0----5:R-:W-:-:S05]  /*04a0*/  PRMT R53, RZ, 0x5410, R36 ;  /* 0x00005410ff357816 */ /* 0x021fca0000000024 */
[----:B------:R-:W-:Y:S01]  /*04b0*/  FADD.FTZ R52, R52, R53 ;  /* 0x0000003534347221 */ /* 0x000fe20000010000 */
[----:B------:R-:W-:-:S05]  /*04c0*/  @P1 PRMT R53, RZ, 0x5410, R40 ;  /* 0x00005410ff351816 */ /* 0x000fca0000000028 */
[----:B------:R-:W-:-:S05]  /*04d0*/  @P1 FADD.FTZ R52, R52, R53 ;  /* 0x0000003534341221 */ /* 0x000fca0000010000 */
.L_x_1499:
[----:B------:R-:W-:-:S04]  /*04e0*/  F2FP.BF16.PACK_AB R53, RZ, R52 ;  /* 0x00000034ff35723e */ /* 0x000fc800000010ff */
[----:B------:R-:W-:Y:S02]  /*04f0*/  PRMT R44, R53, 0x7610, R44 ;  /* 0x00007610352c7816 */ /* 0x000fe4000000002c */
.L_x_1500:
[----:B------:R-:W-:Y:S01]  /*0500*/  PRMT R53, RZ, 0x7610, R48 ;  /* 0x00007610ff357816 */ /* 0x000fe20000000030 */
[----:B------:R-:W-:Y:S05]  /*0510*/  @P2 BRA `(.L_x_1501) ;  /* 0x0000008000002947 */ /* 0x000fea0003800000 */
[----:B------:R-:W-:-:S04]  /*0520*/  ISETP.NE.U32.AND P3, PT, RZ, c[0x0][0x180], PT ;  /* 0x00006000ff007a0c */ /* 0x000fc80003f65070 */
[----:B------:R-:W-:-:S13]  /*0530*/  ISETP.NE.AND.EX P3, PT, RZ, c[0x0][0x184], PT, P3 ;  /* 0x00006100ff007a0c */ /* 0x000fda0003f65330 */
[----:B------:R-:W-:Y:S05]  /*0540*/  @P3 BRA `(.L_x_1502) ;  /* 0x0000002000003947 */ /* 0x000fea0003800000 */
[----:B------:R-:W-:Y:S05]  /*0550*/  @P0 BRA `(.L_x_1503) ;  /* 0x0000008000000947 */ /* 0x000fea0003800000 */
[----:B------:R-:W-:Y:S05]  /*0560*/  BRA `(.L_x_1504) ;  /* 0x0000009000007947 */ /* 0x000fea0003800000 */
.L_x_1502:
[----:B-----5:R-:W-:-:S05]  /*0570*/  PRMT R48, RZ, 0x7610, R40 ;  /* 0x00007610ff307816 */ /* 0x020fca0000000028 */
[----:B------:R-:W-:Y:S01]  /*0580*/  FADD.FTZ R53, R53, R48 ;  /* 0x0000003035357221 */ /* 0x000fe20000010000 */
[----:B------:R-:W-:Y:S05]  /*0590*/  BRA `(.L_x_1503) ;  /* 0x0000004000007947 */ /* 0x000fea0003800000 */
.L_x_1501:
[----:B-----5:R-:W-:-:S05]  /*05a0*/  PRMT R48, RZ, 0x7610, R36 ;  /* 0x00007610ff307816 */ /* 0x020fca0000000024 */
[----:B------:R-:W-:Y:S01]  /*05b0*/  FADD.FTZ R53, R53, R48 ;  /* 0x0000003035357221 */ /* 0x000fe20000010000 */
[----:B------:R-:W-:-:S05]  /*05c0*/  @P1 PRMT R48, RZ, 0x7610, R40 ;  /* 0x00007610ff301816 */ /* 0x000fca0000000028 */
[----:B------:R-:W-:-:S05]  /*05d0*/  @P1 FADD.FTZ R53, R53, R48 ;  /* 0x0000003035351221 */ /* 0x000fca0000010000 */
.L_x_1503:
[----:B------:R-:W-:-:S04]  /*05e0*/  F2FP.BF16.PACK_AB R48, RZ, R53 ;  /* 0x00000035ff30723e */ /* 0x000fc800000010ff */
[----:B------:R-:W-:Y:S02]  /*05f0*/  PRMT R44, R44, 0x5410, R48 ;  /* 0x000054102c2c7816 */ /* 0x000fe40000000030 */
.L_x_1504:
[----:B------:R-:W-:Y:S01]  /*0600*/  PRMT R54, RZ, 0x5410, R49 ;  /* 0x00005410ff367816 */ /* 0x000fe20000000031 */
[----:B------:R-:W-:Y:S05]  /*0610*/  @P2 BRA `(.L_x_1505) ;  /* 0x0000008000002947 */ /* 0x000fea0003800000 */
[----:B------:R-:W-:-:S04]  /*0620*/  ISETP.NE.U32.AND P3, PT, RZ, c[0x0][0x180], PT ;  /* 0x00006000ff007a0c */ /* 0x000fc80003f65070 */
[----:B------:R-:W-:-:S13]  /*0630*/  ISETP.NE.AND.EX P3, PT, RZ, c[0x0][0x184], PT, P3 ;  /* 0x00006100ff007a0c */ /* 0x000fda0003f65330 */
[----:B------:R-:W-:Y:S05]  /*0640*/  @P3 BRA `(.L_x_1506) ;  /* 0x0000002000003947 */ /* 0x000fea0003800000 */
[----:B------:R-:W-:Y:S05]  /*0650*/  @P0 BRA `(.L_x_1507) ;  /* 0x0000008000000947 */ /* 0x000fea0003800000 */
[----:B------:R-:W-:Y:S05]  /*0660*/  BRA `(.L_x_1508) ;  /* 0x0000009000007947 */ /* 0x000fea0003800000 */
.L_x_1506:
[----:B-----5:R-:W-:-:S05]  /*0670*/  PRMT R55, RZ, 0x5410, R41 ;  /* 0x00005410ff377816 */ /* 0x020fca0000000029 */
[----:B------:R-:W-:Y:S01]  /*0680*/  FADD.FTZ R54, R54, R55 ;  /* 0x0000003736367221 */ /* 0x000fe20000010000 */
[----:B------:R-:W-:Y:S05]  /*0690*/  BRA `(.L_x_1507) ;  /* 0x0000004000007947 */ /* 0x000fea0003800000 */
.L_x_1505:
[----:B-----5:R-:W-:-:S05]  /*06a0*/  PRMT R55, RZ, 0x5410, R37 ;  /* 0x00005410ff377816 */ /* 0x020fca0000000025 */
[----:B------:R-:W-:Y:S01]  /*06b0*/  FADD.FTZ R54, R54, R55 ;  /* 0x0000003736367221 */ /* 0x000fe20000010000 */
[----:B------:R-:W-:-:S05]  /*06c0*/  @P1 PRMT R55, RZ, 0x5410, R41 ;  /* 0x00005410ff371816 */ /* 0x000fca0000000029 */
[----:B------:R-:W-:-:S05]  /*06d0*/  @P1 FADD.FTZ R54, R54, R55 ;  /* 0x0000003736361221 */ /* 0x000fca0000010000 */
.L_x_1507:
[----:B------:R-:W-:-:S04]  /*06e0*/  F2FP.BF16.PACK_AB R48, RZ, R54 ;  /* 0x00000036ff30723e */ /* 0x000fc800000010ff */
[----:B------:R-:W-:Y:S02]  /*06f0*/  PRMT R45, R48, 0x7610, R45 ;  /* 0x00007610302d7816 */ /* 0x000fe4000000002d */
.L_x_1508:
[----:B------:R-:W-:Y:S01]  /*0700*/  PRMT R55, RZ, 0x7610, R49 ;  /* 0x00007610ff377816 */ /* 0x000fe20000000031 */
[----:B------:R-:W-:Y:S05]  /*0710*/  @P2 BRA `(.L_x_1509) ;  /* 0x0000008000002947 */ /* 0x000fea0003800000 */
[----:B------:R-:W-:-:S04]  /*0720*/  ISETP.NE.U32.AND P3, PT, RZ, c[0x0][0x180], PT ;  /* 0x00006000ff007a0c */ /* 0x000fc80003f65070 */
[----:B------:R-:W-:-:S13]  /*0730*/  ISETP.NE.AND.EX P3, PT, RZ, c[0x0][0x184], PT, P3 ;  /* 0x00006100ff007a0c */ /* 0x000fda0003f65330 */
[----:B------:R-:W-:Y:S05]  /*0740*/  @P3 BRA `(.L_x_1510) ;  /* 0x0000002000003947 */ /* 0x000fea0003800000 */
[----:B------:R-:W-:Y:S05]  /*0750*/  @P0 BRA `(.L_x_1511) ;  /* 0x0000008000000947 */ /* 0x000fea0003800000 */
[----:B------:R-:W-:Y:S05]  /*0760*/  BRA `(.L_x_1512) ;  /* 0x0000009000007947 */ /* 0x000fea0003800000 */
.L_x_1510:
[----:B-----5:R-:W-:-:S05]  /*0770*/  PRMT R48, RZ, 0x7610, R41 ;  /* 0x00007610ff307816 */ /* 0x020fca0000000029 */
[----:B------:R-:W-:Y:S01]  /*0780*/  FADD.FTZ R55, R55, R48 ;  /* 0x0000003037377221 */ /* 0x000fe20000010000 */
[----:B------:R-:W-:Y:S05]  /*0790*/  BRA `(.L_x_1511) ;  /* 0x0000004000007947 */ /* 0x000fea0003800000 */
.L_x_1509:
[----:B-----5:R-:W-:-:S05]  /*07a0*/  PRMT R48, RZ, 0x7610, R37 ;  /* 0x00007610ff307816 */ /* 0x020fca0000000025 */
[----:B------:R-:W-:Y:S01]  /*07b0*/  FADD.FTZ R55, R55, R48 ;  /* 0x0000003037377221 */ /* 0x000fe20000010000 */
[----:B------:R-:W-:-:S05]  /*07c0*/  @P1 PRMT R48, RZ, 0x7610, R41 ;  /* 0x00007610ff301816 */ /* 0x000fca0000000029 */
[----:B------:R-:W-:-:S05]  /*07d0*/  @P1 FADD.FTZ R55, R55, R48 ;  /* 0x0000003037371221 */ /* 0x000fca0000010000 */
.L_x_1511:
[----:B------:R-:W-:-:S04]  /*07e0*/  F2FP.BF16.PACK_AB R48, RZ, R55 ;  /* 0x00000037ff30723e */ /* 0x000fc800000010ff */
[----:B------:R-:W-:Y:S02]  /*07f0*/  PRMT R45, R45, 0x5410, R48 ;  /* 0x000054102d2d7816 */ /* 0x000fe40000000030 */
.L_x_1512:
[----:B------:R-:W-:Y:S01]  /*0800*/  PRMT R56, RZ, 0x5410, R50 ;  /* 0x00005410ff387816 */ /* 0x000fe20000000032 */
[----:B------:R-:W-:Y:S05]  /*0810*/  @P2 BRA `(.L_x_1513) ;  /* 0x0000008000002947 */ /* 0x000fea0003800000 */
[----:B------:R-:W-:-:S04]  /*0820*/  ISETP.NE.U32.AND P3, PT, RZ, c[0x0][0x180], PT ;  /* 0x00006000ff007a0c */ /* 0x000fc80003f65070 */
[----:B------:R-:W-:-:S13]  /*0830*/  ISETP.NE.AND.EX P3, PT, RZ, c[0x0][0x184], PT, P3 ;  /* 0x00006100ff007a0c */ /* 0x000fda0003f65330 */
[----:B------:R-:W-:Y:S05]  /*0840*/  @P3 BRA `(.L_x_1514) ;  /* 0x0000002000003947 */ /* 0x000fea0003800000 */
[----:B------:R-:W-:Y:S05]  /*0850*/  @P0 BRA `(.L_x_1515) ;  /* 0x0000008000000947 */ /* 0x000fea0003800000 */
[----:B------:R-:W-:Y:S05]  /*0860*/  BRA `(.L_x_1516) ;  /* 0x0000009000007947 */ /* 0x000fea0003800000 */
.L_x_1514:
[----:B-----5:R-:W-:-:S05]  /*0870*/  PRMT R49, RZ, 0x5410, R42 ;  /* 0x00005410ff317816 */ /* 0x020fca000000002a */
[----:B------:R-:W-:Y:S01]  /*0880*/  FADD.FTZ R56, R56, R49 ;  /* 0x0000003138387221 */ /* 0x000fe20000010000 */
[----:B------:R-:W-:Y:S05]  /*0890*/  BRA `(.L_x_1515) ;  /* 0x0000004000007947 */ /* 0x000fea0003800000 */
.L_x_1513:
[----:B-----5:R-:W-:-:S05]  /*08a0*/  PRMT R49, RZ, 0x5410, R38 ;  /* 0x00005410ff317816 */ /* 0x020fca0000000026 */
[----:B------:R-:W-:Y:S01]  /*08b0*/  FADD.FTZ R56, R56, R49 ;  /* 0x0000003138387221 */ /* 0x000fe20000010000 */
[----:B------:R-:W-:-:S05]  /*08c0*/  @P1 PRMT R49, RZ, 0x5410, R42 ;  /* 0x00005410ff311816 */ /* 0x000fca000000002a */
[----:B------:R-:W-:-:S05]  /*08d0*/  @P1 FADD.FTZ R56, R56, R49 ;  /* 0x0000003138381221 */ /* 0x000fca0000010000 */
.L_x_1515:
[----:B------:R-:W-:-:S04]  /*08e0*/  F2FP.BF16.PACK_AB R48, RZ, R56 ;  /* 0x00000038ff30723e */ /* 0x000fc800000010ff */
[----:B------:R-:W-:Y:S02]  /*08f0*/  PRMT R46, R48, 0x7610, R46 ;  /* 0x00007610302e7816 */ /* 0x000fe4000000002e */
.L_x_1516:
[----:B------:R-:W-:Y:S01]  /*0900*/  PRMT R58, RZ, 0x7610, R50 ;  /* 0x00007610ff3a7816 */ /* 0x000fe20000000032 */
[----:B------:R-:W-:Y:S05]  /*0910*/  @P2 BRA `(.L_x_1517) ;  /* 0x0000008000002947 */ /* 0x000fea0003800000 */
[----:B------:R-:W-:-:S04]  /*0920*/  ISETP.NE.U32.AND P3, PT, RZ, c[0x0][0x180], PT ;  /* 0x00006000ff007a0c */ /* 0x000fc80003f65070 */
[----:B------:R-:W-:-:S13]  /*0930*/  ISETP.NE.AND.EX P3, PT, RZ, c[0x0][0x184], PT, P3 ;  /* 0x00006100ff007a0c */ /* 0x000fda0003f65330 */
[----:B------:R-:W-:Y:S05]  /*0940*/  @P3 BRA `(.L_x_1518) ;  /* 0x0000002000003947 */ /* 0x000fea0003800000 */
[----:B------:R-:W-:Y:S05]  /*0950*/  @P0 BRA `(.L_x_1519) ;  /* 0x0000008000000947 */ /* 0x000fea0003800000 */
[----:B------:R-:W-:Y:S05]  /*0960*/  BRA `(.L_x_1520) ;  /* 0x0000009000007947 */ /* 0x000fea0003800000 */
.L_x_1518:
[----:B-----5:R-:W-:-:S05]  /*0970*/  PRMT R49, RZ, 0x7610, R42 ;  /* 0x00007610ff317816 */ /* 0x020fca000000002a */
[----:B------:R-:W-:Y:S01]  /*0980*/  FADD.FTZ R58, R58, R49 ;  /* 0x000000313a3a7221 */ /* 0x000fe20000010000 */
[----:B------:R-:W-:Y:S05]  /*0990*/  BRA `(.L_x_1519) ;  /* 0x0000004000007947 */ /* 0x000fea0003800000 */
.L_x_1517:
[----:B-----5:R-:W-:-:S05]  /*09a0*/  PRMT R49, RZ, 0x7610, R38 ;  /* 0x00007610ff317816 */ /* 0x020fca0000000026 */
[----:B------:R-:W-:Y:S01]  /*09b0*/  FADD.FTZ R58, R58, R49 ;  /* 0x000000313a3a7221 */ /* 0x000fe20000010000 */
[----:B------:R-:W-:-:S05]  /*09c0*/  @P1 PRMT R49, RZ, 0x7610, R42 ;  /* 0x00007610ff311816 */ /* 0x000fca000000002a */
[----:B------:R-:W-:-:S05]  /*09d0*/  @P1 FADD.FTZ R58, R58, R49 ;  /* 0x000000313a3a1221 */ /* 0x000fca0000010000 */
.L_x_1519:
[----:B------:R-:W-:-:S04]  /*09e0*/  F2FP.BF16.PACK_AB R48, RZ, R58 ;  /* 0x0000003aff30723e */ /* 0x000fc800000010ff */
[----:B------:R-:W-:Y:S02]  /*09f0*/  PRMT R46, R46, 0x5410, R48 ;  /* 0x000054102e2e7816 */ /* 0x000fe40000000030 */
.L_x_1520:
[----:B------:R-:W-:Y:S01]  /*0a00*/  PRMT R59, RZ, 0x5410, R51 ;  /* 0x00005410ff3b7816 */ /* 0x000fe20000000033 */
[----:B------:R-:W-:Y:S05]  /*0a10*/  @P2 BRA `(.L_x_1521) ;  /* 0x0000008000002947 */ /* 0x000fea0003800000 */
[----:B------:R-:W-:-:S04]  /*0a20*/  ISETP.NE.U32.AND P3, PT, RZ, c[0x0][0x180], PT ;  /* 0x00006000ff007a0c */ /* 0x000fc80003f65070 */
[----:B------:R-:W-:-:S13]  /*0a30*/  ISETP.NE.AND.EX P3, PT, RZ, c[0x0][0x184], PT, P3 ;  /* 0x00006100ff007a0c */ /* 0x000fda0003f65330 */
[----:B------:R-:W-:Y:S05]  /*0a40*/  @P3 BRA `(.L_x_1522) ;  /* 0x0000002000003947 */ /* 0x000fea0003800000 */
[----:B------:R-:W-:Y:S05]  /*0a50*/  @P0 BRA `(.L_x_1523) ;  /* 0x0000008000000947 */ /* 0x000fea0003800000 */
[----:B------:R-:W-:Y:S05]  /*0a60*/  BRA `(.L_x_1524) ;  /* 0x0000009000007947 */ /* 0x000fea0003800000 */
.L_x_1522:
[----:B-----5:R-:W-:-:S05]  /*0a70*/  PRMT R48, RZ, 0x5410, R43 ;  /* 0x00005410ff307816 */ /* 0x020fca000000002b */
[----:B------:R-:W-:Y:S01]  /*0a80*/  FADD.FTZ R59, R59, R48 ;  /* 0x000000303b3b7221 */ /* 0x000fe20000010000 */
[----:B------:R-:W-:Y:S05]  /*0a90*/  BRA `(.L_x_1523) ;  /* 0x0000004000007947 */ /* 0x000fea0003800000 */
.L_x_1521:
[----:B-----5:R-:W-:-:S05]  /*0aa0*/  PRMT R48, RZ, 0x5410, R39 ;  /* 0x00005410ff307816 */ /* 0x020fca0000000027 */
[----:B------:R-:W-:Y:S01]  /*0ab0*/  FADD.FTZ R59, R59, R48 ;  /* 0x000000303b3b7221 */ /* 0x000fe20000010000 */
[----:B------:R-:W-:-:S05]  /*0ac0*/  @P1 PRMT R48, RZ, 0x5410, R43 ;  /* 0x00005410ff301816 */ /* 0x000fca000000002b */
[----:B------:R-:W-:-:S05]  /*0ad0*/  @P1 FADD.FTZ R59, R59, R48 ;  /* 0x000000303b3b1221 */ /* 0x000fca0000010000 */
.L_x_1523:
[----:B------:R-:W-:-:S04]  /*0ae0*/  F2FP.BF16.PACK_AB R48, RZ, R59 ;  /* 0x0000003bff30723e */ /* 0x000fc800000010ff */
[----:B------:R-:W-:Y:S02]  /*0af0*/  PRMT R47, R48, 0x7610, R47 ;  /* 0x00007610302f7816 */ /* 0x000fe4000000002f */
.L_x_1524:
[----:B------:R-:W-:Y:S01]  /*0b00*/  PRMT R60, RZ, 0x7610, R51 ;  /* 0x00007610ff3c7816 */ /* 0x000fe20000000033 */
[----:B------:R-:W-:Y:S05]  /*0b10*/  @P2 BRA `(.L_x_1525) ;  /* 0x0000008000002947 */ /* 0x000fea0003800000 */
[----:B------:R-:W-:-:S04]  /*0b20*/  ISETP.NE.U32.AND P1, PT, RZ, c[0x0][0x180], PT ;  /* 0x00006000ff007a0c */ /* 0x000fc80003f25070 */
[----:B------:R-:W-:-:S13]  /*0b30*/  ISETP.NE.AND.EX P1, PT, RZ, c[0x0][0x184], PT, P1 ;  /* 0x00006100ff007a0c */ /* 0x000fda0003f25310 */
[----:B------:R-:W-:Y:S05]  /*0b40*/  @P1 BRA `(.L_x_1526) ;  /* 0x0000002000001947 */ /* 0x000fea0003800000 */
[----:B------:R-:W-:Y:S05]  /*0b50*/  @P0 BRA `(.L_x_1527) ;  /* 0x0000008000000947 */ /* 0x000fea0003800000 */
[----:B------:R-:W-:Y:S05]  /*0b60*/  BRA `(.L_x_1528) ;  /* 0x0000009000007947 */ /* 0x000fea0003800000 */
.L_x_1526:
[----:B-----5:R-:W-:-:S05]  /*0b70*/  PRMT R49, RZ, 0x7610, R43 ;  /* 0x00007610ff317816 */ /* 0x020fca000000002b */
[----:B------:R-:W-:Y:S01]  /*0b80*/  FADD.FTZ R60, R60, R49 ;  /* 0x000000313c3c7221 */ /* 0x000fe20000010000 */
[----:B------:R-:W-:Y:S05]  /*0b90*/  BRA `(.L_x_1527) ;  /* 0x0000004000007947 */ /* 0x000fea0003800000 */
.L_x_1525:
[----:B-----5:R-:W-:-:S05]  /*0ba0*/  PRMT R49, RZ, 0x7610, R39 ;  /* 0x00007610ff317816 */ /* 0x020fca0000000027 */
[----:B------:R-:W-:Y:S01]  /*0bb0*/  FADD.FTZ R60, R60, R49 ;  /* 0x000000313c3c7221 */ /* 0x000fe20000010000 */
[----:B------:R-:W-:-:S05]  /*0bc0*/  @P1 PRMT R49, RZ, 0x7610, R43 ;  /* 0x00007610ff311816 */ /* 0x000fca000000002b */
[----:B------:R-:W-:-:S05]  /*0bd0*/  @P1 FADD.FTZ R60, R60, R49 ;  /* 0x000000313c3c1221 */ /* 0x000fca0000010000 */
.L_x_1527:
[----:B------:R-:W-:-:S04]  /*0be0*/  F2FP.BF16.PACK_AB R48, RZ, R60 ;  /* 0x0000003cff30723e */ /* 0x000fc800000010ff */
[----:B------:R-:W-:Y:S02]  /*0bf0*/  PRMT R47, R47, 0x5410, R48 ;  /* 0x000054102f2f7816 */ /* 0x000fe40000000030 */
.L_x_1528:
[C---:B------:R-:W-:Y:S01]  /*0c00*/  @P0 LEA R48, P1, R3.reuse, c[0x0][0x188], 0x4 ;  /* 0x0000620003300a11 */ /* 0x040fe200078220ff */
[----:B------:R-:W-:Y:S01]  /*0c10*/  FADD.FTZ R50, RZ, R52 ;  /* 0x00000034ff327221 */ /* 0x000fe20000010000 */
[----:B------:R-:W-:Y:S02]  /*0c20*/  ISETP.NE.AND P2, PT, R0, RZ, PT ;  /* 0x000000ff0000720c */ /* 0x000fe40003f45270 */
[----:B------:R-:W-:Y:S01]  /*0c30*/  @P0 LEA.HI.X R49, R3, c[0x0][0x18c], RZ, 0x4, P1 ;  /* 0x0000630003310a11 */ /* 0x000fe200008f24ff */
[----:B------:R-:W-:-:S04]  /*0c40*/  FADD.FTZ R51, R50, R53 ;  /* 0x0000003532337221 */ /* 0x000fc80000010000 */
[----:B------:R-:W-:Y:S01]  /*0c50*/  FADD.FTZ R50, R51, R54 ;  /* 0x0000003633327221 */ /* 0x000fe20000010000 */
[----:B------:R0:W-:Y:S03]  /*0c60*/  @P0 STG.E.128 [R48.64], R44 ;  /* 0x0000002c30000986 */ /* 0x0001e6000c101d04 */
[----:B------:R-:W-:-:S04]  /*0c70*/  FADD.FTZ R51, R50, R55 ;  /* 0x0000003732337221 */ /* 0x000fc80000010000 */
[----:B------:R-:W-:-:S04]  /*0c80*/  FADD.FTZ R51, R51, R56 ;  /* 0x0000003833337221 */ /* 0x000fc80000010000 */
[----:B------:R-:W-:-:S04]  /*0c90*/  FADD.FTZ R50, R51, R58 ;  /* 0x0000003a33327221 */ /* 0x000fc80000010000 */
[----:B------:R-:W-:-:S04]  /*0ca0*/  FADD.FTZ R51, R50, R59 ;  /* 0x0000003b32337221 */ /* 0x000fc80000010000 */
[----:B------:R-:W-:Y:S01]  /*0cb0*/  FADD.FTZ R61, R51, R60 ;  /* 0x0000003c333d7221 */ /* 0x000fe20000010000 */
[----:B------:R-:W-:Y:S05]  /*0cc0*/  BRA.DIV ~URZ, `(.L_x_1529) ;  /* 0x000006827f007947 */ /* 0x000fea000b800000 */
[----:B0-----:R0:W1:Y:S02]  /*0cd0*/  SHFL.BFLY PT, R50, R61, 0x1, 0x1f ;  /* 0x0c201f003d327f89 */ /* 0x00106400000e0000 */
.L_x_1533:
        /* <DEDUP_REMOVED lines=36> */
.L_x_1534:
[C---:B------:R-:W-:Y:S01]  /*0f20*/  FMUL.FTZ R48, R63.reuse, R63 ;  /* 0x0000003f3f307220 */ /* 0x040fe20000410000 */
[----:B------:R-:W-:Y:S01]  /*0f30*/  ISETP.NE.AND P1, PT, RZ, UR6, PT ;  /* 0x00000006ff007c0c */ /* 0x000fe2000bf25270 */
[----:B------:R-:W-:Y:S01]  /*0f40*/  IMAD.MOV.U32 R51, RZ, RZ, c[0x0][0x1e0] ;  /* 0x00007800ff337624 */ /* 0x000fe200078e00ff */
[----:B------:R-:W-:Y:S01]  /*0f50*/  MOV R57, 0x4 ;  /* 0x0000000400397802 */ /* 0x000fe20000000f00 */
[----:B-1----:R-:W-:Y:S01]  /*0f60*/  FADD.FTZ R50, R50, R61 ;  /* 0x0000003d32327221 */ /* 0x002fe20000010000 */
[----:B------:R-:W-:Y:S02]  /*0f70*/  FSEL R49, R48, RZ, P1 ;  /* 0x000000ff30317208 */ /* 0x000fe40000800000 */
[----:B------:R-:W-:Y:S01]  /*0f80*/  FSEL R65, R63, RZ, !P1 ;  /* 0x000000ff3f417208 */ /* 0x000fe20004800000 */
[----:B------:R-:W-:Y:S02]  /*0f90*/  FFMA.FTZ R48, R50, R51, c[0x0][0x228] ;  /* 0x00008a0032307623 */ /* 0x000fe40000010033 */
[----:B------:R-:W-:-:S04]  /*0fa0*/  @!P2 IMAD.WIDE R50, R2, R57, c[0x0][0x1a8] ;  /* 0x00006a000232a625 */ /* 0x000fc800078e0239 */
[----:B0-----:R-:W-:Y:S02]  /*0fb0*/  FADD.FTZ R61, R48, R49 ;  /* 0x00000031303d7221 */ /* 0x001fe40000010000 */
[----:B------:R-:W-:-:S04]  /*0fc0*/  @!P2 IMAD.WIDE R48, R2, R57, c[0x0][0x1a0] ;  /* 0x000068000230a625 */ /* 0x000fc800078e0239 */
[----:B------:R-:W0:Y:S01]  /*0fd0*/  MUFU.RSQ R61, R61 ;  /* 0x0000003d003d7308 */ /* 0x000e220000001400 */
[C---:B------:R-:W-:Y:S01]  /*0fe0*/  FADD.FTZ R64, -R65.reuse, R52 ;  /* 0x0000003441407221 */ /* 0x040fe20000010100 */
[----:B------:R1:W-:Y:S01]  /*0ff0*/  @!P2 STG.E [R48.64], R63 ;  /* 0x0000003f3000a986 */ /* 0x0003e2000c101904 */
[C---:B------:R-:W-:Y:S02]  /*1000*/  FADD.FTZ R66, -R65.reuse, R59 ;  /* 0x0000003b41427221 */ /* 0x040fe40000010100 */
[C---:B------:R-:W-:Y:S02]  /*1010*/  FADD.FTZ R60, -R65.reuse, R60 ;  /* 0x0000003c413c7221 */ /* 0x040fe40000010100 */
[C---:B------:R-:W-:Y:S02]  /*1020*/  FADD.FTZ R52, -R65.reuse, R53 ;  /* 0x0000003541347221 */ /* 0x040fe40000010100 */
[C---:B------:R-:W-:Y:S02]  /*1030*/  FADD.FTZ R56, -R65.reuse, R56 ;  /* 0x0000003841387221 */ /* 0x040fe40000010100 */
[----:B------:R-:W-:-:S02]  /*1040*/  FADD.FTZ R58, -R65, R58 ;  /* 0x0000003a413a7221 */ /* 0x000fc40000010100 */
[C---:B------:R-:W-:Y:S02]  /*1050*/  FADD.FTZ R62, -R65.reuse, R54 ;  /* 0x00000036413e7221 */ /* 0x040fe40000010100 */
[----:B------:R-:W-:Y:S01]  /*1060*/  FADD.FTZ R54, -R65, R55 ;  /* 0x0000003741367221 */ /* 0x000fe20000010100 */
[----:B0-----:R0:W-:Y:S01]  /*1070*/  @!P2 STG.E [R50.64], R61 ;  /* 0x0000003d3200a986 */ /* 0x0011e2000c101904 */
[C---:B------:R-:W-:Y:S02]  /*1080*/  FMUL.FTZ R53, R61.reuse, R64 ;  /* 0x000000403d357220 */ /* 0x040fe40000410000 */
[C---:B-1----:R-:W-:Y:S02]  /*1090*/  FMUL.FTZ R63, R61.reuse, R66 ;  /* 0x000000423d3f7220 */ /* 0x042fe40000410000 */
[C---:B------:R-:W-:Y:S02]  /*10a0*/  FMUL.FTZ R64, R61.reuse, R60 ;  /* 0x0000003c3d407220 */ /* 0x040fe40000410000 */
[----:B------:R-:W-:-:S02]  /*10b0*/  FMUL.FTZ R49, R61, R56 ;  /* 0x000000383d317220 */ /* 0x000fc40000410000 */
[----:B------:R-:W-:Y:S02]  /*10c0*/  FMUL.FTZ R48, R61, R58 ;  /* 0x0000003a3d307220 */ /* 0x000fe40000410000 */
[----:B------:R-:W-:Y:S02]  /*10d0*/  FFMA.FTZ R60, R14, R63, R30 ;  /* 0x0000003f0e3c7223 */ /* 0x000fe4000001001e */
[----:B------:R-:W-:Y:S02]  /*10e0*/  FFMA.FTZ R65, R15, R64, R31 ;  /* 0x000000400f417223 */ /* 0x000fe4000001001f */
[----:B------:R-:W-:Y:S02]  /*10f0*/  FFMA.FTZ R55, R12, R49, R28 ;  /* 0x000000310c377223 */ /* 0x000fe4000001001c */
[----:B------:R-:W-:Y:S01]  /*1100*/  FFMA.FTZ R58, R13, R48, R29 ;  /* 0x000000300d3a7223 */ /* 0x000fe2000001001d */
[----:B0-----:R-:W-:Y:S01]  /*1110*/  F2FP.BF16.PACK_AB R51, R65, R60 ;  /* 0x0000003c4133723e */ /* 0x001fe200000010ff */
[----:B------:R-:W-:-:S02]  /*1120*/  FMUL.FTZ R52, R61, R52 ;  /* 0x000000343d347220 */ /* 0x000fc40000410000 */
[C---:B------:R-:W-:Y:S01]  /*1130*/  FMUL.FTZ R59, R61.reuse, R62 ;  /* 0x0000003e3d3b7220 */ /* 0x040fe20000410000 */
[----:B------:R-:W-:Y:S01]  /*1140*/  F2FP.BF16.PACK_AB R50, R58, R55 ;  /* 0x000000373a32723e */ /* 0x000fe200000010ff */
[----:B------:R-:W-:Y:S01]  /*1150*/  FMUL.FTZ R56, R61, R54 ;  /* 0x000000363d387220 */ /* 0x000fe20000410000 */
[----:B------:R-:W-:Y:S01]  /*1160*/  SHF.R.U32.HI R62, RZ, 0x1c, R3 ;  /* 0x0000001cff3e7819 */ /* 0x000fe20000011603 */
[----:B------:R-:W-:Y:S02]  /*1170*/  FFMA.FTZ R60, R4, R49, R20 ;  /* 0x00000031043c7223 */ /* 0x000fe40000010014 */
[----:B------:R-:W-:Y:S02]  /*1180*/  FFMA.FTZ R49, R16, R53, R32 ;  /* 0x0000003510317223 */ /* 0x000fe40000010020 */
[----:B------:R-:W-:Y:S02]  /*1190*/  FFMA.FTZ R54, R17, R52, R33 ;  /* 0x0000003411367223 */ /* 0x000fe40000010021 */
[----:B------:R-:W-:-:S02]  /*11a0*/  FFMA.FTZ R55, R18, R59, R34 ;  /* 0x0000003b12377223 */ /* 0x000fc40000010022 */
[----:B------:R-:W-:Y:S02]  /*11b0*/  FFMA.FTZ R58, R19, R56, R35 ;  /* 0x00000038133a7223 */ /* 0x000fe40000010023 */
[----:B------:R-:W-:Y:S01]  /*11c0*/  FFMA.FTZ R61, R5, R48, R21 ;  /* 0x00000030053d7223 */ /* 0x000fe20000010015 */
[----:B------:R-:W-:Y:S01]  /*11d0*/  F2FP.BF16.PACK_AB R48, R54, R49 ;  /* 0x000000313630723e */ /* 0x000fe200000010ff */
[----:B------:R-:W-:Y:S01]  /*11e0*/  FFMA.FTZ R59, R10, R59, R26 ;  /* 0x0000003b0a3b7223 */ /* 0x000fe2000001001a */
[----:B------:R-:W-:Y:S01]  /*11f0*/  F2FP.BF16.PACK_AB R49, R58, R55 ;  /* 0x000000373a31723e */ /* 0x000fe200000010ff */
[----:B------:R-:W-:Y:S01]  /*1200*/  IMAD.SHL.U32 R58, R3, 0x10, RZ ;  /* 0x00000010033a7824 */ /* 0x000fe200078e00ff */
[----:B------:R-:W-:Y:S01]  /*1210*/  F2FP.BF16.PACK_AB R54, R61, R60 ;  /* 0x0000003c3d36723e */ /* 0x000fe200000010ff */
[----:B------:R-:W-:Y:S02]  /*1220*/  FFMA.FTZ R56, R11, R56, R27 ;  /* 0x000000380b387223 */ /* 0x000fe4000001001b */
[----:B------:R-:W-:Y:S01]  /*1230*/  FFMA.FTZ R63, R6, R63, R22 ;  /* 0x0000003f063f7223 */ /* 0x000fe20000010016 */
[C---:B------:R-:W-:Y:S01]  /*1240*/  IADD3 R60, P1, R58.reuse, c[0x0][0x208], RZ ;  /* 0x000082003a3c7a10 */ /* 0x040fe20007f3e0ff */
[----:B------:R-:W-:Y:S01]  /*1250*/  FFMA.FTZ R64, R7, R64, R23 ;  /* 0x0000004007407223 */ /* 0x000fe20000010017 */
[----:B------:R-:W-:Y:S01]  /*1260*/  IADD3 R58, P2, R58, c[0x0][0x210], RZ ;  /* 0x000084003a3a7a10 */ /* 0x000fe20007f5e0ff */
[----:B------:R-:W-:Y:S01]  /*1270*/  FFMA.FTZ R3, R8, R53, R24 ;  /* 0x0000003508037223 */ /* 0x000fe20000010018 */
[----:B------:R-:W-:Y:S01]  /*1280*/  F2FP.BF16.PACK_AB R53, R56, R59 ;  /* 0x0000003b3835723e */ /* 0x000fe200000010ff */
[----:B------:R-:W-:Y:S01]  /*1290*/  FFMA.FTZ R52, R9, R52, R25 ;  /* 0x0000003409347223 */ /* 0x000fe20000010019 */
[----:B------:R-:W-:Y:S01]  /*12a0*/  IADD3.X R61, R62, c[0x0][0x20c], RZ, P1, !PT ;  /* 0x000083003e3d7a10 */ /* 0x000fe20000ffe4ff */
[----:B------:R-:W-:Y:S01]  /*12b0*/  IMAD R2, R57, c[0x0][0x160], R2 ;  /* 0x0000580039027a24 */ /* 0x000fe200078e0202 */
[----:B------:R-:W-:-:S02]  /*12c0*/  F2FP.BF16.PACK_AB R55, R64, R63 ;  /* 0x0000003f4037723e */ /* 0x000fc400000010ff */
[----:B------:R-:W-:Y:S01]  /*12d0*/  IADD3.X R59, R62, c[0x0][0x214], RZ, P2, !PT ;  /* 0x000085003e3b7a10 */ /* 0x000fe200017fe4ff */
[----:B------:R0:W-:Y:S01]  /*12e0*/  STG.E.128 [R60.64], R48 ;  /* 0x000000303c007986 */ /* 0x0001e2000c101d04 */
[----:B------:R-:W-:Y:S02]  /*12f0*/  F2FP.BF16.PACK_AB R52, R52, R3 ;  /* 0x000000033434723e */ /* 0x000fe400000010ff */
[----:B------:R-:W-:-:S03]  /*1300*/  ISETP.GE.AND P1, PT, R2, c[0x0][0x164], PT ;  /* 0x0000590002007a0c */ /* 0x000fc60003f26270 */
[----:B------:R0:W-:Y:S10]  /*1310*/  STG.E.128 [R58.64], R52 ;  /* 0x000000343a007986 */ /* 0x0001f4000c101d04 */
[----:B0----5:R-:W-:Y:S01]  /*1320*/  @P1 CALL.REL.NOINC `(.L_x_1531) ;  /* 0x0000001000001944 */ /* 0x021fe20003c00000 */
[----:B------:R-:W-:Y:S05]  /*1330*/  BRA `(.L_x_1532) ;  /* 0xffffef9000007947 */ /* 0x000fea000383ffff */
.L_x_1531:
[----:B------:R-:W-:Y:S05]  /*1340*/  EXIT ;  /* 0x000000000000794d */ /* 0x000fea0003800000 */
.L_x_1529:
[----:B0-----:R-:W-:Y:S01]  /*1350*/  HFMA2.MMA R57, -RZ, RZ, 0, 5.9604644775390625e-08 ;  /* 0x00000001ff397435 */ /* 0x001fe200000001ff */
[----:B------:R-:W-:Y:S01]  /*1360*/  IMAD.MOV.U32 R51, RZ, RZ, 0x1f ;  /* 0x0000001fff337424 */ /* 0x000fe200078e00ff */
[----:B------:R-:W-:-:S02]  /*1370*/  MOV R50, 0xffffffff ;  /* 0xffffffff00327802 */ /* 0x000fc40000000f00 */
[----:B------:R-:W-:Y:S02]  /*1380*/  MOV R48, 0x13a0 ;  /* 0x000013a000307802 */ /* 0x000fe40000000f00 */
[----:B-----5:R-:W-:Y:S05]  /*1390*/  CALL.REL.NOINC `($__internal_17_$__cuda_sm70_shflsync_bfly_p) ;  /* 0x0000048000007944 */ /* 0x020fea0003c00000 */
[----:B01----:R-:W-:Y:S05]  /*13a0*/  BRA `(.L_x_1533) ;  /* 0xfffff93000007947 */ /* 0x003fea000383ffff */
.L_x_1530:
[----:B------:R-:W-:Y:S01]  /*13b0*/  HFMA2.MMA R51, -RZ, RZ, 0, 1.847743988037109375e-06 ;  /* 0x0000001fff337435 */ /* 0x000fe200000001ff */
[----:B------:R-:W-:Y:S01]  /*13c0*/  IMAD.MOV.U32 R57, RZ, RZ, 0x2 ;  /* 0x00000002ff397424 */ /* 0x000fe200078e00ff */
[----:B------:R-:W-:Y:S01]  /*13d0*/  MOV R48, 0x1400 ;  /* 0x0000140000307802 */ /* 0x000fe20000000f00 */
[----:B------:R-:W-:-:S03]  /*13e0*/  IMAD.MOV.U32 R50, RZ, RZ, -0x1 ;  /* 0xffffffffff327424 */ /* 0x000fc600078e00ff */
[----:B-----5:R-:W-:Y:S05]  /*13f0*/  CALL.REL.NOINC `($__internal_17_$__cuda_sm70_shflsync_bfly_p) ;  /* 0x0000042000007944 */ /* 0x020fea0003c00000 */
[----:B01----:R-:W-:Y:S01]  /*1400*/  FADD.FTZ R61, R61, R50 ;  /* 0x000000323d3d7221 */ /* 0x003fe20000010000 */
[----:B------:R-:W-:Y:S01]  /*1410*/  MOV R57, 0x4 ;  /* 0x0000000400397802 */ /* 0x000fe20000000f00 */
[----:B------:R-:W-:Y:S01]  /*1420*/  IMAD.MOV.U32 R51, RZ, RZ, 0x1f ;  /* 0x0000001fff337424 */ /* 0x000fe200078e00ff */
[----:B------:R-:W-:Y:S02]  /*1430*/  MOV R50, 0xffffffff ;  /* 0xffffffff00327802 */ /* 0x000fe40000000f00 */
[----:B------:R-:W-:Y:S02]  /*1440*/  MOV R48, 0x1460 ;  /* 0x0000146000307802 */ /* 0x000fe40000000f00 */
[----:B------:R-:W-:Y:S05]  /*1450*/  CALL.REL.NOINC `($__internal_17_$__cuda_sm70_shflsync_bfly_p) ;  /* 0x000003c000007944 */ /* 0x000fea0003c00000 */
[----:B0-----:R-:W-:Y:S01]  /*1460*/  HFMA2.MMA R51, -RZ, RZ, 0, 1.847743988037109375e-06 ;  /* 0x0000001fff337435 */ /* 0x001fe200000001ff */
[----:B-1----:R-:W-:Y:S01]  /*1470*/  FADD.FTZ R61, R61, R50 ;  /* 0x000000323d3d7221 */ /* 0x002fe20000010000 */
[----:B------:R-:W-:Y:S01]  /*1480*/  MOV R48, 0x14c0 ;  /* 0x000014c000307802 */ /* 0x000fe20000000f00 */
[----:B------:R-:W-:-:S02]  /*1490*/  IMAD.MOV.U32 R57, RZ, RZ, 0x8 ;  /* 0x00000008ff397424 */ /* 0x000fc400078e00ff */
[----:B------:R-:W-:Y:S02]  /*14a0*/  IMAD.MOV.U32 R50, RZ, RZ, -0x1 ;  /* 0xffffffffff327424 */ /* 0x000fe400078e00ff */
[----:B------:R-:W-:Y:S05]  /*14b0*/  CALL.REL.NOINC `($__internal_17_$__cuda_sm70_shflsync_bfly_p) ;  /* 0x0000036000007944 */ /* 0x000fea0003c00000 */
[----:B01----:R-:W-:Y:S01]  /*14c0*/  FADD.FTZ R61, R61, R50 ;  /* 0x000000323d3d7221 */ /* 0x003fe20000010000 */
[----:B------:R-:W-:Y:S01]  /*14d0*/  MOV R57, 0x10 ;  /* 0x0000001000397802 */ /* 0x000fe20000000f00 */
[----:B------:R-:W-:Y:S01]  /*14e0*/  IMAD.MOV.U32 R51, RZ, RZ, 0x1f ;  /* 0x0000001fff337424 */ /* 0x000fe200078e00ff */
[----:B------:R-:W-:Y:S02]  /*14f0*/  MOV R50, 0xffffffff ;  /* 0xffffffff00327802 */ /* 0x000fe40000000f00 */
[----:B------:R-:W-:Y:S02]  /*1500*/  MOV R48, 0x1520 ;  /* 0x0000152000307802 */ /* 0x000fe40000000f00 */
[----:B------:R-:W-:Y:S05]  /*1510*/  CALL.REL.NOINC `($__internal_17_$__cuda_sm70_shflsync_bfly_p) ;  /* 0x0000030000007944 */ /* 0x000fea0003c00000 */
[----:B-1----:R-:W-:Y:S02]  /*1520*/  FADD.FTZ R50, R61, R50 ;  /* 0x000000323d327221 */ /* 0x002fe40000010000 */
[----:B0-----:R-:W-:Y:S02]  /*1530*/  IMAD.MOV.U32 R57, RZ, RZ, 0x1 ;  /* 0x00000001ff397424 */ /* 0x001fe400078e00ff */
[----:B------:R-:W-:Y:S02]  /*1540*/  FMUL.FTZ R63, R50, c[0x0][0x1e0] ;  /* 0x00007800323f7a20 */ /* 0x000fe40000410000 */
[----:B------:R-:W-:-:S02]  /*1550*/  IMAD.MOV.U32 R50, RZ, RZ, -0x1 ;  /* 0xffffffffff327424 */ /* 0x000fc400078e00ff */
        /* <DEDUP_REMOVED lines=14> */
[----:B------:R-:W-:Y:S01]  /*1640*/  FFMA.FTZ R48, R51, R51, R48 ;  /* 0x0000003333307223 */ /* 0x000fe20000010030 */
[----:B------:R-:W-:-:S03]  /*1650*/  HFMA2.MMA R51, -RZ, RZ, 0, 1.847743988037109375e-06 ;  /* 0x0000001fff337435 */ /* 0x000fc600000001ff */
[----:B------:R-:W-:Y:S01]  /*1660*/  FFMA.FTZ R61, R49, R49, R48 ;  /* 0x00000031313d7223 */ /* 0x000fe20000010030 */
[----:B------:R-:W-:Y:S02]  /*1670*/  MOV R48, 0x1690 ;  /* 0x0000169000307802 */ /* 0x000fe40000000f00 */
[----:B------:R-:W-:Y:S05]  /*1680*/  CALL.REL.NOINC `($__internal_17_$__cuda_sm70_shflsync_bfly_p) ;  /* 0x0000019000007944 */ /* 0x000fea0003c00000 */
        /* <DEDUP_REMOVED lines=9> */
[----:B------:R-:W-:Y:S02]  /*1720*/  IMAD.MOV.U32 R57, RZ, RZ, 0x4 ;  /* 0x00000004ff397424 */ /* 0x000fe400078e00ff */
[----:B------:R-:W-:-:S02]  /*1730*/  IMAD.MOV.U32 R50, RZ, RZ, -0x1 ;  /* 0xffffffffff327424 */ /* 0x000fc400078e00ff */
[----:B------:R-:W-:Y:S05]  /*1740*/  CALL.REL.NOINC `($__internal_17_$__cuda_sm70_shflsync_bfly_p) ;  /* 0x000000d000007944 */ /* 0x000fea0003c00000 */
[----:B01----:R-:W-:Y:S01]  /*1750*/  FADD.FTZ R61, R61, R50 ;  /* 0x000000323d3d7221 */ /* 0x003fe20000010000 */
[----:B------:R-:W-:Y:S01]  /*1760*/  MOV R57, 0x8 ;  /* 0x0000000800397802 */ /* 0x000fe20000000f00 */
[----:B------:R-:W-:Y:S01]  /*1770*/  IMAD.MOV.U32 R51, RZ, RZ, 0x1f ;  /* 0x0000001fff337424 */ /* 0x000fe200078e00ff */
[----:B------:R-:W-:-:S02]  /*1780*/  MOV R50, 0xffffffff ;  /* 0xffffffff00327802 */ /* 0x000fc40000000f00 */
[----:B------:R-:W-:Y:S02]  /*1790*/  MOV R48, 0x17b0 ;  /* 0x000017b000307802 */ /* 0x000fe40000000f00 */
[----:B------:R-:W-:Y:S05]  /*17a0*/  CALL.REL.NOINC `($__internal_17_$__cuda_sm70_shflsync_bfly_p) ;  /* 0x0000007000007944 */ /* 0x000fea0003c00000 */
[----:B0-----:R-:W-:Y:S01]  /*17b0*/  HFMA2.MMA R57, -RZ, RZ, 0, 9.5367431640625e-07 ;  /* 0x00000010ff397435 */ /* 0x001fe200000001ff */
[----:B-1----:R-:W-:Y:S01]  /*17c0*/  FADD.FTZ R61, R61, R50 ;  /* 0x000000323d3d7221 */ /* 0x002fe20000010000 */
[----:B------:R-:W-:Y:S01]  /*17d0*/  MOV R50, 0xffffffff ;  /* 0xffffffff00327802 */ /* 0x000fe20000000f00 */
[----:B------:R-:W-:Y:S01]  /*17e0*/  IMAD.MOV.U32 R51, RZ, RZ, 0x1f ;  /* 0x0000001fff337424 */ /* 0x000fe200078e00ff */
[----:B------:R-:W-:Y:S02]  /*17f0*/  MOV R48, 0x1810 ;  /* 0x0000181000307802 */ /* 0x000fe40000000f00 */
[----:B------:R-:W-:Y:S05]  /*1800*/  CALL.REL.NOINC `($__internal_17_$__cuda_sm70_shflsync_bfly_p) ;  /* 0x0000001000007944 */ /* 0x000fea0003c00000 */
[----:B01----:R-:W-:Y:S05]  /*1810*/  BRA `(.L_x_1534) ;  /* 0xfffff70000007947 */ /* 0x003fea000383ffff */
        .weak           $__internal_17_$__cuda_sm70_shflsync_bfly_p
        .type           $__internal_17_$__cuda_sm70_shflsync_bfly_p,@function
        .size           $__internal_17_$__cuda_sm70_shflsync_bfly_p,(.L_x_7073 - $__internal_17_$__cuda_sm70_shflsync_bfly_p)
$__internal_17_$__cuda_sm70_shflsync_bfly_p:
[----:B------:R-:W-:Y:S01]  /*1820*/  HFMA2.MMA R49, -RZ, RZ, 0, 0 ;  /* 0x00000000ff317435 */ /* 0x000fe200000001ff */
[----:B------:R-:W-:Y:S04]  /*1830*/  WARPSYNC R50 ;  /* 0x0000003200007348 */ /* 0x000fe80003800000 */
[----:B------:R0:W1:Y:S01]  /*1840*/  SHFL.BFLY PT, R50, R61, R57, R51 ;  /* 0x0c0000393d327389 */ /* 0x00006200000e0033 */
[----:B------:R-:W-:Y:S05]  /*1850*/  RET.REL.NODEC R48 `(_ZN10layer_norm31ln_parallel_residual_fwd_kernelINS_13Kernel_traitsIf13__nv_bfloat16S2_S2_fjLj256ELj1ELj4ELj1ELj16ENS_18Kernel_traits_baseILj256EfS2_S2_S2_fjLj128EEEEELb0ELb0ELb1EEEvNS_9FwdParamsE) ;  /* 0xffffe7a030007950 */ /* 0x000fea0003c3ffff */
.L_x_1535:
        /* <DEDUP_REMOVED lines=10> */
.L_x_7073:


//--------------------- .text._ZN10layer_norm31ln_parallel_residual_fwd_kernelINS_13Kernel_traitsIf13__nv_bfloat16S2_S2_fjLj256ELj1ELj4ELj1ELj16ENS_18Kernel_traits_baseILj256EfS2_S2_S2_fjLj128EEEEELb0ELb1ELb0EEEvNS_9FwdParamsE --------------------------
	.section	.text._ZN10layer_norm31ln_parallel_residual_fwd_kernelINS_13Kernel_traitsIf13__nv_bfloat16S2_S2_fjLj256ELj1ELj4ELj1ELj16ENS_18Kernel_traits_baseILj256EfS2_S2_S2_fjLj128EEEEELb0ELb1ELb0EEEvNS_9FwdParamsE,"ax",@progbits
	.sectioninfo	@"SHI_REGISTERS=55"
	.align	128
        .global         _ZN10layer_norm31ln_parallel_residual_fwd_kernelINS_13Kernel_traitsIf13__nv_bfloat16S2_S2_fjLj256ELj1ELj4ELj1ELj16ENS_18Kernel_traits_baseILj256EfS2_S2_S2_fjLj128EEEEELb0ELb1ELb0EEEvNS_9FwdParamsE
        .type           _ZN10layer_norm31ln_parallel_residual_fwd_kernelINS_13Kernel_traitsIf13__nv_bfloat16S2_S2_fjLj256ELj1ELj4ELj1ELj16ENS_18Kernel_traits_baseILj256EfS2_S2_S2_fjLj128EEEEELb0ELb1ELb0EEEvNS_9FwdParamsE,@function
        .size           _ZN10layer_norm31ln_parallel_residual_fwd_kernelINS_13Kernel_traitsIf13__nv_bfloat16S2_S2_fjLj256ELj1ELj4ELj1ELj16ENS_18Kernel_traits_baseILj256EfS2_S2_S2_fjLj128EEEEELb0ELb1ELb0EEEvNS_9FwdParamsE,(.L_x_7074 - _ZN10layer_norm31ln_parallel_residual_fwd_kernelINS_13Kernel_traitsIf13__nv_bfloat16S2_S2_fjLj256ELj1ELj4ELj1ELj16ENS_18Kernel_traits_baseILj256EfS2_S2_S2_fjLj128EEEEELb0ELb1ELb0EEEvNS_9FwdParamsE)
        .other          _ZN10layer_norm31ln_parallel_residual_fwd_kernelINS_13Kernel_traitsIf13__nv_bfloat16S2_S2_fjLj256ELj1ELj4ELj1ELj16ENS_18Kernel_traits_baseILj256EfS2_S2_S2_fjLj128EEEEELb0ELb1ELb0EEEvNS_9FwdParamsE,@"STO_CUDA_ENTRY STV_DEFAULT"
_ZN10layer_norm31ln_parallel_residual_fwd_kernelINS_13Kernel_traitsIf13__nv_bfloat16S2_S2_fjLj256ELj1ELj4ELj1ELj16ENS_18Kernel_traits_baseILj256EfS2_S2_S2_fjLj128EEEEELb0ELb1ELb0EEEvNS_9FwdParamsE:
.text._ZN10layer_norm31ln_parallel_residual_fwd_kernelINS_13Kernel_traitsIf13__nv_bfloat16S2_S2_fjLj256ELj1ELj4ELj1ELj16ENS_18Kernel_traits_baseILj256EfS2_S2_S2_fjLj128EEEEELb0ELb1ELb0EEEvNS_9FwdParamsE:
        /* <DEDUP_REMOVED lines=17> */
[----:B------:R-:W-:Y:S01]  /*0110*/  IMAD.MOV.U32 R3, RZ, RZ, 0x20 ;  /* 0x00000020ff037424 */ /* 0x000fe200078e00ff */
[----:B------:R-:W-:Y:S01]  /*0120*/  CS2R R6, SRZ ;  /* 0x0000000000067805 */ /* 0x000fe2000001ff00 */
[----:B------:R-:W-:Y:S01]  /*0130*/  CS2R R4, SRZ ;  /* 0x0000000000047805 */ /* 0x000fe2000001ff00 */
[----:B------:R-:W-:Y:S01]  /*0140*/  ISETP.NE.AND.EX P0, PT, RZ, c[0x0][0x21c], PT, P0 ;  /* 0x00008700ff007a0c */ /* 0x000fe20003f05300 */
[----:B------:R-:W-:Y:S01]  /*0150*/  CS2R R10, SRZ ;  /* 0x00000000000a7805 */ /* 0x000fe2000001ff00 */
[----:B------:R-:W-:Y:S01]  /*0160*/  CS2R R8, SRZ ;  /* 0x0000000000087805 */ /* 0x000fe2000001ff00 */
[----:B------:R-:W-:-:S05]  /*0170*/  IMAD.WIDE.U32 R2, R36, R3, c[0x0][0x1b0] ;  /* 0x00006c0024027625 */ /* 0x000fca00078e0003 */
[----:B------:R0:W5:Y:S04]  /*0180*/  LDG.E.128 R12, [R2.64] ;  /* 0x00000004020c7981 */ /* 0x000168000c1e1d00 */
[----:B------:R0:W5:Y:S01]  /*0190*/  LDG.E.128 R16, [R2.64+0x10] ;  /* 0x0000100402107981 */ /* 0x000162000c1e1d00 */
[----:B------:R-:W-:-:S05]  /*01a0*/  @P0 LEA R20, P2, R36, c[0x0][0x218], 0x5 ;  /* 0x0000860024140a11 */ /* 0x000fca00078428ff */
[----:B------:R-:W-:-:S05]  /*01b0*/  @P0 IMAD.X R21, RZ, RZ, c[0x0][0x21c], P2 ;  /* 0x00008700ff150624 */ /* 0x000fca00010e06ff */
[----:B------:R0:W5:Y:S04]  /*01c0*/  @P0 LDG.E.128 R4, [R20.64] ;  /* 0x0000000414040981 */ /* 0x000168000c1e1d00 */
[----:B------:R0:W5:Y:S02]  /*01d0*/  @P0 LDG.E.128 R8, [R20.64+0x10] ;  /* 0x0000100414080981 */ /* 0x000164000c1e1d00 */
.L_x_1537:
[----:B------:R-:W-:Y:S05]  /*01e0*/  BSYNC B0 ;  /* 0x0000000000007941 */ /* 0x000fea0003800000 */
.L_x_1536:
[----:B------:R-:W-:Y:S05]  /*01f0*/  @P1 EXIT ;  /* 0x000000000000194d */ /* 0x000fea0003800000 */
[----:B------:R-:W-:Y:S02]  /*0200*/  ULDC.U8 UR6, c[0x0][0x1f0] ;  /* 0x00007c0000067ab9 */ /* 0x000fe40000000000 */
.L_x_1577:
[----:B0-----:R-:W-:Y:S01]  /*0210*/  IMAD R2, R0, c[0x0][0x168], RZ ;  /* 0x00005a0000027a24 */ /* 0x001fe200078e02ff */
[----:B------:R-:W-:Y:S04]  /*0220*/  BSSY B0, `(.L_x_1538) ;  /* 0x00000bb000007945 */ /* 0x000fe80003800000 */
[----:B------:R-:W-:-:S04]  /*0230*/  SHF.R.S32.HI R3, RZ, 0x1f, R2 ;  /* 0x0000001fff037819 */ /* 0x000fc80000011402 */
[----:B------:R-:W-:-:S04]  /*0240*/  LEA.HI R3, R3, R2, RZ, 0x3 ;  /* 0x0000000203037211 */ /* 0x000fc800078f18ff */
        /* <DEDUP_REMOVED lines=28> */
.L_x_1541:
[----:B-----5:R-:W-:-:S05]  /*0410*/  PRMT R2, RZ, 0x5410, R24 ;  /* 0x00005410ff027816 */ /* 0x020fca0000000018 */
[----:B------:R-:W-:Y:S01]  /*0420*/  FADD.FTZ R37, R2, R37 ;  /* 0x0000002502257221 */ /* 0x000fe20000010000 */
[----:B------:R-:W-:Y:S05]  /*0430*/  BRA `(.L_x_1542) ;  /* 0x0000004000007947 */ /* 0x000fea0003800000 */
.L_x_1540:
[----:B0----5:R-:W-:-:S05]  /*0440*/  PRMT R2, RZ, 0x5410, R20 ;  /* 0x00005410ff027816 */ /* 0x021fca0000000014 */
[----:B------:R-:W-:Y:S01]  /*0450*/  FADD.FTZ R37, R2, R37 ;  /* 0x0000002502257221 */ /* 0x000fe20000010000 */
[----:B------:R-:W-:-:S05]  /*0460*/  @P0 PRMT R2, RZ, 0x5410, R24 ;  /* 0x00005410ff020816 */ /* 0x000fca0000000018 */
[----:B------:R-:W-:-:S05]  /*0470*/  @P0 FADD.FTZ R37, R2, R37 ;  /* 0x0000002502250221 */ /* 0x000fca0000010000 */
.L_x_1542:
[----:B------:R-:W-:-:S04]  /*0480*/  F2FP.BF16.PACK_AB R2, RZ, R37 ;  /* 0x00000025ff02723e */ /* 0x000fc800000010ff */
[----:B------:R-:W-:Y:S02]  /*0490*/  PRMT R28, R2, 0x7610, R28 ;  /* 0x00007610021c7816 */ /* 0x000fe4000000001c */
.L_x_1543:
        /* <DEDUP_REMOVED lines=11> */
.L_x_1545:
[----:B-----5:R-:W-:-:S05]  /*0550*/  PRMT R3, RZ, 0x7610, R24 ;  /* 0x00007610ff037816 */ /* 0x020fca0000000018 */
[----:B------:R-:W-:Y:S01]  /*0560*/  FADD.FTZ R38, R3, R38 ;  /* 0x0000002603267221 */ /* 0x000fe20000010000 */
[----:B------:R-:W-:Y:S05]  /*0570*/  BRA `(.L_x_1546) ;  /* 0x0000004000007947 */ /* 0x000fea0003800000 */
.L_x_1544:
[----:B-----5:R-:W-:-:S05]  /*0580*/  PRMT R3, RZ, 0x7610, R20 ;  /* 0x00007610ff037816 */ /* 0x020fca0000000014 */
[----:B------:R-:W-:Y:S01]  /*0590*/  FADD.FTZ R38, R3, R38 ;  /* 0x0000002603267221 */ /* 0x000fe20000010000 */
[----:B------:R-:W-:-:S05]  /*05a0*/  @P0 PRMT R3, RZ, 0x7610, R24 ;  /* 0x00007610ff030816 */ /* 0x000fca0000000018 */
[----:B------:R-:W-:-:S05]  /*05b0*/  @P0 FADD.FTZ R38, R3, R38 ;  /* 0x0000002603260221 */ /* 0x000fca0000010000 */
.L_x_1546:
[----:B------:R-:W-:-:S04]  /*05c0*/  F2FP.BF16.PACK_AB R2, RZ, R38 ;  /* 0x00000026ff02723e */ /* 0x000fc800000010ff */
[----:B------:R-:W-:Y:S02]  /*05d0*/  PRMT R28, R28, 0x5410, R2 ;  /* 0x000054101c1c7816 */ /* 0x000fe40000000002 */
.L_x_1547:
        /* <DEDUP_REMOVED lines=11> */
.L_x_1549:
[----:B-----5:R-:W-:-:S05]  /*0690*/  PRMT R2, RZ, 0x5410, R25 ;  /* 0x00005410ff027816 */ /* 0x020fca0000000019 */
[----:B------:R-:W-:Y:S01]  /*06a0*/  FADD.FTZ R39, R2, R39 ;  /* 0x0000002702277221 */ /* 0x000fe20000010000 */
[----:B------:R-:W-:Y:S05]  /*06b0*/  BRA `(.L_x_1550) ;  /* 0x0000004000007947 */ /* 0x000fea0003800000 */
.L_x_1548:
[----:B-----5:R-:W-:-:S05]  /*06c0*/  PRMT R2, RZ, 0x5410, R21 ;  /* 0x00005410ff027816 */ /* 0x020fca0000000015 */
[----:B------:R-:W-:Y:S01]  /*06d0*/  FADD.FTZ R39, R2, R39 ;  /* 0x0000002702277221 */ /* 0x000fe20000010000 */
[----:B------:R-:W-:-:S05]  /*06e0*/  @P0 PRMT R2, RZ, 0x5410, R25 ;  /* 0x00005410ff020816 */ /* 0x000fca0000000019 */
[----:B------:R-:W-:-:S05]  /*06f0*/  @P0 FADD.FTZ R39, R2, R39 ;  /* 0x0000002702270221 */ /* 0x000fca0000010000 */
.L_x_1550:
[----:B------:R-:W-:-:S04]  /*0700*/  F2FP.BF16.PACK_AB R2, RZ, R39 ;  /* 0x00000027ff02723e */ /* 0x000fc800000010ff */
[----:B------:R-:W-:Y:S02]  /*0710*/  PRMT R29, R2, 0x7610, R29 ;  /* 0x00007610021d7816 */ /* 0x000fe4000000001d */
.L_x_1551:
        /* <DEDUP_REMOVED lines=11> */
.L_x_1553:
[----:B-----5:R-:W-:-:S05]  /*07d0*/  PRMT R2, RZ, 0x7610, R25 ;  /* 0x00007610ff027816 */ /* 0x020fca0000000019 */
[----:B------:R-:W-:Y:S01]  /*07e0*/  FADD.FTZ R41, R2, R41 ;  /* 0x0000002902297221 */ /* 0x000fe20000010000 */
[----:B------:R-:W-:Y:S05]  /*07f0*/  BRA `(.L_x_1554) ;  /* 0x0000004000007947 */ /* 0x000fea0003800000 */
.L_x_1552:
[----:B-----5:R-:W-:-:S05]  /*0800*/  PRMT R2, RZ, 0x7610, R21 ;  /* 0x00007610ff027816 */ /* 0x020fca0000000015 */
[----:B------:R-:W-:Y:S01]  /*0810*/  FADD.FTZ R41, R2, R41 ;  /* 0x0000002902297221 */ /* 0x000fe20000010000 */
[----:B------:R-:W-:-:S05]  /*0820*/  @P0 PRMT R2, RZ, 0x7610, R25 ;  /* 0x00007610ff020816 */ /* 0x000fca0000000019 */
[----:B------:R-:W-:-:S05]  /*0830*/  @P0 FADD.FTZ R41, R2, R41 ;  /* 0x0000002902290221 */ /* 0x000fca0000010000 */
.L_x_1554:
[----:B------:R-:W-:-:S04]  /*0840*/  F2FP.BF16.PACK_AB R2, RZ, R41 ;  /* 0x00000029ff02723e */ /* 0x000fc800000010ff */
[----:B------:R-:W-:Y:S02]  /*0850*/  PRMT R29, R29, 0x5410, R2 ;  /* 0x000054101d1d7816 */ /* 0x000fe40000000002 */
.L_x_1555:
        /* <DEDUP_REMOVED lines=11> */
.L_x_1557:
[----:B-----5:R-:W-:-:S05]  /*0910*/  PRMT R3, RZ, 0x5410, R26 ;  /* 0x00005410ff037816 */ /* 0x020fca000000001a */
[----:B------:R-:W-:Y:S01]  /*0920*/  FADD.FTZ R42, R3, R42 ;  /* 0x0000002a032a7221 */ /* 0x000fe20000010000 */
[----:B------:R-:W-:Y:S05]  /*0930*/  BRA `(.L_x_1558) ;  /* 0x0000004000007947 */ /* 0x000fea0003800000 */
.L_x_1556:
[----:B-----5:R-:W-:-:S05]  /*0940*/  PRMT R3, RZ, 0x5410, R22 ;  /* 0x00005410ff037816 */ /* 0x020fca0000000016 */
[----:B------:R-:W-:Y:S01]  /*0950*/  FADD.FTZ R42, R3, R42 ;  /* 0x0000002a032a7221 */ /* 0x000fe20000010000 */
[----:B------:R-:W-:-:S05]  /*0960*/  @P0 PRMT R3, RZ, 0x5410, R26 ;  /* 0x00005410ff030816 */ /* 0x000fca000000001a */
[----:B------:R-:W-:-:S05]  /*0970*/  @P0 FADD.FTZ R42, R3, R42 ;  /* 0x0000002a032a0221 */ /* 0x000fca0000010000 */
.L_x_1558:
[----:B------:R-:W-:-:S04]  /*0980*/  F2FP.BF16.PACK_AB R2, RZ, R42 ;  /* 0x0000002aff02723e */ /* 0x000fc800000010ff */
[----:B------:R-:W-:Y:S02]  /*0990*/  PRMT R30, R2, 0x7610, R30 ;  /* 0x00007610021e7816 */ /* 0x000fe4000000001e */
.L_x_1559:
        /* <DEDUP_REMOVED lines=11> */
.L_x_1561:
[----:B-----5:R-:W-:-:S05]  /*0a50*/  PRMT R2, RZ, 0x7610, R26 ;  /* 0x00007610ff027816 */ /* 0x020fca000000001a */
[----:B------:R-:W-:Y:S01]  /*0a60*/  FADD.FTZ R43, R2, R43 ;  /* 0x0000002b022b7221 */ /* 0x000fe20000010000 */
[----:B------:R-:W-:Y:S05]  /*0a70*/  BRA `(.L_x_1562) ;  /* 0x0000004000007947 */ /* 0x000fea0003800000 */
.L_x_1560:
[----:B-----5:R-:W-:-:S05]  /*0a80*/  PRMT R2, RZ, 0x7610, R22 ;  /* 0x00007610ff027816 */ /* 0x020fca0000000016 */
[----:B------:R-:W-:Y:S01]  /*0a90*/  FADD.FTZ R43, R2, R43 ;  /* 0x0000002b022b7221 */ /* 0x000fe20000010000 */
[----:B------:R-:W-:-:S05]  /*0aa0*/  @P0 PRMT R2, RZ, 0x7610, R26 ;  /* 0x00007610ff020816 */ /* 0x000fca000000001a */
[----:B------:R-:W-:-:S05]  /*0ab0*/  @P0 FADD.FTZ R43, R2, R43 ;  /* 0x0000002b022b0221 */ /* 0x000fca0000010000 */
.L_x_1562:
[----:B------:R-:W-:-:S04]  /*0ac0*/  F2FP.BF16.PACK_AB R2, RZ, R43 ;  /* 0x0000002bff02723e */ /* 0x000fc800000010ff */
[----:B------:R-:W-:Y:S02]  /*0ad0*/  PRMT R30, R30, 0x5410, R2 ;  /* 0x000054101e1e7816 */ /* 0x000fe40000000002 */
.L_x_1563:
        /* <DEDUP_REMOVED lines=11> */
.L_x_1565:
[----:B-----5:R-:W-:-:S05]  /*0b90*/  PRMT R3, RZ, 0x5410, R27 ;  /* 0x00005410ff037816 */ /* 0x020fca000000001b */
[----:B------:R-:W-:Y:S01]  /*0ba0*/  FADD.FTZ R44, R3, R44 ;  /* 0x0000002c032c7221 */ /* 0x000fe20000010000 */
[----:B------:R-:W-:Y:S05]  /*0bb0*/  BRA `(.L_x_1566) ;  /* 0x0000004000007947 */ /* 0x000fea0003800000 */
.L_x_1564:
[----:B-----5:R-:W-:-:S05]  /*0bc0*/  PRMT R3, RZ, 0x5410, R23 ;  /* 0x00005410ff037816 */ /* 0x020fca0000000017 */
[----:B------:R-:W-:Y:S01]  /*0bd0*/  FADD.FTZ R44, R3, R44 ;  /* 0x0000002c032c7221 */ /* 0x000fe20000010000 */
[----:B------:R-:W-:-:S05]  /*0be0*/  @P0 PRMT R3, RZ, 0x5410, R27 ;  /* 0x00005410ff030816 */ /* 0x000fca000000001b */
[----:B------:R-:W-:-:S05]  /*0bf0*/  @P0 FADD.FTZ R44, R3, R44 ;  /* 0x0000002c032c0221 */ /* 0x000fca0000010000 */
.L_x_1566:
[----:B------:R-:W-:-:S04]  /*0c00*/  F2FP.BF16.PACK_AB R2, RZ, R44 ;  /* 0x0000002cff02723e */ /* 0x000fc800000010ff */
[----:B------:R-:W-:Y:S02]  /*0c10*/  PRMT R31, R2, 0x7610, R31 ;  /* 0x00007610021f7816 */ /* 0x000fe4000000001f */
.L_x_1567:
        /* <DEDUP_REMOVED lines=11> */
.L_x_1569:
[----:B-----5:R-:W-:-:S05]  /*0cd0*/  PRMT R2, RZ, 0x7610, R27 ;  /* 0x00007610ff027816 */ /* 0x020fca000000001b */
[----:B------:R-:W-:Y:S01]  /*0ce0*/  FADD.FTZ R45, R2, R45 ;  /* 0x0000002d022d7221 */ /* 0x000fe20000010000 */
[----:B------:R-:W-:Y:S05]  /*0cf0*/  BRA `(.L_x_1570) ;  /* 0x0000004000007947 */ /* 0x000fea0003800000 */
.L_x_1568:
[----:B-----5:R-:W-:-:S05]  /*0d00*/  PRMT R2, RZ, 0x7610, R23 ;  /* 0x00007610ff027816 */ /* 0x020fca0000000017 */
[----:B------:R-:W-:Y:S01]  /*0d10*/  FADD.FTZ R45, R2, R45 ;  /* 0x0000002d022d7221 */ /* 0x000fe20000010000 */
[----:B------:R-:W-:-:S05]  /*0d20*/  @P0 PRMT R2, RZ, 0x7610, R27 ;  /* 0x00007610ff020816 */ /* 0x000fca000000001b */
[----:B------:R-:W-:-:S05]  /*0d30*/  @P0 FADD.FTZ R45, R2, R45 ;  /* 0x0000002d022d0221 */ /* 0x000fca0000010000 */
.L_x_1570:
[----:B------:R-:W-:-:S04]  /*0d40*/  F2FP.BF16.PACK_AB R2, RZ, R45 ;  /* 0x0000002dff02723e */ /* 0x000fc800000010ff */
[----:B------:R-:W-:Y:S02]  /*0d50*/  PRMT R31, R31, 0x5410, R2 ;  /* 0x000054101f1f7816 */ /* 0x000fe40000000002 */
.L_x_1571:
[----:B------:R-:W-:Y:S01]  /*0d60*/  IMAD.MOV.U32 R2, RZ, RZ, c[0x0][0x180] ;  /* 0x00006000ff027624 */ /* 0x000fe200078e00ff */
[----:B------:R-:W-:-:S04]  /*0d70*/  MOV R3, c[0x0][0x184] ;  /* 0x0000610000037a02 */ /* 0x000fc80000000f00 */
[----:B------:R-:W-:-:S04]  /*0d80*/  LOP3.LUT P0, RZ, R2, c[0x0][0x178], RZ, 0xfc, !PT ;  /* 0x00005e0002ff7a12 */ /* 0x000fc8000780fcff */
[----:B------:R-:W-:-:S13]  /*0d90*/  LOP3.LUT P0, RZ, R3, c[0x0][0x17c], RZ, 0xfc, P0 ;  /* 0x00005f0003ff7a12 */ /* 0x000fda000000fcff */
[----:B------:R-:W-:-:S04]  /*0da0*/  @P0 LEA R2, P1, R40, c[0x0][0x188], 0x4 ;  /* 0x0000620028020a11 */ /* 0x000fc800078220ff */
[----:B------:R-:W-:-:S05]  /*0db0*/  @P0 LEA.HI.X R3, R40, c[0x0][0x18c], RZ, 0x4, P1 ;  /* 0x0000630028030a11 */ /* 0x000fca00008f24ff */
[----:B------:R0:W-:Y:S04]  /*0dc0*/  @P0 STG.E.128 [R2.64], R28 ;  /* 0x0000001c02000986 */ /* 0x0001e8000c101d04 */
.L_x_1539:
[----:B------:R-:W-:Y:S05]  /*0dd0*/  BSYNC B0 ;  /* 0x0000000000007941 */ /* 0x000fea0003800000 */
.L_x_1538:
        /* <DEDUP_REMOVED lines=12> */
.L_x_1578:
        /* <DEDUP_REMOVED lines=37> */
.L_x_1579:
[----:B------:R-:W-:Y:S01]  /*10f0*/  FMUL.FTZ R2, R34, R34 ;  /* 0x0000002222027220 */ /* 0x000fe20000410000 */
[----:B------:R-:W-:Y:S01]  /*1100*/  ISETP.NE.AND P0, PT, RZ, UR6, PT ;  /* 0x00000006ff007c0c */ /* 0x000fe2000bf05270 */
[----:B------:R-:W-:Y:S01]  /*1110*/  IMAD.MOV.U32 R32, RZ, RZ, c[0x0][0x1e0] ;  /* 0x00007800ff207624 */ /* 0x000fe200078e00ff */
[----:B------:R-:W-:Y:S01]  /*1120*/  @!P1 MOV R33, 0x4 ;  /* 0x0000000400219802 */ /* 0x000fe20000000f00 */
[----:B-1----:R-:W-:Y:S01]  /*1130*/  FADD.FTZ R35, R35, R46 ;  /* 0x0000002e23237221 */ /* 0x002fe20000010000 */
[----:B------:R-:W-:Y:S01]  /*1140*/  FSEL R3, R2, RZ, P0 ;  /* 0x000000ff02037208 */ /* 0x000fe20000000000 */
[----:B------:R-:W-:Y:S02]  /*1150*/  BSSY B0, `(.L_x_1574) ;  /* 0x000002a000007945 */ /* 0x000fe40003800000 */
[----:B------:R-:W-:Y:S02]  /*1160*/  FFMA.FTZ R2, R35, R32, c[0x0][0x228] ;  /* 0x00008a0023027623 */ /* 0x000fe40000010020 */
[----:B------:R-:W-:-:S04]  /*1170*/  @!P1 IMAD.WIDE R32, R0, R33, c[0x0][0x1a8] ;  /* 0x00006a0000209625 */ /* 0x000fc800078e0221 */
[----:B------:R-:W-:Y:S02]  /*1180*/  FADD.FTZ R35, R2, R3 ;  /* 0x0000000302237221 */ /* 0x000fe40000010000 */
[----:B------:R-:W-:-:S04]  /*1190*/  @!P1 IMAD.MOV.U32 R3, RZ, RZ, 0x4 ;  /* 0x00000004ff039424 */ /* 0x000fc800078e00ff */
        /* <DEDUP_REMOVED lines=8> */
[--C-:B------:R-:W-:Y:S02]  /*1220*/  FADD.FTZ R2, R37, -R34.reuse ;  /* 0x8000002225027221 */ /* 0x100fe40000010000 */
[----:B------:R-:W-:Y:S02]  /*1230*/  FMUL.FTZ R33, R35, R52 ;  /* 0x0000003423217220 */ /* 0x000fe40000410000 */
[--C-:B------:R-:W-:Y:S02]  /*1240*/  FADD.FTZ R50, R38, -R34.reuse ;  /* 0x8000002226327221 */ /* 0x100fe40000010000 */
[----:B------:R-:W-:-:S02]  /*1250*/  FADD.FTZ R48, R39, -R34 ;  /* 0x8000002227307221 */ /* 0x000fc40000010000 */
[--C-:B0-----:R-:W-:Y:S02]  /*1260*/  FADD.FTZ R46, R41, -R34.reuse ;  /* 0x80000022292e7221 */ /* 0x101fe40000010000 */
[--C-:B------:R-:W-:Y:S02]  /*1270*/  FADD.FTZ R32, R42, -R34.reuse ;  /* 0x800000222a207221 */ /* 0x100fe40000010000 */
[----:B------:R-:W-:Y:S02]  /*1280*/  FMUL.FTZ R52, R35, R3 ;  /* 0x0000000323347220 */ /* 0x000fe40000410000 */
[----:B------:R-:W-:Y:S02]  /*1290*/  FADD.FTZ R34, R43, -R34 ;  /* 0x800000222b227221 */ /* 0x000fe40000010000 */
[C---:B------:R-:W-:Y:S02]  /*12a0*/  FMUL.FTZ R3, R35.reuse, R2 ;  /* 0x0000000223037220 */ /* 0x040fe40000410000 */
[----:B------:R-:W-:-:S02]  /*12b0*/  FMUL.FTZ R2, R35, R50 ;  /* 0x0000003223027220 */ /* 0x000fc40000410000 */
[----:B-----5:R-:W-:Y:S02]  /*12c0*/  FFMA.FTZ R49, R18, R33, R10 ;  /* 0x0000002112317223 */ /* 0x020fe4000001000a */
[----:B------:R-:W-:Y:S02]  /*12d0*/  FFMA.FTZ R52, R19, R52, R11 ;  /* 0x0000003413347223 */ /* 0x000fe4000001000b */
[C---:B------:R-:W-:Y:S02]  /*12e0*/  FMUL.FTZ R47, R35.reuse, R32 ;  /* 0x00000020232f7220 */ /* 0x040fe40000410000 */
[C---:B------:R-:W-:Y:S02]  /*12f0*/  FMUL.FTZ R33, R35.reuse, R48 ;  /* 0x0000003023217220 */ /* 0x040fe40000410000 */
[C---:B------:R-:W-:Y:S02]  /*1300*/  FMUL.FTZ R46, R35.reuse, R46 ;  /* 0x0000002e232e7220 */ /* 0x040fe40000410000 */
[----:B------:R-:W-:Y:S01]  /*1310*/  FMUL.FTZ R32, R35, R34 ;  /* 0x0000002223207220 */ /* 0x000fe20000410000 */
[----:B------:R-:W-:Y:S01]  /*1320*/  F2FP.BF16.PACK_AB R35, R52, R49 ;  /* 0x000000313423723e */ /* 0x000fe200000010ff */
[----:B------:R-:W-:-:S02]  /*1330*/  FFMA.FTZ R3, R12, R3, R4 ;  /* 0x000000030c037223 */ /* 0x000fc40000010004 */
[----:B------:R-:W-:Y:S02]  /*1340*/  FFMA.FTZ R34, R16, R47, R8 ;  /* 0x0000002f10227223 */ /* 0x000fe40000010008 */
[----:B------:R-:W-:Y:S02]  /*1350*/  FFMA.FTZ R2, R13, R2, R5 ;  /* 0x000000020d027223 */ /* 0x000fe40000010005 */
[----:B------:R-:W-:Y:S02]  /*1360*/  FFMA.FTZ R33, R14, R33, R6 ;  /* 0x000000210e217223 */ /* 0x000fe40000010006 */
[----:B------:R-:W-:Y:S01]  /*1370*/  FFMA.FTZ R47, R17, R32, R9 ;  /* 0x00000020112f7223 */ /* 0x000fe20000010009 */
[----:B------:R-:W-:Y:S01]  /*1380*/  F2FP.BF16.PACK_AB R32, R2, R3 ;  /* 0x000000030220723e */ /* 0x000fe200000010ff */
[----:B------:R-:W-:Y:S02]  /*1390*/  FFMA.FTZ R46, R15, R46, R7 ;  /* 0x0000002e0f2e7223 */ /* 0x000fe40000010007 */
[----:B------:R-:W-:Y:S01]  /*13a0*/  IMAD.MOV.U32 R49, RZ, RZ, 0x10 ;  /* 0x00000010ff317424 */ /* 0x000fe200078e00ff */
[----:B------:R-:W-:-:S02]  /*13b0*/  F2FP.BF16.PACK_AB R34, R47, R34 ;  /* 0x000000222f22723e */ /* 0x000fc400000010ff */
[----:B------:R-:W-:Y:S01]  /*13c0*/  F2FP.BF16.PACK_AB R33, R46, R33 ;  /* 0x000000212e21723e */ /* 0x000fe200000010ff */
[----:B------:R-:W-:-:S05]  /*13d0*/  IMAD.WIDE.U32 R2, R40, R49, c[0x0][0x208] ;  /* 0x0000820028027625 */ /* 0x000fca00078e0031 */
[----:B------:R0:W-:Y:S02]  /*13e0*/  STG.E.128 [R2.64], R32 ;  /* 0x0000002002007986 */ /* 0x0001e4000c101d04 */
.L_x_1575:
[----:B------:R-:W-:Y:S05]  /*13f0*/  BSYNC B0 ;  /* 0x0000000000007941 */ /* 0x000fea0003800000 */
.L_x_1574:
[----:B0-2---:R-:W-:-:S04]  /*1400*/  IMAD.MOV.U32 R3, RZ, RZ, 0x4 ;  /* 0x00000004ff037424 */ /* 0x005fc800078e00ff */
[----:B------:R-:W-:-:S05]  /*1410*/  IMAD R0, R3, c[0x0][0x160], R0 ;  /* 0x0000580003007a24 */ /* 0x000fca00078e0200 */
[----:B------:R-:W-:-:S13]  /*1420*/  ISETP.GE.AND P0, PT, R0, c[0x0][0x164], PT ;  /* 0x0000590000007a0c */ /* 0x000fda0003f06270 */
[----:B-----5:R-:W-:Y:S01]  /*1430*/  @P0 CALL.REL.NOINC `(.L_x_1576) ;  /* 0x0000001000000944 */ /* 0x020fe20003c00000 */
[----:B------:R-:W-:Y:S05]  /*1440*/  BRA `(.L_x_1577) ;  /* 0xffffedc000007947 */ /* 0x000fea000383ffff */
.L_x_1576:
[----:B------:R-:W-:Y:S05]  /*1450*/  EXIT ;  /* 0x000000000000794d */ /* 0x000fea0003800000 */
.L_x_1572:
[----:B------:R-:W-:Y:S01]  /*1460*/  HFMA2.MMA R35, -RZ, RZ, 0, 5.9604644775390625e-08 ;  /* 0x00000001ff237435 */ /* 0x000fe200000001ff */
[----:B------:R-:W-:Y:S01]  /*1470*/  IMAD.MOV.U32 R33, RZ, RZ, 0x1f ;  /* 0x0000001fff217424 */ /* 0x000fe200078e00ff */
[----:B------:R-:W-:Y:S02]  /*1480*/  MOV R32, 0xffffffff ;  /* 0xffffffff00207802 */ /* 0x000fe40000000f00 */
[----:B------:R-:W-:Y:S02]  /*1490*/  MOV R2, 0x14b0 ;  /* 0x000014b000027802 */ /* 0x000fe40000000f00 */
[----:B-----5:R-:W-:Y:S05]  /*14a0*/  CALL.REL.NOINC `($__internal_18_$__cuda_sm70_shflsync_bfly_p) ;  /* 0x000004b000007944 */ /* 0x020fea0003c00000 */
[----:B01----:R-:W-:Y:S05]  /*14b0*/  BRA `(.L_x_1578) ;  /* 0xfffff9e000007947 */ /* 0x003fea000383ffff */
.L_x_1573:
[----:B------:R-:W-:Y:S01]  /*14c0*/  HFMA2.MMA R35, -RZ, RZ, 0, 1.1920928955078125e-07 ;  /* 0x00000002ff237435 */ /* 0x000fe200000001ff */
[----:B0-----:R-:W-:Y:S01]  /*14d0*/  IMAD.MOV.U32 R46, RZ, RZ, R47 ;  /* 0x000000ffff2e7224 */ /* 0x001fe200078e002f */
[----:B------:R-:W-:Y:S01]  /*14e0*/  MOV R32, 0xffffffff ;  /* 0xffffffff00207802 */ /* 0x000fe20000000f00 */
[----:B------:R-:W-:Y:S01]  /*14f0*/  IMAD.MOV.U32 R33, RZ, RZ, 0x1f ;  /* 0x0000001fff217424 */ /* 0x000fe200078e00ff */
[----:B------:R-:W-:Y:S02]  /*1500*/  MOV R2, 0x1520 ;  /* 0x0000152000027802 */ /* 0x000fe40000000f00 */
[----:B-----5:R-:W-:Y:S05]  /*1510*/  CALL.REL.NOINC `($__internal_18_$__cuda_sm70_shflsync_bfly_p) ;  /* 0x0000044000007944 */ /* 0x020fea0003c00000 */
[----:B0-----:R-:W-:Y:S01]  /*1520*/  HFMA2.MMA R33, -RZ, RZ, 0, 1.847743988037109375e-06 ;  /* 0x0000001fff217435 */ /* 0x001fe200000001ff */
[----:B-1----:R-:W-:Y:S01]  /*1530*/  FADD.FTZ R46, R47, R32 ;  /* 0x000000202f2e7221 */ /* 0x002fe20000010000 */
[----:B------:R-:W-:Y:S01]  /*1540*/  MOV R2, 0x1580 ;  /* 0x0000158000027802 */ /* 0x000fe20000000f00 */
[----:B------:R-:W-:-:S02]  /*1550*/  IMAD.MOV.U32 R35, RZ, RZ, 0x4 ;  /* 0x00000004ff237424 */ /* 0x000fc400078e00ff */
[----:B------:R-:W-:Y:S02]  /*1560*/  IMAD.MOV.U32 R32, RZ, RZ, -0x1 ;  /* 0xffffffffff207424 */ /* 0x000fe400078e00ff */
[----:B------:R-:W-:Y:S05]  /*1570*/  CALL.REL.NOINC `($__internal_18_$__cuda_sm70_shflsync_bfly_p) ;  /* 0x000003e000007944 */ /* 0x000fea0003c00000 */
[----:B01----:R-:W-:Y:S01]  /*1580*/  FADD.FTZ R46, R46, R32 ;  /* 0x000000202e2e7221 */ /* 0x003fe20000010000 */
[----:B------:R-:W-:Y:S01]  /*1590*/  MOV R35, 0x8 ;  /* 0x0000000800237802 */ /* 0x000fe20000000f00 */
[----:B------:R-:W-:Y:S01]  /*15a0*/  IMAD.MOV.U32 R33, RZ, RZ, 0x1f ;  /* 0x0000001fff217424 */ /* 0x000fe200078e00ff */
[----:B------:R-:W-:Y:S02]  /*15b0*/  MOV R32, 0xffffffff ;  /* 0xffffffff00207802 */ /* 0x000fe40000000f00 */
[----:B------:R-:W-:Y:S02]  /*15c0*/  MOV R2, 0x15e0 ;  /* 0x000015e000027802 */ /* 0x000fe40000000f00 */
[----:B------:R-:W-:Y:S05]  /*15d0*/  CALL.REL.NOINC `($__internal_18_$__cuda_sm70_shflsync_bfly_p) ;  /* 0x0000038000007944 */ /* 0x000fea0003c00000 */
[----:B0-----:R-:W-:Y:S01]  /*15e0*/  HFMA2.MMA R33, -RZ, RZ, 0, 1.847743988037109375e-06 ;  /* 0x0000001fff217435 */ /* 0x001fe200000001ff */
[----:B-1----:R-:W-:Y:S01]  /*15f0*/  FADD.FTZ R46, R46, R32 ;  /* 0x000000202e2e7221 */ /* 0x002fe20000010000 */
[----:B------:R-:W-:Y:S01]  /*1600*/  MOV R2, 0x1640 ;  /* 0x0000164000027802 */ /* 0x000fe20000000f00 */
[----:B------:R-:W-:Y:S02]  /*1610*/  IMAD.MOV.U32 R35, RZ, RZ, 0x10 ;  /* 0x00000010ff237424 */ /* 0x000fe400078e00ff */
[----:B------:R-:W-:-:S02]  /*1620*/  IMAD.MOV.U32 R32, RZ, RZ, -0x1 ;  /* 0xffffffffff207424 */ /* 0x000fc400078e00ff */
[----:B------:R-:W-:Y:S05]  /*1630*/  CALL.REL.NOINC `($__internal_18_$__cuda_sm70_shflsync_bfly_p) ;  /* 0x0000032000007944 */ /* 0x000fea0003c00000 */
[----:B-1----:R-:W-:Y:S01]  /*1640*/  FADD.FTZ R32, R46, R32 ;  /* 0x000000202e207221 */ /* 0x002fe20000010000 */
[----:B0-----:R-:W-:-:S03]  /*1650*/  MOV R35, 0x1 ;  /* 0x0000000100237802 */ /* 0x001fc60000000f00 */
[----:B------:R-:W-:Y:S01]  /*1660*/  FMUL.FTZ R34, R32, c[0x0][0x1e0] ;  /* 0x0000780020227a20 */ /* 0x000fe20000410000 */
[----:B------:R-:W-:-:S03]  /*1670*/  MOV R32, 0xffffffff ;  /* 0xffffffff00207802 */ /* 0x000fc60000000f00 */
        /* <DEDUP_REMOVED lines=19> */
[----:B------:R-:W-:Y:S05]  /*17b0*/  CALL.REL.NOINC `($__internal_18_$__cuda_sm70_shflsync_bfly_p) ;  /* 0x000001a000007944 */ /* 0x000fea0003c00000 */
[----:B0-----:R-:W-:Y:S01]  /*17c0*/  HFMA2.MMA R33, -RZ, RZ, 0, 1.847743988037109375e-06 ;  /* 0x0000001fff217435 */ /* 0x001fe200000001ff */
[----:B-1----:R-:W-:Y:S01]  /*17d0*/  FADD.FTZ R46, R46, R32 ;  /* 0x000000202e2e7221 */ /* 0x002fe20000010000 */
[----:B------:R-:W-:Y:S01]  /*17e0*/  MOV R2, 0x1820 ;  /* 0x0000182000027802 */ /* 0x000fe20000000f00 */
[----:B------:R-:W-:Y:S02]  /*17f0*/  IMAD.MOV.U32 R35, RZ, RZ, 0x2 ;  /* 0x00000002ff237424 */ /* 0x000fe400078e00ff */
[----:B------:R-:W-:Y:S02]  /*1800*/  IMAD.MOV.U32 R32, RZ, RZ, -0x1 ;  /* 0xffffffffff207424 */ /* 0x000fe400078e00ff */
[----:B------:R-:W-:Y:S05]  /*1810*/  CALL.REL.NOINC `($__internal_18_$__cuda_sm70_shflsync_bfly_p) ;  /* 0x0000014000007944 */ /* 0x000fea0003c00000 */
[----:B01----:R-:W-:Y:S01]  /*1820*/  FADD.FTZ R46, R46, R32 ;  /* 0x000000202e2e7221 */ /* 0x003fe20000010000 */
[----:B------:R-:W-:Y:S01]  /*1830*/  MOV R35, 0x4 ;  /* 0x0000000400237802 */ /* 0x000fe20000000f00 */
[----:B------:R-:W-:Y:S01]  /*1840*/  IMAD.MOV.U32 R33, RZ, RZ, 0x1f ;  /* 0x0000001fff217424 */ /* 0x000fe200078e00ff */
[----:B------:R-:W-:-:S02]  /*1850*/  MOV R32, 0xffffffff ;  /* 0xffffffff00207802 */ /* 0x000fc40000000f00 */
        /* <DEDUP_REMOVED lines=11> */
[----:B------:R-:W-:Y:S02]  /*1910*/  MOV R32, 0xffffffff ;  /* 0xffffffff00207802 */ /* 0x000fe40000000f00 */
[----:B------:R-:W-:-:S02]  /*1920*/  MOV R2, 0x1940 ;  /* 0x0000194000027802 */ /* 0x000fc40000000f00 */
[----:B------:R-:W-:Y:S05]  /*1930*/  CALL.REL.NOINC `($__internal_18_$__cuda_sm70_shflsync_bfly_p) ;  /* 0x0000002000007944 */ /* 0x000fea0003c00000 */
[----:B01----:R-:W-:Y:S01]  /*1940*/  IMAD.MOV.U32 R35, RZ, RZ, R32 ;  /* 0x000000ffff237224 */ /* 0x003fe200078e0020 */
[----:B------:R-:W-:Y:S05]  /*1950*/  BRA `(.L_x_1579) ;  /* 0xfffff79000007947 */ /* 0x000fea000383ffff */
        .weak           $__internal_18_$__cuda_sm70_shflsync_bfly_p
        .type           $__internal_18_$__cuda_sm70_shflsync_bfly_p,@function
        .size           $__internal_18_$__cuda_sm70_shflsync_bfly_p,(.L_x_7074 - $__internal_18_$__cuda_sm70_shflsync_bfly_p)
$__internal_18_$__cuda_sm70_shflsync_bfly_p:
[----:B------:R-:W-:Y:S01]  /*1960*/  HFMA2.MMA R3, -RZ, RZ, 0, 0 ;  /* 0x00000000ff037435 */ /* 0x000fe200000001ff */
[----:B------:R-:W-:Y:S04]  /*1970*/  WARPSYNC R32 ;  /* 0x0000002000007348 */ /* 0x000fe80003800000 */
[----:B------:R0:W1:Y:S01]  /*1980*/  SHFL.BFLY PT, R32, R46, R35, R33 ;  /* 0x0c0000232e207389 */ /* 0x00006200000e0021 */
[----:B------:R-:W-:Y:S05]  /*1990*/  RET.REL.NODEC R2 `(_ZN10layer_norm31ln_parallel_residual_fwd_kernelINS_13Kernel_traitsIf13__nv_bfloat16S2_S2_fjLj256ELj1ELj4ELj1ELj16ENS_18Kernel_traits_baseILj256EfS2_S2_S2_fjLj128EEEEELb0ELb1ELb0EEEvNS_9FwdParamsE) ;  /* 0xffffe66002007950 */ /* 0x000fea0003c3ffff */
.L_x_1580:
        /* <DEDUP_REMOVED lines=14> */
.L_x_7074:


//--------------------- .text._ZN10layer_norm31ln_parallel_residual_fwd_kernelINS_13Kernel_traitsIf13__nv_bfloat16S2_S2_fjLj256ELj1ELj4ELj1ELj16ENS_18Kernel_traits_baseILj256EfS2_S2_S2_fjLj128EEEEELb0ELb1ELb1EEEvNS_9FwdParamsE --------------------------
	.section	.text._ZN10layer_norm31ln_parallel_residual_fwd_kernelINS_13Kernel_traitsIf13__nv_bfloat16S2_S2_fjLj256ELj1ELj4ELj1ELj16ENS_18Kernel_traits_baseILj256EfS2_S2_S2_fjLj128EEEEELb0ELb1ELb1EEEvNS_9FwdParamsE,"ax",@progbits
	.sectioninfo	@"SHI_REGISTERS=56"
	.align	128
        .global         _ZN10layer_norm31ln_parallel_residual_fwd_kernelINS_13Kernel_traitsIf13__nv_bfloat16S2_S2_fjLj256ELj1ELj4ELj1ELj16ENS_18Kernel_traits_baseILj256EfS2_S2_S2_fjLj128EEEEELb0ELb1ELb1EEEvNS_9FwdParamsE
        .type           _ZN10layer_norm31ln_parallel_residual_fwd_kernelINS_13Kernel_traitsIf13__nv_bfloat16S2_S2_fjLj256ELj1ELj4ELj1ELj16ENS_18Kernel_traits_baseILj256EfS2_S2_S2_fjLj128EEEEELb0ELb1ELb1EEEvNS_9FwdParamsE,@function
        .size           _ZN10layer_norm31ln_parallel_residual_fwd_kernelINS_13Kernel_traitsIf13__nv_bfloat16S2_S2_fjLj256ELj1ELj4ELj1ELj16ENS_18Kernel_traits_baseILj256EfS2_S2_S2_fjLj128EEEEELb0ELb1ELb1EEEvNS_9FwdParamsE,(.L_x_7075 - _ZN10layer_norm31ln_parallel_residual_fwd_kernelINS_13Kernel_traitsIf13__nv_bfloat16S2_S2_fjLj256ELj1ELj4ELj1ELj16ENS_18Kernel_traits_baseILj256EfS2_S2_S2_fjLj128EEEEELb0ELb1ELb1EEEvNS_9FwdParamsE)
        .other          _ZN10layer_norm31ln_parallel_residual_fwd_kernelINS_13Kernel_traitsIf13__nv_bfloat16S2_S2_fjLj256ELj1ELj4ELj1ELj16ENS_18Kernel_traits_baseILj256EfS2_S2_S2_fjLj128EEEEELb0ELb1ELb1EEEvNS_9FwdParamsE,@"STO_CUDA_ENTRY STV_DEFAULT"
_ZN10layer_norm31ln_parallel_residual_fwd_kernelINS_13Kernel_traitsIf13__nv_bfloat16S2_S2_fjLj256ELj1ELj4ELj1ELj16ENS_18Kernel_traits_baseILj256EfS2_S2_S2_fjLj128EEEEELb0ELb1ELb1EEEvNS_9FwdParamsE:
.text._ZN10layer_norm31ln_parallel_residual_fwd_kernelINS_13Kernel_traitsIf13__nv_bfloat16S2_S2_fjLj256ELj1ELj4ELj1ELj16ENS_18Kernel_traits_baseILj256EfS2_S2_S2_fjLj128EEEEELb0ELb1ELb1EEEvNS_9FwdParamsE:
[----:B------:R-:W-:Y:S02]  /*0000*/  MOV R1, c[0x0][0x28] ;  /* 0x00000a0000017a02 */ /* 0x000fe40000000f00 */
[----:B------:R-:W0:Y:S01]  /*0010*/  S2R R0, SR_TID.X ;  /* 0x0000000000007919 */ /* 0x000e220000002100 */
[----:B------:R-:W-:Y:S01]  /*0020*/  ISETP.NE.U32.AND P0, PT, RZ, c[0x0][0x218], PT ;  /* 0x00008600ff007a0c */ /* 0x000fe20003f05070 */
[----:B------:R-:W-:Y:S01]  /*0030*/  CS2R R16, SRZ ;  /* 0x0000000000107805 */ /* 0x000fe2000001ff00 */
[----:B------:R-:W-:Y:S01]  /*0040*/  CS2R R18, SRZ ;  /* 0x0000000000127805 */ /* 0x000fe2000001ff00 */
[----:B------:R-:W1:Y:S01]  /*0050*/  S2R R3, SR_CTAID.X ;  /* 0x0000000000037919 */ /* 0x000e620000002500 */
[----:B------:R-:W-:Y:S01]  /*0060*/  ISETP.NE.AND.EX P0, PT, RZ, c[0x0][0x21c], PT, P0 ;  /* 0x00008700ff007a0c */ /* 0x000fe20003f05300 */
[----:B------:R-:W-:Y:S01]  /*0070*/  CS2R R12, SRZ ;  /* 0x00000000000c7805 */ /* 0x000fe2000001ff00 */
[----:B------:R-:W-:Y:S01]  /*0080*/  CS2R R14, SRZ ;  /* 0x00000000000e7805 */ /* 0x000fe2000001ff00 */
[----:B------:R-:W-:Y:S01]  /*0090*/  ULDC.64 UR4, c[0x0][0x118] ;  /* 0x0000460000047ab9 */ /* 0x000fe20000000a00 */
[----:B0-----:R-:W-:-:S05]  /*00a0*/  SHF.R.U32.HI R2, RZ, 0x5, R0 ;  /* 0x00000005ff027819 */ /* 0x001fca0000011600 */
[----:B-1----:R-:W-:Y:S01]  /*00b0*/  IMAD R2, R3, 0x4, R2 ;  /* 0x0000000403027824 */ /* 0x002fe200078e0202 */
[C---:B------:R-:W-:Y:S02]  /*00c0*/  SHF.L.U32 R3, R0.reuse, 0x5, RZ ;  /* 0x0000000500037819 */ /* 0x040fe400000006ff */
[----:B------:R-:W-:Y:S02]  /*00d0*/  LOP3.LUT R0, R0, 0x1f, RZ, 0xc0, !PT ;  /* 0x0000001f00007812 */ /* 0x000fe400078ec0ff */
[----:B------:R-:W-:Y:S02]  /*00e0*/  ISETP.GE.AND P1, PT, R2, c[0x0][0x164], PT ;  /* 0x0000590002007a0c */ /* 0x000fe40003f26270 */
[----:B------:R-:W-:Y:S02]  /*00f0*/  @P0 LEA R4, P3, R0, c[0x0][0x218], 0x5 ;  /* 0x0000860000040a11 */ /* 0x000fe400078628ff */
[----:B------:R-:W-:-:S03]  /*0100*/  LOP3.LUT R3, R3, 0x3e0, RZ, 0xc0, !PT ;  /* 0x000003e003037812 */ /* 0x000fc600078ec0ff */
[----:B------:R-:W-:Y:S01]  /*0110*/  @P0 IMAD.X R5, RZ, RZ, c[0x0][0x21c], P3 ;  /* 0x00008700ff050624 */ /* 0x000fe200018e06ff */
[----:B------:R-:W-:-:S04]  /*0120*/  IADD3 R20, P2, R3, c[0x0][0x1b0], RZ ;  /* 0x00006c0003147a10 */ /* 0x000fc80007f5e0ff */
[----:B------:R0:W5:Y:S01]  /*0130*/  @P0 LDG.E.128 R16, [R4.64] ;  /* 0x0000000404100981 */ /* 0x000162000c1e1d00 */
[----:B------:R-:W-:-:S03]  /*0140*/  IADD3.X R21, RZ, c[0x0][0x1b4], RZ, P2, !PT ;  /* 0x00006d00ff157a10 */ /* 0x000fc600017fe4ff */
[----:B------:R0:W5:Y:S01]  /*0150*/  @P0 LDG.E.128 R12, [R4.64+0x10] ;  /* 0x00001004040c0981 */ /* 0x000162000c1e1d00 */
[----:B------:R-:W-:Y:S05]  /*0160*/  @P1 EXIT ;  /* 0x000000000000194d */ /* 0x000fea0003800000 */
[----:B------:R1:W5:Y:S04]  /*0170*/  LDG.E.128 R8, [R20.64] ;  /* 0x0000000414087981 */ /* 0x000368000c1e1d00 */
[----:B0-----:R1:W5:Y:S01]  /*0180*/  LDG.E.128 R4, [R20.64+0x10] ;  /* 0x0000100414047981 */ /* 0x001362000c1e1d00 */
[----:B------:R-:W-:Y:S01]  /*0190*/  IMAD.MOV.U32 R3, RZ, RZ, c[0x0][0x180] ;  /* 0x00006000ff037624 */ /* 0x000fe200078e00ff */
[----:B------:R-:W-:-:S04]  /*01a0*/  ULDC.U8 UR6, c[0x0][0x1f0] ;  /* 0x00007c0000067ab9 */ /* 0x000fc80000000000 */
[----:B------:R-:W-:Y:S02]  /*01b0*/  LOP3.LUT P0, RZ, R3, c[0x0][0x178], RZ, 0xfc, !PT ;  /* 0x00005e0003ff7a12 */ /* 0x000fe4000780fcff */
[----:B------:R-:W-:-:S04]  /*01c0*/  MOV R3, c[0x0][0x184] ;  /* 0x0000610000037a02 */ /* 0x000fc80000000f00 */
[----:B-1----:R-:W-:Y:S02]  /*01d0*/  LOP3.LUT P0, RZ, R3, c[0x0][0x17c], RZ, 0xfc, P0 ;  /* 0x00005f0003ff7a12 */ /* 0x002fe4000000fcff */
.L_x_1616:
[----:B------:R-:W-:Y:S01]  /*01e0*/  IMAD R3, R2, c[0x0][0x168], RZ ;  /* 0x00005a0002037a24 */ /* 0x000fe200078e02ff */
[----:B------:R-:W-:Y:S02]  /*01f0*/  ISETP.NE.U32.AND P1, PT, RZ, c[0x0][0x180], PT ;  /* 0x00006000ff007a0c */ /* 0x000fe40003f25070 */
[----:B------:R-:W-:Y:S02]  /*0200*/  ISETP.NE.U32.AND P2, PT, RZ, c[0x0][0x178], PT ;  /* 0x00005e00ff007a0c */ /* 0x000fe40003f45070 */
[----:B------:R-:W-:Y:S02]  /*0210*/  SHF.R.S32.HI R32, RZ, 0x1f, R3 ;  /* 0x0000001fff207819 */ /* 0x000fe40000011403 */
[----:B------:R-:W-:Y:S02]  /*0220*/  ISETP.NE.AND.EX P1, PT, RZ, c[0x0][0x184], PT, P1 ;  /* 0x00006100ff007a0c */ /* 0x000fe40003f25310 */
[----:B------:R-:W-:Y:S01]  /*0230*/  LEA.HI R3, R32, R3, RZ, 0x3 ;  /* 0x0000000320037211 */ /* 0x000fe200078f18ff */
[----:B------:R-:W-:Y:S01]  /*0240*/  IMAD.MOV.U32 R32, RZ, RZ, 0x10 ;  /* 0x00000010ff207424 */ /* 0x000fe200078e00ff */
[----:B------:R-:W-:-:S02]  /*0250*/  ISETP.NE.AND.EX P2, PT, RZ, c[0x0][0x17c], PT, P2 ;  /* 0x00005f00ff007a0c */ /* 0x000fc40003f45320 */
[----:B------:R-:W-:-:S05]  /*0260*/  LEA.HI.SX32 R3, R3, R0, 0x1d ;  /* 0x0000000003037211 */ /* 0x000fca00078feaff */
[C---:B------:R-:W-:Y:S02]  /*0270*/  IMAD.WIDE.U32 R32, R3.reuse, R32, c[0x0][0x170] ;  /* 0x00005c0003207625 */ /* 0x040fe400078e0020 */
[----:B------:R-:W-:-:S04]  /*0280*/  @P1 LEA R38, P4, R3, c[0x0][0x180], 0x4 ;  /* 0x0000600003261a11 */ /* 0x000fc800078820ff */
[C---:B------:R-:W-:Y:S01]  /*0290*/  @P1 LEA.HI.X R39, R3.reuse, c[0x0][0x184], RZ, 0x4, P4 ;  /* 0x0000610003271a11 */ /* 0x040fe200020f24ff */
[----:B------:R-:W2:Y:S01]  /*02a0*/  LDG.E.128 R32, [R32.64] ;  /* 0x0000000420207981 */ /* 0x000ea2000c1e1d00 */
[----:B------:R-:W-:-:S03]  /*02b0*/  @P2 LEA R36, P3, R3, c[0x0][0x178], 0x4 ;  /* 0x00005e0003242a11 */ /* 0x000fc600078620ff */
[----:B-----5:R0:W5:Y:S01]  /*02c0*/  @P1 LDG.E.128 R24, [R38.64] ;  /* 0x0000000426181981 */ /* 0x020162000c1e1d00 */
[----:B------:R-:W-:-:S05]  /*02d0*/  @P2 LEA.HI.X R37, R3, c[0x0][0x17c], RZ, 0x4, P3 ;  /* 0x00005f0003252a11 */ /* 0x000fca00018f24ff */
        /* <DEDUP_REMOVED lines=10> */
.L_x_1582:
[----:B-----5:R-:W-:-:S05]  /*0380*/  PRMT R37, RZ, 0x5410, R24 ;  /* 0x00005410ff257816 */ /* 0x020fca0000000018 */
[----:B------:R-:W-:Y:S01]  /*0390*/  FADD.FTZ R36, R36, R37 ;  /* 0x0000002524247221 */ /* 0x000fe20000010000 */
[----:B------:R-:W-:Y:S05]  /*03a0*/  BRA `(.L_x_1583) ;  /* 0x0000004000007947 */ /* 0x000fea0003800000 */
.L_x_1581:
[----:B0----5:R-:W-:-:S05]  /*03b0*/  PRMT R37, RZ, 0x5410, R20 ;  /* 0x00005410ff257816 */ /* 0x021fca0000000014 */
[----:B------:R-:W-:Y:S01]  /*03c0*/  FADD.FTZ R36, R36, R37 ;  /* 0x0000002524247221 */ /* 0x000fe20000010000 */
[----:B------:R-:W-:-:S05]  /*03d0*/  @P1 PRMT R37, RZ, 0x5410, R24 ;  /* 0x00005410ff251816 */ /* 0x000fca0000000018 */
[----:B------:R-:W-:-:S05]  /*03e0*/  @P1 FADD.FTZ R36, R36, R37 ;  /* 0x0000002524241221 */ /* 0x000fca0000010000 */
.L_x_1583:
[----:B------:R-:W-:-:S04]  /*03f0*/  F2FP.BF16.PACK_AB R37, RZ, R36 ;  /* 0x00000024ff25723e */ /* 0x000fc800000010ff */
[----:B------:R-:W-:Y:S02]  /*0400*/  PRMT R28, R37, 0x7610, R28 ;  /* 0x00007610251c7816 */ /* 0x000fe4000000001c */
.L_x_1584:
[----:B------:R-:W-:Y:S01]  /*0410*/  PRMT R38, RZ, 0x7610, R32 ;  /* 0x00007610ff267816 */ /* 0x000fe20000000020 */
[----:B------:R-:W-:Y:S05]  /*0420*/  @P2 BRA `(.L_x_1585) ;  /* 0x0000008000002947 */ /* 0x000fea0003800000 */
[----:B------:R-:W-:-:S04]  /*0430*/  ISETP.NE.U32.AND P3, PT, RZ, c[0x0][0x180], PT ;  /* 0x00006000ff007a0c */ /* 0x000fc80003f65070 */
[----:B------:R-:W-:-:S13]  /*0440*/  ISETP.NE.AND.EX P3, PT, RZ, c[0x0][0x184], PT, P3 ;  /* 0x00006100ff007a0c */ /* 0x000fda0003f65330 */
[----:B------:R-:W-:Y:S05]  /*0450*/  @P3 BRA `(.L_x_1586) ;  /* 0x0000002000003947 */ /* 0x000fea0003800000 */
[----:B------:R-:W-:Y:S05]  /*0460*/  @P0 BRA `(.L_x_1587) ;  /* 0x0000008000000947 */ /* 0x000fea0003800000 */
[----:B------:R-:W-:Y:S05]  /*0470*/  BRA `(.L_x_1588) ;  /* 0x0000009000007947 */ /* 0x000fea0003800000 */
.L_x_1586:
[----:B-----5:R-:W-:-:S05]  /*0480*/  PRMT R37, RZ, 0x7610, R24 ;  /* 0x00007610ff257816 */ /* 0x020fca0000000018 */
[----:B------:R-:W-:Y:S01]  /*0490*/  FADD.FTZ R38, R38, R37 ;  /* 0x0000002526267221 */ /* 0x000fe20000010000 */
[----:B------:R-:W-:Y:S05]  /*04a0*/  BRA `(.L_x_1587) ;  /* 0x0000004000007947 */ /* 0x000fea0003800000 */
.L_x_1585:
[----:B-----5:R-:W-:-:S05]  /*04b0*/  PRMT R37, RZ, 0x7610, R20 ;  /* 0x00007610ff257816 */ /* 0x020fca0000000014 */
[----:B------:R-:W-:Y:S01]  /*04c0*/  FADD.FTZ R38, R38, R37 ;  /* 0x0000002526267221 */ /* 0x000fe20000010000 */
[----:B------:R-:W-:-:S05]  /*04d0*/  @P1 PRMT R37, RZ, 0x7610, R24 ;  /* 0x00007610ff251816 */ /* 0x000fca0000000018 */
[----:B------:R-:W-:-:S05]  /*04e0*/  @P1 FADD.FTZ R38, R38, R37 ;  /* 0x0000002526261221 */ /* 0x000fca0000010000 */
.L_x_1587:
[----:B------:R-:W-:-:S04]  /*04f0*/  F2FP.BF16.PACK_AB R32, RZ, R38 ;  /* 0x00000026ff20723e */ /* 0x000fc800000010ff */
[----:B------:R-:W-:Y:S02]  /*0500*/  PRMT R28, R28, 0x5410, R32 ;  /* 0x000054101c1c7816 */ /* 0x000fe40000000020 */
.L_x_1588:
[----:B------:R-:W-:Y:S01]  /*0510*/  PRMT R37, RZ, 0x5410, R33 ;  /* 0x00005410ff257816 */ /* 0x000fe20000000021 */
[----:B------:R-:W-:Y:S05]  /*0520*/  @P2 BRA `(.L_x_1589) ;  /* 0x0000008000002947 */ /* 0x000fea0003800000 */
[----:B------:R-:W-:-:S04]  /*0530*/  ISETP.NE.U32.AND P3, PT, RZ, c[0x0][0x180], PT ;  /* 0x00006000ff007a0c */ /* 0x000fc80003f65070 */
[----:B------:R-:W-:-:S13]  /*0540*/  ISETP.NE.AND.EX P3, PT, RZ, c[0x0][0x184], PT, P3 ;  /* 0x00006100ff007a0c */ /* 0x000fda0003f65330 */
[----:B------:R-:W-:Y:S05]  /*0550*/  @P3 BRA `(.L_x_1590) ;  /* 0x0000002000003947 */ /* 0x000fea0003800000 */
[----:B------:R-:W-:Y:S05]  /*0560*/  @P0 BRA `(.L_x_1591) ;  /* 0x0000008000000947 */ /* 0x000fea0003800000 */
[----:B------:R-:W-:Y:S05]  /*0570*/  BRA `(.L_x_1592) ;  /* 0x0000009000007947 */ /* 0x000fea0003800000 */
.L_x_1590:
[----:B-----5:R-:W-:-:S05]  /*0580*/  PRMT R32, RZ, 0x5410, R25 ;  /* 0x00005410ff207816 */ /* 0x020fca0000000019 */
[----:B------:R-:W-:Y:S01]  /*0590*/  FADD.FTZ R37, R37, R32 ;  /* 0x0000002025257221 */ /* 0x000fe20000010000 */
[----:B------:R-:W-:Y:S05]  /*05a0*/  BRA `(.L_x_1591) ;  /* 0x0000004000007947 */ /* 0x000fea0003800000 */
.L_x_1589:
[----:B-----5:R-:W-:-:S05]  /*05b0*/  PRMT R32, RZ, 0x5410, R21 ;  /* 0x00005410ff207816 */ /* 0x020fca0000000015 */
[----:B------:R-:W-:Y:S01]  /*05c0*/  FADD.FTZ R37, R37, R32 ;  /* 0x0000002025257221 */ /* 0x000fe20000010000 */
[----:B------:R-:W-:-:S05]  /*05d0*/  @P1 PRMT R32, RZ, 0x5410, R25 ;  /* 0x00005410ff201816 */ /* 0x000fca0000000019 */
[----:B------:R-:W-:-:S05]  /*05e0*/  @P1 FADD.FTZ R37, R37, R32 ;  /* 0x0000002025251221 */ /* 0x000fca0000010000 */
.L_x_1591:
[----:B------:R-:W-:-:S04]  /*05f0*/  F2FP.BF16.PACK_AB R32, RZ, R37 ;  /* 0x00000025ff20723e */ /* 0x000fc800000010ff */
[----:B------:R-:W-:Y:S02]  /*0600*/  PRMT R29, R32, 0x7610, R29 ;  /* 0x00007610201d7816 */ /* 0x000fe4000000001d */
.L_x_1592:
[----:B------:R-:W-:Y:S01]  /*0610*/  PRMT R40, RZ, 0x7610, R33 ;  /* 0x00007610ff287816 */ /* 0x000fe20000000021 */
[----:B------:R-:W-:Y:S05]  /*0620*/  @P2 BRA `(.L_x_1593) ;  /* 0x0000008000002947 */ /* 0x000fea0003800000 */
[----:B------:R-:W-:-:S04]  /*0630*/  ISETP.NE.U32.AND P3, PT, RZ, c[0x0][0x180], PT ;  /* 0x00006000ff007a0c */ /* 0x000fc80003f65070 */
[----:B------:R-:W-:-:S13]  /*0640*/  ISETP.NE.AND.EX P3, PT, RZ, c[0x0][0x184], PT, P3 ;  /* 0x00006100ff007a0c */ /* 0x000fda0003f65330 */
[----:B------:R-:W-:Y:S05]  /*0650*/  @P3 BRA `(.L_x_1594) ;  /* 0x0000002000003947 */ /* 0x000fea0003800000 */
[----:B------:R-:W-:Y:S05]  /*0660*/  @P0 BRA `(.L_x_1595) ;  /* 0x0000008000000947 */ /* 0x000fea0003800000 */
[----:B------:R-:W-:Y:S05]  /*0670*/  BRA `(.L_x_1596) ;  /* 0x0000009000007947 */ /* 0x000fea0003800000 */
.L_x_1594:
[----:B-----5:R-:W-:-:S05]  /*0680*/  PRMT R33, RZ, 0x7610, R25 ;  /* 0x00007610ff217816 */ /* 0x020fca0000000019 */
[----:B------:R-:W-:Y:S01]  /*0690*/  FADD.FTZ R40, R40, R33 ;  /* 0x0000002128287221 */ /* 0x000fe20000010000 */
[----:B------:R-:W-:Y:S05]  /*06a0*/  BRA `(.L_x_1595) ;  /* 0x0000004000007947 */ /* 0x000fea0003800000 */
.L_x_1593:
[----:B-----5:R-:W-:-:S05]  /*06b0*/  PRMT R33, RZ, 0x7610, R21 ;  /* 0x00007610ff217816 */ /* 0x020fca0000000015 */
[----:B------:R-:W-:Y:S01]  /*06c0*/  FADD.FTZ R40, R40, R33 ;  /* 0x0000002128287221 */ /* 0x000fe20000010000 */
[----:B------:R-:W-:-:S05]  /*06d0*/  @P1 PRMT R33, RZ, 0x7610, R25 ;  /* 0x00007610ff211816 */ /* 0x000fca0000000019 */
[----:B------:R-:W-:-:S05]  /*06e0*/  @P1 FADD.FTZ R40, R40, R33 ;  /* 0x0000002128281221 */ /* 0x000fca0000010000 */
.L_x_1595:
[----:B------:R-:W-:-:S04]  /*06f0*/  F2FP.BF16.PACK_AB R32, RZ, R40 ;  /* 0x00000028ff20723e */ /* 0x000fc800000010ff */
[----:B------:R-:W-:Y:S02]  /*0700*/  PRMT R29, R29, 0x5410, R32 ;  /* 0x000054101d1d7816 */ /* 0x000fe40000000020 */
.L_x_1596:
[----:B------:R-:W-:Y:S01]  /*0710*/  PRMT R39, RZ, 0x5410, R34 ;  /* 0x00005410ff277816 */ /* 0x000fe20000000022 */
[----:B------:R-:W-:Y:S05]  /*0720*/  @P2 BRA `(.L_x_1597) ;  /* 0x0000008000002947 */ /* 0x000fea0003800000 */
[----:B------:R-:W-:-:S04]  /*0730*/  ISETP.NE.U32.AND P3, PT, RZ, c[0x0][0x180], PT ;  /* 0x00006000ff007a0c */ /* 0x000fc80003f65070 */
[----:B------:R-:W-:-:S13]  /*0740*/  ISETP.NE.AND.EX P3, PT, RZ, c[0x0][0x184], PT, P3 ;  /* 0x00006100ff007a0c */ /* 0x000fda0003f65330 */
[----:B------:R-:W-:Y:S05]  /*0750*/  @P3 BRA `(.L_x_1598) ;  /* 0x0000002000003947 */ /* 0x000fea0003800000 */
[----:B------:R-:W-:Y:S05]  /*0760*/  @P0 BRA `(.L_x_1599) ;  /* 0x0000008000000947 */ /* 0x000fea0003800000 */
[----:B------:R-:W-:Y:S05]  /*0770*/  BRA `(.L_x_1600) ;  /* 0x0000009000007947 */ /* 0x000fea0003800000 */
.L_x_1598:
[----:B-----5:R-:W-:-:S05]  /*0780*/  PRMT R32, RZ, 0x5410, R26 ;  /* 0x00005410ff207816 */ /* 0x020fca000000001a */
[----:B------:R-:W-:Y:S01]  /*0790*/  FADD.FTZ R39, R39, R32 ;  /* 0x0000002027277221 */ /* 0x000fe20000010000 */
[----:B------:R-:W-:Y:S05]  /*07a0*/  BRA `(.L_x_1599) ;  /* 0x0000004000007947 */ /* 0x000fea0003800000 */
.L_x_1597:
[----:B-----5:R-:W-:-:S05]  /*07b0*/  PRMT R32, RZ, 0x5410, R22 ;  /* 0x00005410ff207816 */ /* 0x020fca0000000016 */
[----:B------:R-:W-:Y:S01]  /*07c0*/  FADD.FTZ R39, R39, R32 ;  /* 0x0000002027277221 */ /* 0x000fe20000010000 */
[----:B------:R-:W-:-:S05]  /*07d0*/  @P1 PRMT R32, RZ, 0x5410, R26 ;  /* 0x00005410ff201816 */ /* 0x000fca000000001a */
[----:B------:R-:W-:-:S05]  /*07e0*/  @P1 FADD.FTZ R39, R39, R32 ;  /* 0x0000002027271221 */ /* 0x000fca0000010000 */
.L_x_1599:
[----:B------:R-:W-:-:S04]  /*07f0*/  F2FP.BF16.PACK_AB R32, RZ, R39 ;  /* 0x00000027ff20723e */ /* 0x000fc800000010ff */
[----:B------:R-:W-:Y:S02]  /*0800*/  PRMT R30, R32, 0x7610, R30 ;  /* 0x00007610201e7816 */ /* 0x000fe4000000001e */
.L_x_1600:
[----:B------:R-:W-:Y:S01]  /*0810*/  PRMT R41, RZ, 0x7610, R34 ;  /* 0x00007610ff297816 */ /* 0x000fe20000000022 */
[----:B------:R-:W-:Y:S05]  /*0820*/  @P2 BRA `(.L_x_1601) ;  /* 0x0000008000002947 */ /* 0x000fea0003800000 */
[----:B------:R-:W-:-:S04]  /*0830*/  ISETP.NE.U32.AND P3, PT, RZ, c[0x0][0x180], PT ;  /* 0x00006000ff007a0c */ /* 0x000fc80003f65070 */
[----:B------:R-:W-:-:S13]  /*0840*/  ISETP.NE.AND.EX P3, PT, RZ, c[0x0][0x184], PT, P3 ;  /* 0x00006100ff007a0c */ /* 0x000fda0003f65330 */
[----:B------:R-:W-:Y:S05]  /*0850*/  @P3 BRA `(.L_x_1602) ;  /* 0x0000002000003947 */ /* 0x000fea0003800000 */
[----:B------:R-:W-:Y:S05]  /*0860*/  @P0 BRA `(.L_x_1603) ;  /* 0x0000008000000947 */ /* 0x000fea0003800000 */
[----:B------:R-:W-:Y:S05]  /*0870*/  BRA `(.L_x_1604) ;  /* 0x0000009000007947 */ /* 0x000fea0003800000 */
.L_x_1602:
[----:B-----5:R-:W-:-:S05]  /*0880*/  PRMT R32, RZ, 0x7610, R26 ;  /* 0x00007610ff207816 */ /* 0x020fca000000001a */
[----:B------:R-:W-:Y:S01]  /*0890*/  FADD.FTZ R41, R41, R32 ;  /* 0x0000002029297221 */ /* 0x000fe20000010000 */
[----:B------:R-:W-:Y:S05]  /*08a0*/  BRA `(.L_x_1603) ;  /* 0x0000004000007947 */ /* 0x000fea0003800000 */
.L_x_1601:
[----:B-----5:R-:W-:-:S05]  /*08b0*/  PRMT R32, RZ, 0x7610, R22 ;  /* 0x00007610ff207816 */ /* 0x020fca0000000016 */
[----:B------:R-:W-:Y:S01]  /*08c0*/  FADD.FTZ R41, R41, R32 ;  /* 0x0000002029297221 */ /* 0x000fe20000010000 */
[----:B------:R-:W-:-:S05]  /*08d0*/  @P1 PRMT R32, RZ, 0x7610, R26 ;  /* 0x00007610ff201816 */ /* 0x000fca000000001a */
[----:B------:R-:W-:-:S05]  /*08e0*/  @P1 FADD.FTZ R41, R41, R32 ;  /* 0x0000002029291221 */ /* 0x000fca0000010000 */
.L_x_1603:
[----:B------:R-:W-:-:S04]  /*08f0*/  F2FP.BF16.PACK_AB R32, RZ, R41 ;  /* 0x00000029ff20723e */ /* 0x000fc800000010ff */
[----:B------:R-:W-:Y:S02]  /*0900*/  PRMT R30, R30, 0x5410, R32 ;  /* 0x000054101e1e7816 */ /* 0x000fe40000000020 */
.L_x_1604:
[----:B------:R-:W-:Y:S01]  /*0910*/  PRMT R34, RZ, 0x5410, R35 ;  /* 0x00005410ff227816 */ /* 0x000fe20000000023 */
[----:B------:R-:W-:Y:S05]  /*0920*/  @P2 BRA `(.L_x_1605) ;  /* 0x0000008000002947 */ /* 0x000fea0003800000 */
[----:B------:R-:W-:-:S04]  /*0930*/  ISETP.NE.U32.AND P3, PT, RZ, c[0x0][0x180], PT ;  /* 0x00006000ff007a0c */ /* 0x000fc80003f65070 */
[----:B------:R-:W-:-:S13]  /*0940*/  ISETP.NE.AND.EX P3, PT, RZ, c[0x0][0x184], PT, P3 ;  /* 0x00006100ff007a0c */ /* 0x000fda0003f65330 */
[----:B------:R-:W-:Y:S05]  /*0950*/  @P3 BRA `(.L_x_1606) ;  /* 0x0000002000003947 */ /* 0x000fea0003800000 */
[----:B------:R-:W-:Y:S05]  /*0960*/  @P0 BRA `(.L_x_1607) ;  /* 0x0000008000000947 */ /* 0x000fea0003800000 */
[----:B------:R-:W-:Y:S05]  /*0970*/  BRA `(.L_x_1608) ;  /* 0x0000009000007947 */ /* 0x000fea0003800000 */
.L_x_1606:
[----:B-----5:R-:W-:-:S05]  /*0980*/  PRMT R33, RZ, 0x5410, R27 ;  /* 0x00005410ff217816 */ /* 0x020fca000000001b */
[----:B------:R-:W-:Y:S01]  /*0990*/  FADD.FTZ R34, R34, R33 ;  /* 0x0000002122227221 */ /* 0x000fe20000010000 */
[----:B------:R-:W-:Y:S05]  /*09a0*/  BRA `(.L_x_1607) ;  /* 0x0000004000007947 */ /* 0x000fea0003800000 */
.L_x_1605:
[----:B-----5:R-:W-:-:S05]  /*09b0*/  PRMT R33, RZ, 0x5410, R23 ;  /* 0x00005410ff217816 */ /* 0x020fca0000000017 */
[----:B------:R-:W-:Y:S01]  /*09c0*/  FADD.FTZ R34, R34, R33 ;  /* 0x0000002122227221 */ /* 0x000fe20000010000 */
[----:B------:R-:W-:-:S05]  /*09d0*/  @P1 PRMT R33, RZ, 0x5410, R27 ;  /* 0x00005410ff211816 */ /* 0x000fca000000001b */
[----:B------:R-:W-:-:S05]  /*09e0*/  @P1 FADD.FTZ R34, R34, R33 ;  /* 0x0000002122221221 */ /* 0x000fca0000010000 */
.L_x_1607:
[----:B------:R-:W-:-:S04]  /*09f0*/  F2FP.BF16.PACK_AB R32, RZ, R34 ;  /* 0x00000022ff20723e */ /* 0x000fc800000010ff */
[----:B------:R-:W-:Y:S02]  /*0a00*/  PRMT R31, R32, 0x7610, R31 ;  /* 0x00007610201f7816 */ /* 0x000fe4000000001f */
.L_x_1608:
[----:B------:R-:W-:Y:S01]  /*0a10*/  PRMT R35, RZ, 0x7610, R35 ;  /* 0x00007610ff237816 */ /* 0x000fe20000000023 */
[----:B------:R-:W-:Y:S05]  /*0a20*/  @P2 BRA `(.L_x_1609) ;  /* 0x0000008000002947 */ /* 0x000fea0003800000 */
[----:B------:R-:W-:-:S04]  /*0a30*/  ISETP.NE.U32.AND P1, PT, RZ, c[0x0][0x180], PT ;  /* 0x00006000ff007a0c */ /* 0x000fc80003f25070 */
[----:B------:R-:W-:-:S13]  /*0a40*/  ISETP.NE.AND.EX P1, PT, RZ, c[0x0][0x184], PT, P1 ;  /* 0x00006100ff007a0c */ /* 0x000fda0003f25310 */
[----:B------:R-:W-:Y:S05]  /*0a50*/  @P1 BRA `(.L_x_1610) ;  /* 0x0000002000001947 */ /* 0x000fea0003800000 */
[----:B------:R-:W-:Y:S05]  /*0a60*/  @P0 BRA `(.L_x_1611) ;  /* 0x0000008000000947 */ /* 0x000fea0003800000 */
[----:B------:R-:W-:Y:S05]  /*0a70*/  BRA `(.L_x_1612) ;  /* 0x0000009000007947 */ /* 0x000fea0003800000 */
.L_x_1610:
[----:B-----5:R-:W-:-:S05]  /*0a80*/  PRMT R32, RZ, 0x7610, R27 ;  /* 0x00007610ff207816 */ /* 0x020fca000000001b */
[----:B------:R-:W-:Y:S01]  /*0a90*/  FADD.FTZ R35, R35, R32 ;  /* 0x0000002023237221 */ /* 0x000fe20000010000 */
[----:B------:R-:W-:Y:S05]  /*0aa0*/  BRA `(.L_x_1611) ;  /* 0x0000004000007947 */ /* 0x000fea0003800000 */
.L_x_1609:
[----:B-----5:R-:W-:-:S05]  /*0ab0*/  PRMT R32, RZ, 0x7610, R23 ;  /* 0x00007610ff207816 */ /* 0x020fca0000000017 */
[----:B------:R-:W-:Y:S01]  /*0ac0*/  FADD.FTZ R35, R35, R32 ;  /* 0x0000002023237221 */ /* 0x000fe20000010000 */
[----:B------:R-:W-:-:S05]  /*0ad0*/  @P1 PRMT R32, RZ, 0x7610, R27 ;  /* 0x00007610ff201816 */ /* 0x000fca000000001b */
[----:B------:R-:W-:-:S05]  /*0ae0*/  @P1 FADD.FTZ R35, R35, R32 ;  /* 0x0000002023231221 */ /* 0x000fca0000010000 */
.L_x_1611:
[----:B------:R-:W-:-:S04]  /*0af0*/  F2FP.BF16.PACK_AB R32, RZ, R35 ;  /* 0x00000023ff20723e */ /* 0x000fc800000010ff */
[----:B------:R-:W-:Y:S02]  /*0b00*/  PRMT R31, R31, 0x5410, R32 ;  /* 0x000054101f1f7816 */ /* 0x000fe40000000020 */
.L_x_1612:
        /* <DEDUP_REMOVED lines=14> */
.L_x_1617:
        /* <DEDUP_REMOVED lines=36> */
.L_x_1618:
        /* <DEDUP_REMOVED lines=10> */
[----:B------:R-:W-:Y:S02]  /*0ed0*/  FADD.FTZ R51, -R44, R40 ;  /* 0x000000282c337221 */ /* 0x000fe40000010100 */
[----:B------:R-:W-:Y:S02]  /*0ee0*/  FADD.FTZ R42, R32, R33 ;  /* 0x00000021202a7221 */ /* 0x000fe40000010000 */
[----:B------:R-:W-:-:S04]  /*0ef0*/  @!P2 IMAD.WIDE R32, R2, R45, c[0x0][0x1a0] ;  /* 0x000068000220a625 */ /* 0x000fc800078e022d */
[----:B------:R-:W1:Y:S01]  /*0f00*/  MUFU.RSQ R42, R42 ;  /* 0x0000002a002a7308 */ /* 0x000e620000001400 */
[C---:B------:R-:W-:Y:S01]  /*0f10*/  FADD.FTZ R37, -R44.reuse, R37 ;  /* 0x000000252c257221 */ /* 0x040fe20000010100 */
[----:B------:R2:W-:Y:S01]  /*0f20*/  @!P2 STG.E [R32.64], R43 ;  /* 0x0000002b2000a986 */ /* 0x0005e2000c101904 */
[C---:B------:R-:W-:Y:S02]  /*0f30*/  FADD.FTZ R39, -R44.reuse, R39 ;  /* 0x000000272c277221 */ /* 0x040fe40000010100 */
[C---:B------:R-:W-:Y:S02]  /*0f40*/  FADD.FTZ R41, -R44.reuse, R41 ;  /* 0x000000292c297221 */ /* 0x040fe40000010100 */
[C---:B------:R-:W-:Y:S02]  /*0f50*/  FADD.FTZ R47, -R44.reuse, R36 ;  /* 0x000000242c2f7221 */ /* 0x040fe40000010100 */
[----:B------:R-:W-:Y:S02]  /*0f60*/  FADD.FTZ R49, -R44, R38 ;  /* 0x000000262c317221 */ /* 0x000fe40000010100 */
[----:B--2---:R-:W-:-:S04]  /*0f70*/  @!P2 IMAD.WIDE R32, R2, R45, c[0x0][0x1a8] ;  /* 0x00006a000220a625 */ /* 0x004fc800078e022d */
[C---:B-1----:R-:W-:Y:S01]  /*0f80*/  FMUL.FTZ R53, R42.reuse, R53 ;  /* 0x000000352a357220 */ /* 0x042fe20000410000 */
[----:B------:R1:W-:Y:S01]  /*0f90*/  @!P2 STG.E [R32.64], R42 ;  /* 0x0000002a2000a986 */ /* 0x0003e2000c101904 */
[----:B------:R-:W-:Y:S02]  /*0fa0*/  FMUL.FTZ R40, R42, R35 ;  /* 0x000000232a287220 */ /* 0x000fe40000410000 */
[----:B------:R-:W-:Y:S02]  /*0fb0*/  FFMA.FTZ R35, R6, R53, R14 ;  /* 0x0000003506237223 */ /* 0x000fe4000001000e */
[----:B------:R-:W-:Y:S02]  /*0fc0*/  FFMA.FTZ R40, R7, R40, R15 ;  /* 0x0000002807287223 */ /* 0x000fe4000001000f */
[C---:B------:R-:W-:Y:S02]  /*0fd0*/  FMUL.FTZ R37, R42.reuse, R37 ;  /* 0x000000252a257220 */ /* 0x040fe40000410000 */
[----:B------:R-:W-:Y:S01]  /*0fe0*/  FMUL.FTZ R39, R42, R39 ;  /* 0x000000272a277220 */ /* 0x000fe20000410000 */
[----:B------:R-:W-:Y:S01]  /*0ff0*/  F2FP.BF16.PACK_AB R35, R40, R35 ;  /* 0x000000232823723e */ /* 0x000fe200000010ff */
[----:B------:R-:W-:-:S02]  /*1000*/  FMUL.FTZ R38, R42, R41 ;  /* 0x000000292a267220 */ /* 0x000fc40000410000 */
[C---:B------:R-:W-:Y:S02]  /*1010*/  FMUL.FTZ R47, R42.reuse, R47 ;  /* 0x0000002f2a2f7220 */ /* 0x040fe40000410000 */
[C---:B------:R-:W-:Y:S02]  /*1020*/  FMUL.FTZ R34, R42.reuse, R49 ;  /* 0x000000312a227220 */ /* 0x040fe40000410000 */
[----:B------:R-:W-:Y:S02]  /*1030*/  FMUL.FTZ R36, R42, R51 ;  /* 0x000000332a247220 */ /* 0x000fe40000410000 */
[----:B-1----:R-:W-:Y:S02]  /*1040*/  FFMA.FTZ R33, R10, R37, R18 ;  /* 0x000000250a217223 */ /* 0x002fe40000010012 */
[----:B------:R-:W-:Y:S02]  /*1050*/  FFMA.FTZ R37, R4, R39, R12 ;  /* 0x0000002704257223 */ /* 0x000fe4000001000c */
[----:B------:R-:W-:-:S02]  /*1060*/  FFMA.FTZ R40, R5, R38, R13 ;  /* 0x0000002605287223 */ /* 0x000fc4000001000d */
[----:B------:R-:W-:Y:S02]  /*1070*/  FFMA.FTZ R32, R8, R47, R16 ;  /* 0x0000002f08207223 */ /* 0x000fe40000010010 */
[----:B------:R-:W-:Y:S01]  /*1080*/  FFMA.FTZ R38, R11, R36, R19 ;  /* 0x000000240b267223 */ /* 0x000fe20000010013 */
[----:B------:R-:W-:Y:S01]  /*1090*/  LEA R36, P1, R3, c[0x0][0x208], 0x4 ;  /* 0x0000820003247a11 */ /* 0x000fe200078220ff */
[----:B------:R-:W-:Y:S01]  /*10a0*/  FFMA.FTZ R39, R9, R34, R17 ;  /* 0x0000002209277223 */ /* 0x000fe20000010011 */
[----:B------:R-:W-:Y:S01]  /*10b0*/  F2FP.BF16.PACK_AB R34, R40, R37 ;  /* 0x000000252822723e */ /* 0x000fe200000010ff */
[----:B------:R-:W-:Y:S01]  /*10c0*/  IMAD R2, R45, c[0x0][0x160], R2 ;  /* 0x000058002d027a24 */ /* 0x000fe200078e0202 */
[----:B------:R-:W-:Y:S02]  /*10d0*/  F2FP.BF16.PACK_AB R33, R38, R33 ;  /* 0x000000212621723e */ /* 0x000fe400000010ff */
[----:B------:R-:W-:Y:S02]  /*10e0*/  LEA.HI.X R37, R3, c[0x0][0x20c], RZ, 0x4, P1 ;  /* 0x0000830003257a11 */ /* 0x000fe400008f24ff */
[----:B------:R-:W-:-:S02]  /*10f0*/  F2FP.BF16.PACK_AB R32, R39, R32 ;  /* 0x000000202720723e */ /* 0x000fc400000010ff */
[----:B------:R-:W-:-:S03]  /*1100*/  ISETP.GE.AND P1, PT, R2, c[0x0][0x164], PT ;  /* 0x0000590002007a0c */ /* 0x000fc60003f26270 */
[----:B------:R1:W-:Y:S10]  /*1110*/  STG.E.128 [R36.64], R32 ;  /* 0x0000002024007986 */ /* 0x0003f4000c101d04 */
[----:B01---5:R-:W-:Y:S01]  /*1120*/  @P1 CALL.REL.NOINC `(.L_x_1615) ;  /* 0x0000001000001944 */ /* 0x023fe20003c00000 */
[----:B------:R-:W-:Y:S05]  /*1130*/  BRA `(.L_x_1616) ;  /* 0xfffff0a000007947 */ /* 0x000fea000383ffff */
.L_x_1615:
[----:B------:R-:W-:Y:S05]  /*1140*/  EXIT ;  /* 0x000000000000794d */ /* 0x000fea0003800000 */
.L_x_1613:
[----:B0-----:R-:W-:Y:S01]  /*1150*/  HFMA2.MMA R44, -RZ, RZ, 0, 5.9604644775390625e-08 ;  /* 0x00000001ff2c7435 */ /* 0x001fe200000001ff */
[----:B------:R-:W-:Y:S01]  /*1160*/  IMAD.MOV.U32 R45, RZ, RZ, 0x1f ;  /* 0x0000001fff2d7424 */ /* 0x000fe200078e00ff */
[----:B------:R-:W-:-:S02]  /*1170*/  MOV R42, 0xffffffff ;  /* 0xffffffff002a7802 */ /* 0x000fc40000000f00 */
[----:B------:R-:W-:Y:S02]  /*1180*/  MOV R32, 0x11a0 ;  /* 0x000011a000207802 */ /* 0x000fe40000000f00 */
[----:B-----5:R-:W-:Y:S05]  /*1190*/  CALL.REL.NOINC `($__internal_19_$__cuda_sm70_shflsync_bfly_p) ;  /* 0x0000048000007944 */ /* 0x020fea0003c00000 */
[----:B01----:R-:W-:Y:S05]  /*11a0*/  BRA `(.L_x_1617) ;  /* 0xfffffa4000007947 */ /* 0x003fea000383ffff */
.L_x_1614:
[----:B------:R-:W-:Y:S01]  /*11b0*/  HFMA2.MMA R45, -RZ, RZ, 0, 1.847743988037109375e-06 ;  /* 0x0000001fff2d7435 */ /* 0x000fe200000001ff */
[----:B------:R-:W-:Y:S01]  /*11c0*/  IMAD.MOV.U32 R44, RZ, RZ, 0x2 ;  /* 0x00000002ff2c7424 */ /* 0x000fe200078e00ff */
[----:B------:R-:W-:Y:S01]  /*11d0*/  MOV R32, 0x1200 ;  /* 0x0000120000207802 */ /* 0x000fe20000000f00 */
[----:B------:R-:W-:-:S03]  /*11e0*/  IMAD.MOV.U32 R42, RZ, RZ, -0x1 ;  /* 0xffffffffff2a7424 */ /* 0x000fc600078e00ff */
[----:B-----5:R-:W-:Y:S05]  /*11f0*/  CALL.REL.NOINC `($__internal_19_$__cuda_sm70_shflsync_bfly_p) ;  /* 0x0000042000007944 */ /* 0x020fea0003c00000 */
[----:B01----:R-:W-:Y:S01]  /*1200*/  FADD.FTZ R46, R46, R42 ;  /* 0x0000002a2e2e7221 */ /* 0x003fe20000010000 */
[----:B------:R-:W-:Y:S01]  /*1210*/  MOV R44, 0x4 ;  /* 0x00000004002c7802 */ /* 0x000fe20000000f00 */
[----:B------:R-:W-:Y:S01]  /*1220*/  IMAD.MOV.U32 R45, RZ, RZ, 0x1f ;  /* 0x0000001fff2d7424 */ /* 0x000fe200078e00ff */
[----:B------:R-:W-:Y:S02]  /*1230*/  MOV R42, 0xffffffff ;  /* 0xffffffff002a7802 */ /* 0x000fe40000000f00 */
[----:B------:R-:W-:Y:S02]  /*1240*/  MOV R32, 0x1260 ;  /* 0x0000126000207802 */ /* 0x000fe40000000f00 */
[----:B------:R-:W-:Y:S05]  /*1250*/  CALL.REL.NOINC `($__internal_19_$__cuda_sm70_shflsync_bfly_p) ;  /* 0x000003c000007944 */ /* 0x000fea0003c00000 */
[----:B0-----:R-:W-:Y:S01]  /*1260*/  HFMA2.MMA R45, -RZ, RZ, 0, 1.847743988037109375e-06 ;  /* 0x0000001fff2d7435 */ /* 0x001fe200000001ff */
[----:B-1----:R-:W-:Y:S01]  /*1270*/  FADD.FTZ R46, R46, R42 ;  /* 0x0000002a2e2e7221 */ /* 0x002fe20000010000 */
[----:B------:R-:W-:Y:S01]  /*1280*/  MOV R32, 0x12c0 ;  /* 0x000012c000207802 */ /* 0x000fe20000000f00 */
[----:B------:R-:W-:-:S02]  /*1290*/  IMAD.MOV.U32 R44, RZ, RZ, 0x8 ;  /* 0x00000008ff2c7424 */ /* 0x000fc400078e00ff */
[----:B------:R-:W-:Y:S02]  /*12a0*/  IMAD.MOV.U32 R42, RZ, RZ, -0x1 ;  /* 0xffffffffff2a7424 */ /* 0x000fe400078e00ff */
[----:B------:R-:W-:Y:S05]  /*12b0*/  CALL.REL.NOINC `($__internal_19_$__cuda_sm70_shflsync_bfly_p) ;  /* 0x0000036000007944 */ /* 0x000fea0003c00000 */
[----:B01----:R-:W-:Y:S01]  /*12c0*/  FADD.FTZ R46, R46, R42 ;  /* 0x0000002a2e2e7221 */ /* 0x003fe20000010000 */
[----:B------:R-:W-:Y:S01]  /*12d0*/  MOV R44, 0x10 ;  /* 0x00000010002c7802 */ /* 0x000fe20000000f00 */
[----:B------:R-:W-:Y:S01]  /*12e0*/  IMAD.MOV.U32 R45, RZ, RZ, 0x1f ;  /* 0x0000001fff2d7424 */ /* 0x000fe200078e00ff */
[----:B------:R-:W-:Y:S02]  /*12f0*/  MOV R42, 0xffffffff ;  /* 0xffffffff002a7802 */ /* 0x000fe40000000f00 */
[----:B------:R-:W-:Y:S02]  /*1300*/  MOV R32, 0x1320 ;  /* 0x0000132000207802 */ /* 0x000fe40000000f00 */
[----:B------:R-:W-:Y:S05]  /*1310*/  CALL.REL.NOINC `($__internal_19_$__cuda_sm70_shflsync_bfly_p) ;  /* 0x0000030000007944 */ /* 0x000fea0003c00000 */
[----:B-1----:R-:W-:Y:S01]  /*1320*/  FADD.FTZ R42, R46, R42 ;  /* 0x0000002a2e2a7221 */ /* 0x002fe20000010000 */
[----:B0-----:R-:W-:Y:S01]  /*1330*/  HFMA2.MMA R44, -RZ, RZ, 0, 5.9604644775390625e-08 ;  /* 0x00000001ff2c7435 */ /* 0x001fe200000001ff */
[----:B------:R-:W-:Y:S02]  /*1340*/  IMAD.MOV.U32 R45, RZ, RZ, 0x1f ;  /* 0x0000001fff2d7424 */ /* 0x000fe400078e00ff */
[----:B------:R-:W-:Y:S01]  /*1350*/  FMUL.FTZ R43, R42, c[0x0][0x1e0] ;  /* 0x000078002a2b7a20 */ /* 0x000fe20000410000 */
[----:B------:R-:W-:-:S03]  /*1360*/  MOV R42, 0xffffffff ;  /* 0xffffffff002a7802 */ /* 0x000fc60000000f00 */
        /* <DEDUP_REMOVED lines=17> */
[----:B------:R-:W-:Y:S05]  /*1480*/  CALL.REL.NOINC `($__internal_19_$__cuda_sm70_shflsync_bfly_p) ;  /* 0x0000019000007944 */ /* 0x000fea0003c00000 */
[----:B0-----:R-:W-:Y:S01]  /*1490*/  HFMA2.MMA R44, -RZ, RZ, 0, 1.1920928955078125e-07 ;  /* 0x00000002ff2c7435 */ /* 0x001fe200000001ff */
[----:B-1----:R-:W-:Y:S01]  /*14a0*/  FADD.FTZ R46, R46, R42 ;  /* 0x0000002a2e2e7221 */ /* 0x002fe20000010000 */
[----:B------:R-:W-:Y:S01]  /*14b0*/  MOV R42, 0xffffffff ;  /* 0xffffffff002a7802 */ /* 0x000fe20000000f00 */
[----:B------:R-:W-:Y:S01]  /*14c0*/  IMAD.MOV.U32 R45, RZ, RZ, 0x1f ;  /* 0x0000001fff2d7424 */ /* 0x000fe200078e00ff */
[----:B------:R-:W-:Y:S02]  /*14d0*/  MOV R32, 0x14f0 ;  /* 0x000014f000207802 */ /* 0x000fe40000000f00 */
[----:B------:R-:W-:Y:S05]  /*14e0*/  CALL.REL.NOINC `($__internal_19_$__cuda_sm70_shflsync_bfly_p) ;  /* 0x0000013000007944 */ /* 0x000fea0003c00000 */
[----:B0-----:R-:W-:Y:S01]  /*14f0*/  HFMA2.MMA R44, -RZ, RZ, 0, 2.384185791015625e-07 ;  /* 0x00000004ff2c7435 */ /* 0x001fe200000001ff */
[----:B-1----:R-:W-:Y:S01]  /*1500*/  FADD.FTZ R46, R46, R42 ;  /* 0x0000002a2e2e7221 */ /* 0x002fe20000010000 */
[----:B------:R-:W-:Y:S01]  /*1510*/  MOV R42, 0xffffffff ;  /* 0xffffffff002a7802 */ /* 0x000fe20000000f00 */
[----:B------:R-:W-:Y:S01]  /*1520*/  IMAD.MOV.U32 R45, RZ, RZ, 0x1f ;  /* 0x0000001fff2d7424 */ /* 0x000fe200078e00ff */
[----:B------:R-:W-:Y:S02]  /*1530*/  MOV R32, 0x1550 ;  /* 0x0000155000207802 */ /* 0x000fe40000000f00 */
[----:B------:R-:W-:Y:S05]  /*1540*/  CALL.REL.NOINC `($__internal_19_$__cuda_sm70_shflsync_bfly_p) ;  /* 0x000000d000007944 */ /* 0x000fea0003c00000 */
[----:B0-----:R-:W-:Y:S01]  /*1550*/  HFMA2.MMA R44, -RZ, RZ, 0, 4.76837158203125e-07 ;  /* 0x00000008ff2c7435 */ /* 0x001fe200000001ff */
[----:B-1----:R-:W-:Y:S01]  /*1560*/  FADD.FTZ R46, R46, R42 ;  /* 0x0000002a2e2e7221 */ /* 0x002fe20000010000 */
[----:B------:R-:W-:Y:S01]  /*1570*/  MOV R42, 0xffffffff ;  /* 0xffffffff002a7802 */ /* 0x000fe20000000f00 */
[----:B------:R-:W-:Y:S01]  /*1580*/  IMAD.MOV.U32 R45, RZ, RZ, 0x1f ;  /* 0x0000001fff2d7424 */ /* 0x000fe200078e00ff */
[----:B------:R-:W-:-:S02]  /*1590*/  MOV R32, 0x15b0 ;  /* 0x000015b000207802 */ /* 0x000fc40000000f00 */
[----:B------:R-:W-:Y:S05]  /*15a0*/  CALL.REL.NOINC `($__internal_19_$__cuda_sm70_shflsync_bfly_p) ;  /* 0x0000007000007944 */ /* 0x000fea0003c00000 */
[----:B0-----:R-:W-:Y:S01]  /*15b0*/  HFMA2.MMA R44, -RZ, RZ, 0, 9.5367431640625e-07 ;  /* 0x00000010ff2c7435 */ /* 0x001fe200000001ff */
[----:B-1----:R-:W-:Y:S01]  /*15c0*/  FADD.FTZ R46, R46, R42 ;  /* 0x0000002a2e2e7221 */ /* 0x002fe20000010000 */
[----:B------:R-:W-:Y:S01]  /*15d0*/  MOV R42, 0xffffffff ;  /* 0xffffffff002a7802 */ /* 0x000fe20000000f00 */
[----:B------:R-:W-:Y:S01]  /*15e0*/  IMAD.MOV.U32 R45, RZ, RZ, 0x1f ;  /* 0x0000001fff2d7424 */ /* 0x000fe200078e00ff */
[----:B------:R-:W-:-:S02]  /*15f0*/  MOV R32, 0x1610 ;  /* 0x0000161000207802 */ /* 0x000fc40000000f00 */
[----:B------:R-:W-:Y:S05]  /*1600*/  CALL.REL.NOINC `($__internal_19_$__cuda_sm70_shflsync_bfly_p) ;  /* 0x0000001000007944 */ /* 0x000fea0003c00000 */
[----:B01----:R-:W-:Y:S05]  /*1610*/  BRA `(.L_x_1618) ;  /* 0xfffff81000007947 */ /* 0x003fea000383ffff */
        .weak           $__internal_19_$__cuda_sm70_shflsync_bfly_p
        .type           $__internal_19_$__cuda_sm70_shflsync_bfly_p,@function
        .size           $__internal_19_$__cuda_sm70_shflsync_bfly_p,(.L_x_7075 - $__internal_19_$__cuda_sm70_shflsync_bfly_p)
$__internal_19_$__cuda_sm70_shflsync_bfly_p:
[----:B------:R-:W-:Y:S01]  /*1620*/  HFMA2.MMA R33, -RZ, RZ, 0, 0 ;  /* 0x00000000ff217435 */ /* 0x000fe200000001ff */
[----:B------:R-:W-:Y:S04]  /*1630*/  WARPSYNC R42 ;  /* 0x0000002a00007348 */ /* 0x000fe80003800000 */
[----:B------:R0:W1:Y:S01]  /*1640*/  SHFL.BFLY PT, R42, R46, R44, R45 ;  /* 0x0c00002c2e2a7389 */ /* 0x00006200000e002d */
[----:B------:R-:W-:Y:S05]  /*1650*/  RET.REL.NODEC R32 `(_ZN10layer_norm31ln_parallel_residual_fwd_kernelINS_13Kernel_traitsIf13__nv_bfloat16S2_S2_fjLj256ELj1ELj4ELj1ELj16ENS_18Kernel_traits_baseILj256EfS2_S2_S2_fjLj128EEEEELb0ELb1ELb1EEEvNS_9FwdParamsE) ;  /* 0xffffe9a020007950 */ /* 0x000fea0003c3ffff */
.L_x_1619:
        /* <DEDUP_REMOVED lines=10> */
.L_x_7075:


//--------------------- .text._ZN10layer_norm31ln_parallel_residual_fwd_kernelINS_13Kernel_traitsIf13__nv_bfloat16S2_S2_fjLj256ELj1ELj4ELj1ELj16ENS_18Kernel_traits_baseILj256EfS2_S2_S2_fjLj128EEEEELb1ELb0ELb0EEEvNS_9FwdParamsE --------------------------
	.section	.text._ZN10layer_norm31ln_parallel_residual_fwd_kernelINS_13Kernel_traitsIf13__nv_bfloat16S2_S2_fjLj256ELj1ELj4ELj1ELj16ENS_18Kernel_traits_baseILj256EfS2_S2_S2_fjLj128EEEEELb1ELb0ELb0EEEvNS_9FwdParamsE,"ax",@progbits
	.sectioninfo	@"SHI_REGISTERS=90"
	.align	128
        .global         _ZN10layer_norm31ln_parallel_residual_fwd_kernelINS_13Kernel_traitsIf13__nv_bfloat16S2_S2_fjLj256ELj1ELj4ELj1ELj16ENS_18Kernel_traits_baseILj256EfS2_S2_S2_fjLj128EEEEELb1ELb0ELb0EEEvNS_9FwdParamsE
        .type           _ZN10layer_norm31ln_parallel_residual_fwd_kernelINS_13Kernel_traitsIf13__nv_bfloat16S2_S2_fjLj256ELj1ELj4ELj1ELj16ENS_18Kernel_traits_baseILj256EfS2_S2_S2_fjLj128EEEEELb1ELb0ELb0EEEvNS_9FwdParamsE,@function
        .size           _ZN10layer_norm31ln_parallel_residual_fwd_kernelINS_13Kernel_traitsIf13__nv_bfloat16S2_S2_fjLj256ELj1ELj4ELj1ELj16ENS_18Kernel_traits_baseILj256EfS2_S2_S2_fjLj128EEEEELb1ELb0ELb0EEEvNS_9FwdParamsE,(.L_x_7076 - _ZN10layer_norm31ln_parallel_residual_fwd_kernelINS_13Kernel_traitsIf13__nv_bfloat16S2_S2_fjLj256ELj1ELj4ELj1ELj16ENS_18Kernel_traits_baseILj256EfS2_S2_S2_fjLj128EEEEELb1ELb0ELb0EEEvNS_9FwdParamsE)
        .other          _ZN10layer_norm31ln_parallel_residual_fwd_kernelINS_13Kernel_traitsIf13__nv_bfloat16S2_S2_fjLj256ELj1ELj4ELj1ELj16ENS_18Kernel_traits_baseILj256EfS2_S2_S2_fjLj128EEEEELb1ELb0ELb0EEEvNS_9FwdParamsE,@"STO_CUDA_ENTRY STV_DEFAULT"
_ZN10layer_norm31ln_parallel_residual_fwd_kernelINS_13Kernel_traitsIf13__nv_bfloat16S2_S2_fjLj256ELj1ELj4ELj1ELj16ENS_18Kernel_traits_baseILj256EfS2_S2_S2_fjLj128EEEEELb1ELb0ELb0EEEvNS_9FwdParamsE:
.text._ZN10layer_norm31ln_parallel_residual_fwd_kernelINS_13Kernel_traitsIf13__nv_bfloat16S2_S2_fjLj256ELj1ELj4ELj1ELj16ENS_18Kernel_traits_baseILj256EfS2_S2_S2_fjLj128EEEEELb1ELb0ELb0EEEvNS_9FwdParamsE:
        /* <DEDUP_REMOVED lines=9> */
[----:B------:R-:W-:-:S03]  /*0090*/  IMAD.MOV.U32 R9, RZ, RZ, c[0x0][0x23c] ;  /* 0x00008f00ff097624 */ /* 0x000fc600078e00ff */
[----:B------:R-:W-:Y:S01]  /*00a0*/  @P1 MOV R4, R0 ;  /* 0x0000000000041202 */ /* 0x000fe20000000f00 */
[----:B------:R-:W-:-:S06]  /*00b0*/  @P1 IMAD.MOV.U32 R5, RZ, RZ, R9 ;  /* 0x000000ffff051224 */ /* 0x000fcc00078e0009 */
[----:B------:R-:W3:Y:S01]  /*00c0*/  @P1 LDG.E.64 R4, [R4.64] ;  /* 0x0000000604041981 */ /* 0x000ee2000c1e1b00 */
[----:B------:R-:W-:Y:S01]  /*00d0*/  IMAD.MOV.U32 R6, RZ, RZ, c[0x0][0x168] ;  /* 0x00005a00ff067624 */ /* 0x000fe200078e00ff */
[----:B------:R-:W-:Y:S02]  /*00e0*/  BSSY B0, `(.L_x_1620) ;  /* 0x0000042000007945 */ /* 0x000fe40003800000 */
[----:B------:R-:W0:Y:S04]  /*00f0*/  S2R R11, SR_TID.X ;  /* 0x00000000000b7919 */ /* 0x000e280000002100 */
[----:B------:R-:W1:Y:S01]  /*0100*/  S2R R61, SR_CTAID.X ;  /* 0x00000000003d7919 */ /* 0x000e620000002500 */
[----:B0-----:R-:W-:-:S05]  /*0110*/  SHF.R.U32.HI R62, RZ, 0x5, R11 ;  /* 0x00000005ff3e7819 */ /* 0x001fca000001160b */
[C---:B-1----:R-:W-:Y:S02]  /*0120*/  IMAD R62, R61.reuse, 0x4, R62 ;  /* 0x000000043d3e7824 */ /* 0x042fe400078e023e */
[----:B------:R-:W-:-:S03]  /*0130*/  IMAD R61, R61, c[0x0][0x0], R11 ;  /* 0x000000003d3d7a24 */ /* 0x000fc600078e020b */
[----:B------:R-:W-:Y:S01]  /*0140*/  ISETP.GE.AND P3, PT, R62, c[0x0][0x164], PT ;  /* 0x000059003e007a0c */ /* 0x000fe20003f66270 */
[----:B--2---:R0:W1:Y:S08]  /*0150*/  @P1 R2UR UR4, R2 ;  /* 0x00000000020413c2 */ /* 0x00407000000e0000 */
[----:B------:R2:W4:Y:S01]  /*0160*/  @P1 R2UR UR5, R3 ;  /* 0x00000000030513c2 */ /* 0x00052200000e0000 */
[----:B0-----:R-:W-:-:S04]  /*0170*/  SHF.R.S32.HI R2, RZ, 0x1f, R6 ;  /* 0x0000001fff027819 */ /* 0x001fc80000011406 */
[----:B------:R-:W-:Y:S02]  /*0180*/  LEA.HI R2, R2, c[0x0][0x168], RZ, 0x3 ;  /* 0x00005a0002027a11 */ /* 0x000fe400078f18ff */
[----:B---3--:R-:W-:Y:S02]  /*0190*/  @P1 IADD3 R0, P2, R4, c[0x0][0x240], RZ ;  /* 0x0000900004001a10 */ /* 0x008fe40007f5e0ff */
[C---:B--2---:R-:W-:Y:S02]  /*01a0*/  LOP3.LUT R3, R11.reuse, 0x1f, RZ, 0xc, !PT ;  /* 0x0000001f0b037812 */ /* 0x044fe400078e0cff */
[----:B------:R-:W-:Y:S01]  /*01b0*/  LOP3.LUT R11, R11, 0x1f, RZ, 0xc0, !PT ;  /* 0x0000001f0b0b7812 */ /* 0x000fe200078ec0ff */
[----:B------:R-:W-:Y:S01]  /*01c0*/  @P1 IMAD.X R9, RZ, RZ, R5, P2 ;  /* 0x000000ffff091224 */ /* 0x000fe200010e0605 */
[----:B------:R-:W-:Y:S01]  /*01d0*/  LEA.HI.SX32 R2, R2, R3, 0x1d ;  /* 0x0000000302027211 */ /* 0x000fe200078feaff */
[----:B-1----:R-:W-:-:S03]  /*01e0*/  UIADD3 UR9, UR4, -0x61c88647, URZ ;  /* 0x9e3779b904097890 */ /* 0x002fc6000fffe03f */
[----:B------:R-:W-:Y:S01]  /*01f0*/  LOP3.LUT P0, RZ, R2, 0xffffffe0, RZ, 0xc0, !PT ;  /* 0xffffffe002ff7812 */ /* 0x000fe2000780c0ff */
[----:B------:R-:W-:Y:S01]  /*0200*/  UIADD3 UR11, UR4, 0x3c6ef372, URZ ;  /* 0x3c6ef372040b7890 */ /* 0x000fe2000fffe03f */
[----:B------:R-:W-:Y:S01]  /*0210*/  SHF.R.U64 R60, R0, 0x2, R9 ;  /* 0x00000002003c7819 */ /* 0x000fe20000001209 */
[----:B------:R-:W-:Y:S02]  /*0220*/  UIADD3 UR13, UR4, -0x255992d5, URZ ;  /* 0xdaa66d2b040d7890 */ /* 0x000fe4000fffe03f */
[----:B------:R-:W-:Y:S02]  /*0230*/  UIADD3 UR15, UR4, 0x78dde6e4, URZ ;  /* 0x78dde6e4040f7890 */ /* 0x000fe4000fffe03f */
[----:B----4-:R-:W-:Y:S02]  /*0240*/  UIADD3 UR10, UR5, -0x4498517b, URZ ;  /* 0xbb67ae85050a7890 */ /* 0x010fe4000fffe03f */
        /* <DEDUP_REMOVED lines=22> */
[----:B------:R-:W-:-:S09]  /*03b0*/  SHF.L.U32 R4, R11, 0x5, RZ ;  /* 0x000000050b047819 */ /* 0x000fd200000006ff */
[----:B------:R-:W-:-:S05]  /*03c0*/  @P1 LEA R2, P4, R11, c[0x0][0x218], 0x5 ;  /* 0x000086000b021a11 */ /* 0x000fca00078828ff */
[----:B------:R-:W-:Y:S01]  /*03d0*/  @P1 IMAD.X R3, RZ, RZ, c[0x0][0x21c], P4 ;  /* 0x00008700ff031624 */ /* 0x000fe200020e06ff */
[----:B------:R-:W-:Y:S01]  /*03e0*/  @P2 IADD3 R6, P4, R4, c[0x0][0x220], RZ ;  /* 0x0000880004062a10 */ /* 0x000fe20007f9e0ff */
[----:B------:R-:W-:-:S03]  /*03f0*/  IMAD.MOV.U32 R8, RZ, RZ, 0x20 ;  /* 0x00000020ff087424 */ /* 0x000fc600078e00ff */
        /* <DEDUP_REMOVED lines=8> */
[----:B------:R-:W-:Y:S02]  /*0480*/  IMAD.X R5, RZ, RZ, c[0x0][0x1bc], P1 ;  /* 0x00006f00ff057624 */ /* 0x000fe400008e06ff */
[----:B0-----:R-:W-:Y:S01]  /*0490*/  IMAD.WIDE.U32 R2, R11, R8, c[0x0][0x1b0] ;  /* 0x00006c000b027625 */ /* 0x001fe200078e0008 */
[----:B------:R0:W5:Y:S04]  /*04a0*/  @P2 LDG.E.128 R20, [R6.64] ;  /* 0x0000000606142981 */ /* 0x000168000c1e1d00 */
[----:B------:R0:W5:Y:S04]  /*04b0*/  @P2 LDG.E.128 R24, [R6.64+0x10] ;  /* 0x0000100606182981 */ /* 0x000168000c1e1d00 */
[----:B------:R0:W5:Y:S04]  /*04c0*/  LDG.E.128 R28, [R2.64] ;  /* 0x00000006021c7981 */ /* 0x000168000c1e1d00 */
[----:B------:R0:W5:Y:S04]  /*04d0*/  LDG.E.128 R32, [R2.64+0x10] ;  /* 0x0000100602207981 */ /* 0x000168000c1e1d00 */
[----:B------:R0:W5:Y:S04]  /*04e0*/  LDG.E.128 R36, [R4.64] ;  /* 0x0000000604247981 */ /* 0x000168000c1e1d00 */
[----:B------:R0:W5:Y:S02]  /*04f0*/  LDG.E.128 R40, [R4.64+0x10] ;  /* 0x0000100604287981 */ /* 0x000164000c1e1d00 */
.L_x_1621:
[----:B------:R-:W-:Y:S05]  /*0500*/  BSYNC B0 ;  /* 0x0000000000007941 */ /* 0x000fea0003800000 */
.L_x_1620:
[----:B------:R-:W-:Y:S05]  /*0510*/  @P3 EXIT ;  /* 0x000000000000394d */ /* 0x000fea0003800000 */
[----:B0-----:R-:W-:Y:S01]  /*0520*/  IMAD.HI.U32 R2, R60, -0x2daee0ad, RZ ;  /* 0xd2511f533c027827 */ /* 0x001fe200078e00ff */
[----:B------:R-:W-:Y:S01]  /*0530*/  SHF.R.U32.HI R10, RZ, 0x2, R9 ;  /* 0x00000002ff0a7819 */ /* 0x000fe20000011609 */
[----:B------:R-:W-:Y:S01]  /*0540*/  BSSY B1, `(.L_x_1622) ;  /* 0x0000659000017945 */ /* 0x000fe20003800000 */
[----:B------:R-:W-:Y:S01]  /*0550*/  ULDC.U8 UR8, c[0x0][0x1f0] ;  /* 0x00007c0000087ab9 */ /* 0x000fe20000000000 */
[----:B------:R-:W-:Y:S01]  /*0560*/  IMAD.HI.U32 R3, R61, -0x326172a9, RZ ;  /* 0xcd9e8d573d037827 */ /* 0x000fe200078e00ff */
[----:B------:R-:W-:-:S03]  /*0570*/  LOP3.LUT R2, R2, UR5, RZ, 0x3c, !PT ;  /* 0x0000000502027c12 */ /* 0x000fc6000f8e3cff */
        /* <DEDUP_REMOVED lines=58> */
.L_x_1758:
        /* <DEDUP_REMOVED lines=30> */
.L_x_1626:
[----:B0-----:R-:W-:Y:S02]  /*0b00*/  IMAD.MOV.U32 R56, RZ, RZ, R82 ;  /* 0x000000ffff387224 */ /* 0x001fe400078e0052 */
.L_x_1627:
[----:B------:R-:W-:Y:S05]  /*0b10*/  BSYNC B2 ;  /* 0x0000000000027941 */ /* 0x000fea0003800000 */
.L_x_1625:
        /* <DEDUP_REMOVED lines=16> */
.L_x_1631:
[----:B------:R-:W-:Y:S05]  /*0c20*/  BSYNC B3 ;  /* 0x0000000000037941 */ /* 0x000fea0003800000 */
.L_x_1630:
        /* <DEDUP_REMOVED lines=42> */
.L_x_1629:
[----:B------:R-:W-:Y:S05]  /*0ed0*/  BSYNC B2 ;  /* 0x0000000000027941 */ /* 0x000fea0003800000 */
.L_x_1628:
[----:B------:R-:W0:Y:S01]  /*0ee0*/  I2F.U32 R56, R56 ;  /* 0x0000003800387306 */ /* 0x000e220000201000 */
[----:B------:R-:W-:Y:S01]  /*0ef0*/  ISETP.NE.U32.AND P2, PT, RZ, c[0x0][0x178], PT ;  /* 0x00005e00ff007a0c */ /* 0x000fe20003f45070 */
[----:B------:R-:W-:-:S03]  /*0f00*/  IMAD.MOV.U32 R71, RZ, RZ, 0x2f800000 ;  /* 0x2f800000ff477424 */ /* 0x000fc600078e00ff */
[----:B------:R-:W-:Y:S01]  /*0f10*/  ISETP.NE.AND.EX P2, PT, RZ, c[0x0][0x17c], PT, P2 ;  /* 0x00005f00ff007a0c */ /* 0x000fe20003f45320 */
[----:B0-----:R-:W-:Y:S01]  /*0f20*/  FFMA.FTZ R7, R56, R71, 1.1641532182693481445e-10 ;  /* 0x2f00000038077423 */ /* 0x001fe20000010047 */
[----:B-----5:R-:W-:-:S04]  /*0f30*/  PRMT R56, RZ, 0x5410, R52 ;  /* 0x00005410ff387816 */ /* 0x020fc80000000034 */
        /* <DEDUP_REMOVED lines=11> */
.L_x_1632:
        /* <DEDUP_REMOVED lines=12> */
.L_x_1635:
[----:B------:R-:W-:Y:S02]  /*10b0*/  IMAD.MOV.U32 R65, RZ, RZ, R82 ;  /* 0x000000ffff417224 */ /* 0x000fe400078e0052 */
.L_x_1636:
[----:B------:R-:W-:Y:S05]  /*10c0*/  BSYNC B2 ;  /* 0x0000000000027941 */ /* 0x000fea0003800000 */
.L_x_1634:
        /* <DEDUP_REMOVED lines=16> */
.L_x_1640:
[----:B------:R-:W-:Y:S05]  /*11d0*/  BSYNC B3 ;  /* 0x0000000000037941 */ /* 0x000fea0003800000 */
.L_x_1639:
        /* <DEDUP_REMOVED lines=42> */
.L_x_1638:
[----:B------:R-:W-:Y:S05]  /*1480*/  BSYNC B2 ;  /* 0x0000000000027941 */ /* 0x000fea0003800000 */
.L_x_1637:
        /* <DEDUP_REMOVED lines=10> */
.L_x_1633:
        /* <DEDUP_REMOVED lines=12> */
.L_x_1642:
[----:B------:R-:W-:Y:S02]  /*15f0*/  IMAD.MOV.U32 R65, RZ, RZ, R82 ;  /* 0x000000ffff417224 */ /* 0x000fe400078e0052 */
.L_x_1643:
[----:B------:R-:W-:Y:S05]  /*1600*/  BSYNC B2 ;  /* 0x0000000000027941 */ /* 0x000fea0003800000 */
.L_x_1641:
        /* <DEDUP_REMOVED lines=16> */
.L_x_1647:
[----:B------:R-:W-:Y:S05]  /*1710*/  BSYNC B3 ;  /* 0x0000000000037941 */ /* 0x000fea0003800000 */
.L_x_1646:
        /* <DEDUP_REMOVED lines=42> */
.L_x_1645:
[----:B------:R-:W-:Y:S05]  /*19c0*/  BSYNC B2 ;  /* 0x0000000000027941 */ /* 0x000fea0003800000 */
.L_x_1644:
        /* <DEDUP_REMOVED lines=14> */
.L_x_1648:
        /* <DEDUP_REMOVED lines=12> */
.L_x_1651:
[----:B------:R-:W-:Y:S02]  /*1b70*/  IMAD.MOV.U32 R52, RZ, RZ, R82 ;  /* 0x000000ffff347224 */ /* 0x000fe400078e0052 */
.L_x_1652:
[----:B------:R-:W-:Y:S05]  /*1b80*/  BSYNC B2 ;  /* 0x0000000000027941 */ /* 0x000fea0003800000 */
.L_x_1650:
        /* <DEDUP_REMOVED lines=16> */
.L_x_1656:
[----:B------:R-:W-:Y:S05]  /*1c90*/  BSYNC B3 ;  /* 0x0000000000037941 */ /* 0x000fea0003800000 */
.L_x_1655:
        /* <DEDUP_REMOVED lines=42> */
.L_x_1654:
[----:B------:R-:W-:Y:S05]  /*1f40*/  BSYNC B2 ;  /* 0x0000000000027941 */ /* 0x000fea0003800000 */
.L_x_1653:
        /* <DEDUP_REMOVED lines=10> */
.L_x_1649:
        /* <DEDUP_REMOVED lines=12> */
.L_x_1658:
[----:B------:R-:W-:Y:S02]  /*20b0*/  IMAD.MOV.U32 R52, RZ, RZ, R82 ;  /* 0x000000ffff347224 */ /* 0x000fe400078e0052 */
.L_x_1659:
[----:B------:R-:W-:Y:S05]  /*20c0*/  BSYNC B2 ;  /* 0x0000000000027941 */ /* 0x000fea0003800000 */
.L_x_1657:
        /* <DEDUP_REMOVED lines=16> */
.L_x_1663:
[----:B------:R-:W-:Y:S05]  /*21d0*/  BSYNC B3 ;  /* 0x0000000000037941 */ /* 0x000fea0003800000 */
.L_x_1662:
        /* <DEDUP_REMOVED lines=42> */
.L_x_1661:
[----:B------:R-:W-:Y:S05]  /*2480*/  BSYNC B2 ;  /* 0x0000000000027941 */ /* 0x000fea0003800000 */
.L_x_1660:
        /* <DEDUP_REMOVED lines=14> */
.L_x_1664:
        /* <DEDUP_REMOVED lines=12> */
.L_x_1667:
[----:B------:R-:W-:Y:S02]  /*2630*/  IMAD.MOV.U32 R52, RZ, RZ, R82 ;  /* 0x000000ffff347224 */ /* 0x000fe400078e0052 */
.L_x_1668:
[----:B------:R-:W-:Y:S05]  /*2640*/  BSYNC B2 ;  /* 0x0000000000027941 */ /* 0x000fea0003800000 */
.L_x_1666:
        /* <DEDUP_REMOVED lines=16> */
.L_x_1672:
[----:B------:R-:W-:Y:S05]  /*2750*/  BSYNC B3 ;  /* 0x0000000000037941 */ /* 0x000fea0003800000 */
.L_x_1671:
        /* <DEDUP_REMOVED lines=42> */
.L_x_1670:
[----:B------:R-:W-:Y:S05]  /*2a00*/  BSYNC B2 ;  /* 0x0000000000027941 */ /* 0x000fea0003800000 */
.L_x_1669:
        /* <DEDUP_REMOVED lines=10> */
.L_x_1665:
        /* <DEDUP_REMOVED lines=12> */
.L_x_1674:
[----:B------:R-:W-:Y:S02]  /*2b70*/  IMAD.MOV.U32 R52, RZ, RZ, R82 ;  /* 0x000000ffff347224 */ /* 0x000fe400078e0052 */
.L_x_1675:
[----:B------:R-:W-:Y:S05]  /*2b80*/  BSYNC B2 ;  /* 0x0000000000027941 */ /* 0x000fea0003800000 */
.L_x_1673:
        /* <DEDUP_REMOVED lines=16> */
.L_x_1679:
[----:B------:R-:W-:Y:S05]  /*2c90*/  BSYNC B3 ;  /* 0x0000000000037941 */ /* 0x000fea0003800000 */
.L_x_1678:
        /* <DEDUP_REMOVED lines=42> */
.L_x_1677:
[----:B------:R-:W-:Y:S05]  /*2f40*/  BSYNC B2 ;  /* 0x0000000000027941 */ /* 0x000fea0003800000 */
.L_x_1676:
        /* <DEDUP_REMOVED lines=14> */
.L_x_1680:
        /* <DEDUP_REMOVED lines=12> */
.L_x_1683:
[----:B------:R-:W-:Y:S02]  /*30f0*/  IMAD.MOV.U32 R67, RZ, RZ, R82 ;  /* 0x000000ffff437224 */ /* 0x000fe400078e0052 */
.L_x_1684:
[----:B------:R-:W-:Y:S05]  /*3100*/  BSYNC B2 ;  /* 0x0000000000027941 */ /* 0x000fea0003800000 */
.L_x_1682:
        /* <DEDUP_REMOVED lines=16> */
.L_x_1688:
[----:B------:R-:W-:Y:S05]  /*3210*/  BSYNC B3 ;  /* 0x0000000000037941 */ /* 0x000fea0003800000 */
.L_x_1687:
        /* <DEDUP_REMOVED lines=42> */
.L_x_1686:
[----:B------:R-:W-:Y:S05]  /*34c0*/  BSYNC B2 ;  /* 0x0000000000027941 */ /* 0x000fea0003800000 */
.L_x_1685:
        /* <DEDUP_REMOVED lines=10> */
.L_x_1681:
        /* <DEDUP_REMOVED lines=12> */
.L_x_1690:
[----:B------:R-:W-:Y:S02]  /*3630*/  IMAD.MOV.U32 R69, RZ, RZ, R82 ;  /* 0x000000ffff457224 */ /* 0x000fe400078e0052 */
.L_x_1691:
[----:B------:R-:W-:Y:S05]  /*3640*/  BSYNC B2 ;  /* 0x0000000000027941 */ /* 0x000fea0003800000 */
.L_x_1689:
        /* <DEDUP_REMOVED lines=16> */
.L_x_1695:
[----:B------:R-:W-:Y:S05]  /*3750*/  BSYNC B3 ;  /* 0x0000000000037941 */ /* 0x000fea0003800000 */
.L_x_1694:
        /* <DEDUP_REMOVED lines=42> */
.L_x_1693:
[----:B------:R-:W-:Y:S05]  /*3a00*/  BSYNC B2 ;  /* 0x0000000000027941 */ /* 0x000fea0003800000 */
.L_x_1692:
        /* <DEDUP_REMOVED lines=14> */
.L_x_1696:
        /* <DEDUP_REMOVED lines=12> */
.L_x_1699:
[----:B------:R-:W-:Y:S02]  /*3bb0*/  IMAD.MOV.U32 R69, RZ, RZ, R82 ;  /* 0x000000ffff457224 */ /* 0x000fe400078e0052 */
.L_x_1700:
[----:B------:R-:W-:Y:S05]  /*3bc0*/  BSYNC B2 ;  /* 0x0000000000027941 */ /* 0x000fea0003800000 */
.L_x_1698:
        /* <DEDUP_REMOVED lines=16> */
.L_x_1704:
[----:B------:R-:W-:Y:S05]  /*3cd0*/  BSYNC B3 ;  /* 0x0000000000037941 */ /* 0x000fea0003800000 */
.L_x_1703:
        /* <DEDUP_REMOVED lines=42> */
.L_x_1702:
[----:B------:R-:W-:Y:S05]  /*3f80*/  BSYNC B2 ;  /* 0x0000000000027941 */ /* 0x000fea0003800000 */
.L_x_1701:
        /* <DEDUP_REMOVED lines=10> */
.L_x_1697:
        /* <DEDUP_REMOVED lines=12> */
.L_x_1706:
[----:B------:R-:W-:Y:S02]  /*40f0*/  IMAD.MOV.U32 R69, RZ, RZ, R82 ;  /* 0x000000ffff457224 */ /* 0x000fe400078e0052 */
.L_x_1707:
[----:B------:R-:W-:Y:S05]  /*4100*/  BSYNC B2 ;  /* 0x0000000000027941 */ /* 0x000fea0003800000 */
.L_x_1705:
        /* <DEDUP_REMOVED lines=16> */
.L_x_1711:
[----:B------:R-:W-:Y:S05]  /*4210*/  BSYNC B3 ;  /* 0x0000000000037941 */ /* 0x000fea0003800000 */
.L_x_1710:
        /* <DEDUP_REMOVED lines=42> */
.L_x_1709:
[----:B------:R-:W-:Y:S05]  /*44c0*/  BSYNC B2 ;  /* 0x0000000000027941 */ /* 0x000fea0003800000 */
.L_x_1708:
        /* <DEDUP_REMOVED lines=13> */
.L_x_1712:
        /* <DEDUP_REMOVED lines=12> */
.L_x_1715:
[----:B------:R-:W-:Y:S02]  /*4660*/  IMAD.MOV.U32 R54, RZ, RZ, R82 ;  /* 0x000000ffff367224 */ /* 0x000fe400078e0052 */
.L_x_1716:
[----:B------:R-:W-:Y:S05]  /*4670*/  BSYNC B2 ;  /* 0x0000000000027941 */ /* 0x000fea0003800000 */
.L_x_1714:
        /* <DEDUP_REMOVED lines=16> */
.L_x_1720:
[----:B------:R-:W-:Y:S05]  /*4780*/  BSYNC B3 ;  /* 0x0000000000037941 */ /* 0x000fea0003800000 */
.L_x_1719:
        /* <DEDUP_REMOVED lines=42> */
.L_x_1718:
[----:B------:R-:W-:Y:S05]  /*4a30*/  BSYNC B2 ;  /* 0x0000000000027941 */ /* 0x000fea0003800000 */
.L_x_1717:
        /* <DEDUP_REMOVED lines=10> */
.L_x_1713:
        /* <DEDUP_REMOVED lines=12> */
.L_x_1722:
[----:B------:R-:W-:Y:S02]  /*4ba0*/  IMAD.MOV.U32 R54, RZ, RZ, R82 ;  /* 0x000000ffff367224 */ /* 0x000fe400078e0052 */
.L_x_1723:
[----:B------:R-:W-:Y:S05]  /*4bb0*/  BSYNC B2 ;  /* 0x0000000000027941 */ /* 0x000fea0003800000 */
.L_x_1721:
        /* <DEDUP_REMOVED lines=16> */
.L_x_1727:
[----:B------:R-:W-:Y:S05]  /*4cc0*/  BSYNC B3 ;  /* 0x0000000000037941 */ /* 0x000fea0003800000 */
.L_x_1726:
        /* <DEDUP_REMOVED lines=42> */
.L_x_1725:
[----:B------:R-:W-:Y:S05]  /*4f70*/  BSYNC B2 ;  /* 0x0000000000027941 */ /* 0x000fea0003800000 */
.L_x_1724:
        /* <DEDUP_REMOVED lines=13> */
.L_x_1728:
        /* <DEDUP_REMOVED lines=12> */
.L_x_1731:
[----:B------:R-:W-:Y:S02]  /*5110*/  IMAD.MOV.U32 R54, RZ, RZ, R82 ;  /* 0x000000ffff367224 */ /* 0x000fe400078e0052 */
.L_x_1732:
[----:B------:R-:W-:Y:S05]  /*5120*/  BSYNC B2 ;  /* 0x0000000000027941 */ /* 0x000fea0003800000 */
.L_x_1730:
        /* <DEDUP_REMOVED lines=16> */
.L_x_1736:
[----:B------:R-:W-:Y:S05]  /*5230*/  BSYNC B3 ;  /* 0x0000000000037941 */ /* 0x000fea0003800000 */
.L_x_1735:
        /* <DEDUP_REMOVED lines=43> */
.L_x_1734:
[----:B------:R-:W-:Y:S05]  /*54f0*/  BSYNC B2 ;  /* 0x0000000000027941 */ /* 0x000fea0003800000 */
.L_x_1733:
        /* <DEDUP_REMOVED lines=10> */
.L_x_1729:
        /* <DEDUP_REMOVED lines=12> */
.L_x_1738:
[----:B------:R-:W-:Y:S02]  /*5660*/  IMAD.MOV.U32 R54, RZ, RZ, R82 ;  /* 0x000000ffff367224 */ /* 0x000fe400078e0052 */
.L_x_1739:
[----:B------:R-:W-:Y:S05]  /*5670*/  BSYNC B2 ;  /* 0x0000000000027941 */ /* 0x000fea0003800000 */
.L_x_1737:
        /* <DEDUP_REMOVED lines=16> */
.L_x_1743:
[----:B------:R-:W-:Y:S05]  /*5780*/  BSYNC B3 ;  /* 0x0000000000037941 */ /* 0x000fea0003800000 */
.L_x_1742:
        /* <DEDUP_REMOVED lines=40> */
[----:B------:R-:W-:Y:S01]  /*5a10*/  MOV R82, R52 ;  /* 0x0000003400527202 */ /* 0x000fe20000000f00 */
[----:B------:R-:W-:Y:S01]  /*5a20*/  IMAD.MOV.U32 R86, RZ, RZ, R56 ;  /* 0x000000ffff567224 */ /* 0x000fe200078e0038 */
[----:B------:R-:W-:Y:S01]  /*5a30*/  LOP3.LUT R72, R57, UR26, R72, 0x96, !PT ;  /* 0x0000001a39487c12 */ /* 0x000fe2000f8e9648 */
[----:B------:R-:W-:Y:S02]  /*5a40*/  IMAD.MOV.U32 R53, RZ, RZ, RZ ;  /* 0x000000ffff357224 */ /* 0x000fe400078e00ff */
.L_x_1741:
[----:B------:R-:W-:Y:S05]  /*5a50*/  BSYNC B2 ;  /* 0x0000000000027941 */ /* 0x000fea0003800000 */
.L_x_1740:
        /* <DEDUP_REMOVED lines=13> */
.L_x_1744:
        /* <DEDUP_REMOVED lines=12> */
.L_x_1747:
[----:B------:R-:W-:Y:S02]  /*5bf0*/  IMAD.MOV.U32 R81, RZ, RZ, R82 ;  /* 0x000000ffff517224 */ /* 0x000fe400078e0052 */
.L_x_1748:
[----:B------:R-:W-:Y:S05]  /*5c00*/  BSYNC B2 ;  /* 0x0000000000027941 */ /* 0x000fea0003800000 */
.L_x_1746:
        /* <DEDUP_REMOVED lines=16> */
.L_x_1752:
[----:B------:R-:W-:Y:S05]  /*5d10*/  BSYNC B3 ;  /* 0x0000000000037941 */ /* 0x000fea0003800000 */
.L_x_1751:
        /* <DEDUP_REMOVED lines=43> */
.L_x_1750:
[----:B------:R-:W-:Y:S05]  /*5fd0*/  BSYNC B2 ;  /* 0x0000000000027941 */ /* 0x000fea0003800000 */
.L_x_1749:
        /* <DEDUP_REMOVED lines=10> */
.L_x_1745:
[----:B------:R-:W-:Y:S01]  /*6080*/  SEL R58, RZ, 0x100, P3 ;  /* 0x00000100ff3a7807 */ /* 0x000fe20001800000 */
[----:B------:R-:W-:Y:S01]  /*6090*/  IMAD.MOV.U32 R71, RZ, RZ, 0x8 ;  /* 0x00000008ff477424 */ /* 0x000fe200078e00ff */
        /* <DEDUP_REMOVED lines=45> */
.L_x_1624:
[----:B------:R-:W-:Y:S05]  /*6370*/  BSYNC B0 ;  /* 0x0000000000007941 */ /* 0x000fea0003800000 */
.L_x_1623:
        /* <DEDUP_REMOVED lines=12> */
.L_x_1759:
        /* <DEDUP_REMOVED lines=37> */
.L_x_1760:
        /* <DEDUP_REMOVED lines=33> */
[----:B-----5:R-:W-:Y:S02]  /*68a0*/  FFMA.FTZ R52, R28, R57, R12 ;  /* 0x000000391c347223 */ /* 0x020fe4000001000c */
        /* <DEDUP_REMOVED lines=11> */
[----:B------:R-:W-:Y:S02]  /*6960*/  FFMA.FTZ R57, R38, R59, R22 ;  /* 0x0000003b26397223 */ /* 0x000fe40000010016 */
[----:B------:R-:W-:Y:S01]  /*6970*/  FFMA.FTZ R59, R42, R77, R26 ;  /* 0x0000004d2a3b7223 */ /* 0x000fe2000001001a */
[----:B------:R-:W-:Y:S01]  /*6980*/  HFMA2.MMA R77, -RZ, RZ, 0, 9.5367431640625e-07 ;  /* 0x00000010ff4d7435 */ /* 0x000fe200000001ff */
[----:B------:R-:W-:Y:S01]  /*6990*/  FFMA.FTZ R76, R41, R74, R25 ;  /* 0x0000004a294c7223 */ /* 0x000fe20000010019 */
[----:B------:R-:W-:Y:S01]  /*69a0*/  F2FP.BF16.PACK_AB R56, R56, R75 ;  /* 0x0000004b3838723e */ /* 0x000fe200000010ff */
[----:B------:R-:W-:Y:S02]  /*69b0*/  FFMA.FTZ R74, R39, R58, R23 ;  /* 0x0000003a274a7223 */ /* 0x000fe40000010017 */
[-C--:B------:R-:W-:Y:S02]  /*69c0*/  FFMA.FTZ R79, R35, R80.reuse, R19 ;  /* 0x00000050234f7223 */ /* 0x080fe40000010013 */
[----:B------:R-:W-:Y:S01]  /*69d0*/  FFMA.FTZ R71, R40, R71, R24 ;  /* 0x0000004728477223 */ /* 0x000fe20000010018 */
[----:B------:R-:W-:Y:S01]  /*69e0*/  F2FP.BF16.PACK_AB R57, R74, R57 ;  /* 0x000000394a39723e */ /* 0x000fe200000010ff */
[----:B------:R-:W-:Y:S01]  /*69f0*/  FFMA.FTZ R80, R43, R80, R27 ;  /* 0x000000502b507223 */ /* 0x000fe2000001001b */
[----:B------:R-:W-:Y:S01]  /*6a00*/  F2FP.BF16.PACK_AB R55, R79, R78 ;  /* 0x0000004e4f37723e */ /* 0x000fe200000010ff */
[----:B------:R-:W-:Y:S01]  /*6a10*/  IMAD.WIDE.U32 R74, R8, R77, c[0x0][0x208] ;  /* 0x00008200084a7625 */ /* 0x000fe200078e004d */
[----:B------:R-:W-:-:S02]  /*6a20*/  F2FP.BF16.PACK_AB R58, R76, R71 ;  /* 0x000000474c3a723e */ /* 0x000fc400000010ff */
[----:B------:R-:W-:Y:S01]  /*6a30*/  F2FP.BF16.PACK_AB R59, R80, R59 ;  /* 0x0000003b503b723e */ /* 0x000fe200000010ff */
[----:B------:R-:W-:Y:S01]  /*6a40*/  IMAD.WIDE.U32 R76, R8, R77, c[0x0][0x210] ;  /* 0x00008400084c7625 */ /* 0x000fe200078e004d */
[----:B------:R0:W-:Y:S04]  /*6a50*/  STG.E.128 [R74.64], R52 ;  /* 0x000000344a007986 */ /* 0x0001e8000c101d06 */
[----:B------:R0:W-:Y:S02]  /*6a60*/  STG.E.128 [R76.64], R56 ;  /* 0x000000384c007986 */ /* 0x0001e4000c101d06 */
.L_x_1756:
[----:B------:R-:W-:Y:S05]  /*6a70*/  BSYNC B0 ;  /* 0x0000000000007941 */ /* 0x000fea0003800000 */
.L_x_1755:
[----:B0-----:R-:W-:-:S04]  /*6a80*/  IMAD.MOV.U32 R53, RZ, RZ, 0x4 ;  /* 0x00000004ff357424 */ /* 0x001fc800078e00ff */
[----:B------:R-:W-:-:S05]  /*6a90*/  IMAD R62, R53, c[0x0][0x160], R62 ;  /* 0x00005800353e7a24 */ /* 0x000fca00078e023e */
[----:B------:R-:W-:-:S13]  /*6aa0*/  ISETP.GE.AND P1, PT, R62, c[0x0][0x164], PT ;  /* 0x000059003e007a0c */ /* 0x000fda0003f26270 */
[----:B-----5:R-:W-:Y:S01]  /*6ab0*/  @P1 CALL.REL.NOINC `(.L_x_1757) ;  /* 0x0000001000001944 */ /* 0x020fe20003c00000 */
[----:B------:R-:W-:Y:S05]  /*6ac0*/  BRA `(.L_x_1758) ;  /* 0xffff9e5000007947 */ /* 0x000fea000383ffff */
.L_x_1757:
[----:B------:R-:W-:Y:S05]  /*6ad0*/  BSYNC B1 ;  /* 0x0000000000017941 */ /* 0x000fea0003800000 */
.L_x_1622:
[----:B------:R-:W-:Y:S05]  /*6ae0*/  EXIT ;  /* 0x000000000000794d */ /* 0x000fea0003800000 */
.L_x_1753:
[----:B------:R-:W-:Y:S01]  /*6af0*/  IMAD.MOV.U32 R56, RZ, RZ, 0x1 ;  /* 0x00000001ff387424 */ /* 0x000fe200078e00ff */
[----:B------:R-:W-:Y:S01]  /*6b00*/  MOV R52, 0x6b40 ;  /* 0x00006b4000347802 */ /* 0x000fe20000000f00 */
[----:B------:R-:W-:Y:S02]  /*6b10*/  IMAD.MOV.U32 R54, RZ, RZ, 0x1f ;  /* 0x0000001fff367424 */ /* 0x000fe400078e00ff */
[----:B------:R-:W-:Y:S02]  /*6b20*/  IMAD.MOV.U32 R55, RZ, RZ, -0x1 ;  /* 0xffffffffff377424 */ /* 0x000fe400078e00ff */
[----:B-----5:R-:W-:Y:S05]  /*6b30*/  CALL.REL.NOINC `($__internal_20_$__cuda_sm70_shflsync_bfly_p) ;  /* 0x000004a000007944 */ /* 0x020fea0003c00000 */
[----:B-1----:R-:W-:Y:S01]  /*6b40*/  MOV R52, R56 ;  /* 0x0000003800347202 */ /* 0x002fe20000000f00 */
[----:B0-----:R-:W-:Y:S05]  /*6b50*/  BRA `(.L_x_1759) ;  /* 0xfffff8e000007947 */ /* 0x001fea000383ffff */
.L_x_1754:
[----:B------:R-:W-:Y:S01]  /*6b60*/  IMAD.MOV.U32 R56, RZ, RZ, 0x2 ;  /* 0x00000002ff387424 */ /* 0x000fe200078e00ff */
[----:B------:R-:W-:Y:S01]  /*6b70*/  MOV R52, 0x6bb0 ;  /* 0x00006bb000347802 */ /* 0x000fe20000000f00 */
[----:B------:R-:W-:Y:S02]  /*6b80*/  IMAD.MOV.U32 R54, RZ, RZ, 0x1f ;  /* 0x0000001fff367424 */ /* 0x000fe400078e00ff */
[----:B------:R-:W-:Y:S02]  /*6b90*/  IMAD.MOV.U32 R55, RZ, RZ, -0x1 ;  /* 0xffffffffff377424 */ /* 0x000fe400078e00ff */
[----:B-----5:R-:W-:Y:S05]  /*6ba0*/  CALL.REL.NOINC `($__internal_20_$__cuda_sm70_shflsync_bfly_p) ;  /* 0x0000043000007944 */ /* 0x020fea0003c00000 */
[----:B0-----:R-:W-:Y:S01]  /*6bb0*/  HFMA2.MMA R54, -RZ, RZ, 0, 1.847743988037109375e-06 ;  /* 0x0000001fff367435 */ /* 0x001fe200000001ff */
[----:B-1----:R-:W-:Y:S01]  /*6bc0*/  FADD.FTZ R59, R59, R56 ;  /* 0x000000383b3b7221 */ /* 0x002fe20000010000 */
[----:B------:R-:W-:Y:S01]  /*6bd0*/  MOV R52, 0x6c10 ;  /* 0x00006c1000347802 */ /* 0x000fe20000000f00 */
[----:B------:R-:W-:-:S02]  /*6be0*/  IMAD.MOV.U32 R56, RZ, RZ, 0x4 ;  /* 0x00000004ff387424 */ /* 0x000fc400078e00ff */
[----:B------:R-:W-:Y:S02]  /*6bf0*/  IMAD.MOV.U32 R55, RZ, RZ, -0x1 ;  /* 0xffffffffff377424 */ /* 0x000fe400078e00ff */
[----:B------:R-:W-:Y:S05]  /*6c00*/  CALL.REL.NOINC `($__internal_20_$__cuda_sm70_shflsync_bfly_p) ;  /* 0x000003d000007944 */ /* 0x000fea0003c00000 */
[----:B01----:R-:W-:Y:S01]  /*6c10*/  FADD.FTZ R59, R59, R56 ;  /* 0x000000383b3b7221 */ /* 0x003fe20000010000 */
[----:B------:R-:W-:Y:S01]  /*6c20*/  MOV R52, 0x6c70 ;  /* 0x00006c7000347802 */ /* 0x000fe20000000f00 */
[----:B------:R-:W-:Y:S02]  /*6c30*/  IMAD.MOV.U32 R56, RZ, RZ, 0x8 ;  /* 0x00000008ff387424 */ /* 0x000fe400078e00ff */
[----:B------:R-:W-:Y:S02]  /*6c40*/  IMAD.MOV.U32 R54, RZ, RZ, 0x1f ;  /* 0x0000001fff367424 */ /* 0x000fe400078e00ff */
[----:B------:R-:W-:Y:S02]  /*6c50*/  IMAD.MOV.U32 R55, RZ, RZ, -0x1 ;  /* 0xffffffffff377424 */ /* 0x000fe400078e00ff */
[----:B------:R-:W-:Y:S05]  /*6c60*/  CALL.REL.NOINC `($__internal_20_$__cuda_sm70_shflsync_bfly_p) ;  /* 0x0000037000007944 */ /* 0x000fea0003c00000 */
[----:B01----:R-:W-:Y:S01]  /*6c70*/  FADD.FTZ R59, R59, R56 ;  /* 0x000000383b3b7221 */ /* 0x003fe20000010000 */
[----:B------:R-:W-:Y:S01]  /*6c80*/  MOV R56, 0x10 ;  /* 0x0000001000387802 */ /* 0x000fe20000000f00 */
[----:B------:R-:W-:Y:S01]  /*6c90*/  IMAD.MOV.U32 R54, RZ, RZ, 0x1f ;  /* 0x0000001fff367424 */ /* 0x000fe200078e00ff */
[----:B------:R-:W-:Y:S01]  /*6ca0*/  MOV R52, 0x6cd0 ;  /* 0x00006cd000347802 */ /* 0x000fe20000000f00 */
[----:B------:R-:W-:-:S02]  /*6cb0*/  IMAD.MOV.U32 R55, RZ, RZ, -0x1 ;  /* 0xffffffffff377424 */ /* 0x000fc400078e00ff */
[----:B------:R-:W-:Y:S05]  /*6cc0*/  CALL.REL.NOINC `($__internal_20_$__cuda_sm70_shflsync_bfly_p) ;  /* 0x0000031000007944 */ /* 0x000fea0003c00000 */
        /* <DEDUP_REMOVED lines=23> */
[----:B------:R-:W-:Y:S05]  /*6e40*/  CALL.REL.NOINC `($__internal_20_$__cuda_sm70_shflsync_bfly_p) ;  /* 0x0000019000007944 */ /* 0x000fea0003c00000 */
[----:B01----:R-:W-:Y:S01]  /*6e50*/  FADD.FTZ R59, R59, R56 ;  /* 0x000000383b3b7221 */ /* 0x003fe20000010000 */
[----:B------:R-:W-:Y:S01]  /*6e60*/  MOV R52, 0x6eb0 ;  /* 0x00006eb000347802 */ /* 0x000fe20000000f00 */
[----:B------:R-:W-:Y:S02]  /*6e70*/  IMAD.MOV.U32 R56, RZ, RZ, 0x2 ;  /* 0x00000002ff387424 */ /* 0x000fe400078e00ff */
[----:B------:R-:W-:Y:S02]  /*6e80*/  IMAD.MOV.U32 R54, RZ, RZ, 0x1f ;  /* 0x0000001fff367424 */ /* 0x000fe400078e00ff */
[----:B------:R-:W-:Y:S02]  /*6e90*/  IMAD.MOV.U32 R55, RZ, RZ, -0x1 ;  /* 0xffffffffff377424 */ /* 0x000fe400078e00ff */
[----:B------:R-:W-:Y:S05]  /*6ea0*/  CALL.REL.NOINC `($__internal_20_$__cuda_sm70_shflsync_bfly_p) ;  /* 0x0000013000007944 */ /* 0x000fea0003c00000 */
        /* <DEDUP_REMOVED lines=18> */
[----:B01----:R-:W-:Y:S05]  /*6fd0*/  BRA `(.L_x_1760) ;  /* 0xfffff6b000007947 */ /* 0x003fea000383ffff */
        .weak           $__internal_20_$__cuda_sm70_shflsync_bfly_p
        .type           $__internal_20_$__cuda_sm70_shflsync_bfly_p,@function
        .size           $__internal_20_$__cuda_sm70_shflsync_bfly_p,(.L_x_7076 - $__internal_20_$__cuda_sm70_shflsync_bfly_p)
$__internal_20_$__cuda_sm70_shflsync_bfly_p:
[----:B------:R-:W-:Y:S01]  /*6fe0*/  IMAD.MOV.U32 R53, RZ, RZ, 0x0 ;  /* 0x00000000ff357424 */ /* 0x000fe200078e00ff */
[----:B------:R-:W-:Y:S04]  /*6ff0*/  WARPSYNC R55 ;  /* 0x0000003700007348 */ /* 0x000fe80003800000 */
[----:B------:R0:W1:Y:S01]  /*7000*/  SHFL.BFLY PT, R56, R59, R56, R54 ;  /* 0x0c0000383b387389 */ /* 0x00006200000e0036 */
[----:B------:R-:W-:Y:S05]  /*7010*/  RET.REL.NODEC R52 `(_ZN10layer_norm31ln_parallel_residual_fwd_kernelINS_13Kernel_traitsIf13__nv_bfloat16S2_S2_fjLj256ELj1ELj4ELj1ELj16ENS_18Kernel_traits_baseILj256EfS2_S2_S2_fjLj128EEEEELb1ELb0ELb0EEEvNS_9FwdParamsE) ;  /* 0xffff8fe034007950 */ /* 0x000fea0003c3ffff */
.L_x_1761:
        /* <DEDUP_REMOVED lines=14> */
.L_x_7076:


//--------------------- .text._ZN10layer_norm31ln_parallel_residual_fwd_kernelINS_13Kernel_traitsIf13__nv_bfloat16S2_S2_fjLj256ELj1ELj4ELj1ELj16ENS_18Kernel_traits_baseILj256EfS2_S2_S2_fjLj128EEEEELb1ELb0ELb1EEEvNS_9FwdParamsE --------------------------
	.section	.text._ZN10layer_norm31ln_parallel_residual_fwd_kernelINS_13Kernel_traitsIf13__nv_bfloat16S2_S2_fjLj256ELj1ELj4ELj1ELj16ENS_18Kernel_traits_baseILj256EfS2_S2_S2_fjLj128EEEEELb1ELb0ELb1EEEvNS_9FwdParamsE,"ax",@progbits
	.sectioninfo	@"SHI_REGISTERS=88"
	.align	128
        .global         _ZN10layer_norm31ln_parallel_residual_fwd_kernelINS_13Kernel_traitsIf13__nv_bfloat16S2_S2_fjLj256ELj1ELj4ELj1ELj16ENS_18Kernel_traits_baseILj256EfS2_S2_S2_fjLj128EEEEELb1ELb0ELb1EEEvNS_9FwdParamsE
        .type           _ZN10layer_norm31ln_parallel_residual_fwd_kernelINS_13Kernel_traitsIf13__nv_bfloat16S2_S2_fjLj256ELj1ELj4ELj1ELj16ENS_18Kernel_traits_baseILj256EfS2_S2_S2_fjLj128EEEEELb1ELb0ELb1EEEvNS_9FwdParamsE,@function
        .size           _ZN10layer_norm31ln_parallel_residual_fwd_kernelINS_13Kernel_traitsIf13__nv_bfloat16S2_S2_fjLj256ELj1ELj4ELj1ELj16ENS_18Kernel_traits_baseILj256EfS2_S2_S2_fjLj128EEEEELb1ELb0ELb1EEEvNS_9FwdParamsE,(.L_x_7077 - _ZN10layer_norm31ln_parallel_residual_fwd_kernelINS_13Kernel_traitsIf13__nv_bfloat16S2_S2_fjLj256ELj1ELj4ELj1ELj16ENS_18Kernel_traits_baseILj256EfS2_S2_S2_fjLj128EEEEELb1ELb0ELb1EEEvNS_9FwdParamsE)
        .other          _ZN10layer_norm31ln_parallel_residual_fwd_kernelINS_13Kernel_traitsIf13__nv_bfloat16S2_S2_fjLj256ELj1ELj4ELj1ELj16ENS_18Kernel_traits_baseILj256EfS2_S2_S2_fjLj128EEEEELb1ELb0ELb1EEEvNS_9FwdParamsE,@"STO_CUDA_ENTRY STV_DEFAULT"
_ZN10layer_norm31ln_parallel_residual_fwd_kernelINS_13Kernel_traitsIf13__nv_bfloat16S2_S2_fjLj256ELj1ELj4ELj1ELj16ENS_18Kernel_traits_baseILj256EfS2_S2_S2_fjLj128EEEEELb1ELb0ELb1EEEvNS_9FwdParamsE:
.text._ZN10layer_norm31ln_parallel_residual_fwd_kernelINS_13Kernel_traitsIf13__nv_bfloat16S2_S2_fjLj256ELj1ELj4ELj1ELj16ENS_18Kernel_traits_baseILj256EfS2_S2_S2_fjLj128EEEEELb1ELb0ELb1EEEvNS_9FwdParamsE:
[----:B------:R-:W-:Y:S02]  /*0000*/  IMAD.MOV.U32 R1, RZ, RZ, c[0x0][0x28] ;  /* 0x00000a00ff017624 */ /* 0x000fe400078e00ff */
[----:B------:R-:W0:Y:S01]  /*0010*/  S2R R14, SR_TID.X ;  /* 0x00000000000e7919 */ /* 0x000e220000002100 */
[----:B------:R-:W-:Y:S02]  /*0020*/  ULDC.U8 UR4, c[0x0][0x244] ;  /* 0x0000910000047ab9 */ /* 0x000fe40000000000 */
[----:B------:R-:W-:Y:S01]  /*0030*/  ISETP.NE.AND P2, PT, RZ, UR4, PT ;  /* 0x00000004ff007c0c */ /* 0x000fe2000bf45270 */
[----:B------:R-:W-:Y:S01]  /*0040*/  ULDC.64 UR4, c[0x0][0x230] ;  /* 0x00008c0000047ab9 */ /* 0x000fe20000000a00 */
[----:B------:R-:W-:Y:S01]  /*0050*/  ISETP.NE.U32.AND P0, PT, RZ, c[0x0][0x218], PT ;  /* 0x00008600ff007a0c */ /* 0x000fe20003f05070 */
[----:B------:R-:W-:Y:S01]  /*0060*/  IMAD.U32 R2, RZ, RZ, UR4 ;  /* 0x00000004ff027e24 */ /* 0x000fe2000f8e00ff */
[----:B------:R-:W-:Y:S01]  /*0070*/  ULDC.64 UR6, c[0x0][0x118] ;  /* 0x0000460000067ab9 */ /* 0x000fe20000000a00 */
[----:B------:R-:W-:Y:S01]  /*0080*/  IMAD.U32 R3, RZ, RZ, UR5 ;  /* 0x00000005ff037e24 */ /* 0x000fe2000f8e00ff */
[----:B------:R-:W-:Y:S02]  /*0090*/  ISETP.NE.AND.EX P0, PT, RZ, c[0x0][0x21c], PT, P0 ;  /* 0x00008700ff007a0c */ /* 0x000fe40003f05300 */
[----:B------:R-:W-:-:S05]  /*00a0*/  ISETP.NE.U32.AND P1, PT, RZ, c[0x0][0x220], PT ;  /* 0x00008800ff007a0c */ /* 0x000fca0003f25070 */
[----:B------:R-:W2:Y:S01]  /*00b0*/  @P2 LDG.E.64 R2, [R2.64] ;  /* 0x0000000602022981 */ /* 0x000ea2000c1e1b00 */
[----:B------:R-:W-:Y:S01]  /*00c0*/  ISETP.NE.AND.EX P1, PT, RZ, c[0x0][0x224], PT, P1 ;  /* 0x00008900ff007a0c */ /* 0x000fe20003f25310 */
[----:B------:R-:W-:Y:S01]  /*00d0*/  IMAD.MOV.U32 R17, RZ, RZ, c[0x0][0x23c] ;  /* 0x00008f00ff117624 */ /* 0x000fe200078e00ff */
[----:B------:R-:W-:Y:S01]  /*00e0*/  CS2R R48, SRZ ;  /* 0x0000000000307805 */ /* 0x000fe2000001ff00 */
[----:B------:R-:W-:Y:S01]  /*00f0*/  CS2R R50, SRZ ;  /* 0x0000000000327805 */ /* 0x000fe2000001ff00 */
[----:B------:R-:W-:Y:S01]  /*0100*/  CS2R R44, SRZ ;  /* 0x00000000002c7805 */ /* 0x000fe2000001ff00 */
[----:B------:R-:W-:Y:S01]  /*0110*/  CS2R R46, SRZ ;  /* 0x00000000002e7805 */ /* 0x000fe2000001ff00 */
[----:B------:R-:W-:Y:S01]  /*0120*/  CS2R R40, SRZ ;  /* 0x0000000000287805 */ /* 0x000fe2000001ff00 */
[----:B0-----:R-:W-:Y:S01]  /*0130*/  LOP3.LUT R0, R14, 0x1f, RZ, 0xc0, !PT ;  /* 0x0000001f0e007812 */ /* 0x001fe200078ec0ff */
[----:B------:R-:W-:Y:S01]  /*0140*/  CS2R R42, SRZ ;  /* 0x00000000002a7805 */ /* 0x000fe2000001ff00 */
[----:B------:R-:W-:Y:S01]  /*0150*/  CS2R R36, SRZ ;  /* 0x0000000000247805 */ /* 0x000fe2000001ff00 */
[----:B------:R-:W-:Y:S01]  /*0160*/  CS2R R38, SRZ ;  /* 0x0000000000267805 */ /* 0x000fe2000001ff00 */
[C---:B------:R-:W-:Y:S01]  /*0170*/  @P0 LEA R8, P3, R0.reuse, c[0x0][0x218], 0x5 ;  /* 0x0000860000080a11 */ /* 0x040fe200078628ff */
[----:B------:R-:W-:Y:S01]  /*0180*/  IMAD.SHL.U32 R10, R0, 0x20, RZ ;  /* 0x00000020000a7824 */ /* 0x000fe200078e00ff */
[----:B------:R-:W0:Y:S01]  /*0190*/  S2R R15, SR_CTAID.X ;  /* 0x00000000000f7919 */ /* 0x000e220000002500 */
[----:B------:R-:W-:-:S02]  /*01a0*/  IMAD.MOV.U32 R6, RZ, RZ, c[0x0][0x238] ;  /* 0x00008e00ff067624 */ /* 0x000fc400078e00ff */
[----:B------:R-:W-:Y:S02]  /*01b0*/  @P0 IMAD.X R9, RZ, RZ, c[0x0][0x21c], P3 ;  /* 0x00008700ff090624 */ /* 0x000fe400018e06ff */
[----:B------:R-:W-:-:S03]  /*01c0*/  @P2 IMAD.MOV.U32 R7, RZ, RZ, R17 ;  /* 0x000000ffff072224 */ /* 0x000fc600078e0011 */
[----:B------:R1:W5:Y:S04]  /*01d0*/  @P0 LDG.E.128 R48, [R8.64] ;  /* 0x0000000608300981 */ /* 0x000368000c1e1d00 */
[----:B------:R1:W5:Y:S01]  /*01e0*/  @P0 LDG.E.128 R44, [R8.64+0x10] ;  /* 0x00001006082c0981 */ /* 0x000362000c1e1d00 */
[----:B------:R-:W-:-:S03]  /*01f0*/  @P1 IADD3 R12, P0, R10, c[0x0][0x220], RZ ;  /* 0x000088000a0c1a10 */ /* 0x000fc60007f1e0ff */
[----:B------:R3:W5:Y:S02]  /*0200*/  @P2 LDG.E.64 R4, [R6.64] ;  /* 0x0000000606042981 */ /* 0x000764000c1e1b00 */
[----:B------:R-:W-:-:S05]  /*0210*/  @P1 IMAD.X R13, RZ, RZ, c[0x0][0x224], P0 ;  /* 0x00008900ff0d1624 */ /* 0x000fca00000e06ff */
[----:B------:R4:W5:Y:S04]  /*0220*/  @P1 LDG.E.128 R40, [R12.64] ;  /* 0x000000060c281981 */ /* 0x000968000c1e1d00 */
[----:B------:R4:W5:Y:S01]  /*0230*/  @P1 LDG.E.128 R36, [R12.64+0x10] ;  /* 0x000010060c241981 */ /* 0x000962000c1e1d00 */
[----:B---3--:R-:W-:-:S04]  /*0240*/  SHF.L.U32 R7, R14, 0x5, RZ ;  /* 0x000000050e077819 */ /* 0x008fc800000006ff */
[----:B------:R-:W-:Y:S02]  /*0250*/  LOP3.LUT R7, R7, 0x3e0, RZ, 0xc0, !PT ;  /* 0x000003e007077812 */ /* 0x000fe400078ec0ff */
[----:B------:R-:W-:Y:S02]  /*0260*/  IADD3 R10, P4, R10, c[0x0][0x1b8], RZ ;  /* 0x00006e000a0a7a10 */ /* 0x000fe40007f9e0ff */
[----:B-1----:R-:W-:-:S03]  /*0270*/  IADD3 R8, P3, R7, c[0x0][0x1b0], RZ ;  /* 0x00006c0007087a10 */ /* 0x002fc60007f7e0ff */
[----:B------:R-:W-:Y:S02]  /*0280*/  IMAD.X R11, RZ, RZ, c[0x0][0x1bc], P4 ;  /* 0x00006f00ff0b7624 */ /* 0x000fe400020e06ff */
[----:B------:R-:W-:Y:S01]  /*0290*/  IMAD.X R9, RZ, RZ, c[0x0][0x1b4], P3 ;  /* 0x00006d00ff097624 */ /* 0x000fe200018e06ff */
[----:B--2---:R1:W2:Y:S02]  /*02a0*/  @P2 R2UR UR4, R2 ;  /* 0x00000000020423c2 */ /* 0x0042a400000e0000 */
[----:B-1----:R-:W-:-:S06]  /*02b0*/  SHF.R.U32.HI R2, RZ, 0x5, R14 ;  /* 0x00000005ff027819 */ /* 0x002fcc000001160e */
[----:B------:R4:W1:Y:S01]  /*02c0*/  @P2 R2UR UR5, R3 ;  /* 0x00000000030523c2 */ /* 0x00086200000e0000 */
[----:B0-----:R-:W-:-:S05]  /*02d0*/  IMAD R2, R15, 0x4, R2 ;  /* 0x000000040f027824 */ /* 0x001fca00078e0202 */
[----:B------:R-:W-:-:S13]  /*02e0*/  ISETP.GE.AND P0, PT, R2, c[0x0][0x164], PT ;  /* 0x0000590002007a0c */ /* 0x000fda0003f06270 */
[----:B-12-4-:R-:W-:Y:S05]  /*02f0*/  @P0 EXIT ;  /* 0x000000000000094d */ /* 0x016fea0003800000 */
[----:B-----5:R-:W-:Y:S01]  /*0300*/  @P2 IADD3 R6, P0, R4, c[0x0][0x240], RZ ;  /* 0x0000900004062a10 */ /* 0x020fe20007f1e0ff */
[----:B------:R0:W5:Y:S04]  /*0310*/  LDG.E.128 R24, [R10.64] ;  /* 0x000000060a187981 */ /* 0x000168000c1e1d00 */
[----:B------:R-:W-:Y:S01]  /*0320*/  @P2 IMAD.X R17, RZ, RZ, R5, P0 ;  /* 0x000000ffff112224 */ /* 0x000fe200000e0605 */
[----:B------:R0:W5:Y:S01]  /*0330*/  LDG.E.128 R20, [R10.64+0x10] ;  /* 0x000010060a147981 */ /* 0x000162000c1e1d00 */
[----:B------:R-:W-:-:S03]  /*0340*/  IMAD R3, R15, c[0x0][0x0], R14 ;  /* 0x000000000f037a24 */ /* 0x000fc600078e020e */
[--C-:B------:R-:W-:Y:S01]  /*0350*/  SHF.R.U64 R4, R6, 0x2, R17.reuse ;  /* 0x0000000206047819 */ /* 0x100fe20000001211 */
[----:B------:R-:W-:Y:S01]  /*0360*/  IMAD.HI.U32 R12, R3, -0x326172a9, RZ ;  /* 0xcd9e8d57030c7827 */ /* 0x000fe200078e00ff */
[----:B------:R-:W-:Y:S01]  /*0370*/  SHF.R.U32.HI R5, RZ, 0x2, R17 ;  /* 0x00000002ff057819 */ /* 0x000fe20000011611 */
[----:B------:R1:W5:Y:S02]  /*0380*/  LDG.E.128 R32, [R8.64] ;  /* 0x0000000608207981 */ /* 0x000364000c1e1d00 */
[----:B------:R-:W-:Y:S01]  /*0390*/  IMAD.HI.U32 R7, R4, -0x2daee0ad, RZ ;  /* 0xd2511f5304077827 */ /* 0x000fe200078e00ff */
[----:B------:R-:W-:Y:S01]  /*03a0*/  LOP3.LUT R12, R12, UR4, R5, 0x96, !PT ;  /* 0x000000040c0c7c12 */ /* 0x000fe2000f8e9605 */
[----:B------:R-:W-:Y:S01]  /*03b0*/  UIADD3 UR10, UR5, -0x4498517b, URZ ;  /* 0xbb67ae85050a7890 */ /* 0x000fe2000fffe03f */
[----:B------:R1:W5:Y:S02]  /*03c0*/  LDG.E.128 R28, [R8.64+0x10] ;  /* 0x00001006081c7981 */ /* 0x000364000c1e1d00 */
[----:B------:R-:W-:Y:S01]  /*03d0*/  LOP3.LUT R7, R7, UR5, RZ, 0x3c, !PT ;  /* 0x0000000507077c12 */ /* 0x000fe2000f8e3cff */
[----:B------:R-:W-:Y:S01]  /*03e0*/  UIADD3 UR9, UR4, -0x61c88647, URZ ;  /* 0x9e3779b904097890 */ /* 0x000fe2000fffe03f */
[----:B0-----:R-:W-:-:S02]  /*03f0*/  IMAD R10, R4, -0x2daee0ad, RZ ;  /* 0xd2511f53040a7824 */ /* 0x001fc400078e02ff */
[----:B------:R-:W-:-:S04]  /*0400*/  IMAD.HI.U32 R11, R12, -0x2daee0ad, RZ ;  /* 0xd2511f530c0b7827 */ /* 0x000fc800078e00ff */
[----:B-1----:R-:W-:Y:S02]  /*0410*/  IMAD R8, R3, -0x326172a9, RZ ;  /* 0xcd9e8d5703087824 */ /* 0x002fe400078e02ff */
[----:B------:R-:W-:Y:S01]  /*0420*/  IMAD.HI.U32 R9, R7, -0x326172a9, RZ ;  /* 0xcd9e8d5707097827 */ /* 0x000fe200078e00ff */
[----:B------:R-:W-:Y:S01]  /*0430*/  LOP3.LUT R10, R11, UR10, R10, 0x96, !PT ;  /* 0x0000000a0b0a7c12 */ /* 0x000fe2000f8e960a */
[----:B------:R-:W-:-:S03]  /*0440*/  UIADD3 UR11, UR4, 0x3c6ef372, URZ ;  /* 0x3c6ef372040b7890 */ /* 0x000fc6000fffe03f */
[----:B------:R-:W-:Y:S01]  /*0450*/  LOP3.LUT R8, R9, UR9, R8, 0x96, !PT ;  /* 0x0000000909087c12 */ /* 0x000fe2000f8e9608 */
[----:B------:R-:W-:Y:S01]  /*0460*/  UIADD3 UR12, UR5, 0x76cf5d0a, URZ ;  /* 0x76cf5d0a050c7890 */ /* 0x000fe2000fffe03f */
[----:B------:R-:W-:Y:S02]  /*0470*/  IMAD R7, R7, -0x326172a9, RZ ;  /* 0xcd9e8d5707077824 */ /* 0x000fe400078e02ff */
[----:B------:R-:W-:-:S04]  /*0480*/  IMAD.HI.U32 R14, R10, -0x326172a9, RZ ;  /* 0xcd9e8d570a0e7827 */ /* 0x000fc800078e00ff */
[----:B------:R-:W-:Y:S02]  /*0490*/  IMAD R12, R12, -0x2daee0ad, RZ ;  /* 0xd2511f530c0c7824 */ /* 0x000fe400078e02ff */
[----:B------:R-:W-:Y:S01]  /*04a0*/  IMAD.HI.U32 R9, R8, -0x2daee0ad, RZ ;  /* 0xd2511f5308097827 */ /* 0x000fe200078e00ff */
[----:B------:R-:W-:Y:S01]  /*04b0*/  LOP3.LUT R7, R14, UR11, R7, 0x96, !PT ;  /* 0x0000000b0e077c12 */ /* 0x000fe2000f8e9607 */
[----:B------:R-:W-:-:S03]  /*04c0*/  UIADD3 UR14, UR5, 0x32370b8f, URZ ;  /* 0x32370b8f050e7890 */ /* 0x000fc6000fffe03f */
[----:B------:R-:W-:Y:S01]  /*04d0*/  LOP3.LUT R9, R9, UR12, R12, 0x96, !PT ;  /* 0x0000000c09097c12 */ /* 0x000fe2000f8e960c */
[----:B------:R-:W-:Y:S01]  /*04e0*/  UIADD3 UR13, UR4, -0x255992d5, URZ ;  /* 0xdaa66d2b040d7890 */ /* 0x000fe2000fffe03f */
        /* <DEDUP_REMOVED lines=13> */
[----:B------:R-:W-:-:S03]  /*05c0*/  UIADD3 UR18, UR5, -0x56f99767, URZ ;  /* 0xa906689905127890 */ /* 0x000fc6000fffe03f */
[----:B------:R-:W-:Y:S01]  /*05d0*/  LOP3.LUT R7, R14, UR16, R7, 0x96, !PT ;  /* 0x000000100e077c12 */ /* 0x000fe2000f8e9607 */
[----:B------:R-:W-:Y:S01]  /*05e0*/  UIADD3 UR17, UR4, 0x1715609d, URZ ;  /* 0x1715609d04117890 */ /* 0x000fe2000fffe03f */
        /* <DEDUP_REMOVED lines=20> */
[----:B------:R-:W-:-:S04]  /*0730*/  LOP3.LUT R13, R13, UR22, R8, 0x96, !PT ;  /* 0x000000160d0d7c12 */ /* 0x000fc8000f8e9608 */
[----:B------:R-:W-:Y:S01]  /*0740*/  LOP3.LUT R8, R11, UR21, R10, 0x96, !PT ;  /* 0x000000150b087c12 */ /* 0x000fe2000f8e960a */
[----:B------:R-:W-:Y:S01]  /*0750*/  UIADD3 UR23, UR4, -0xe443238, URZ ;  /* 0xf1bbcdc804177890 */ /* 0x000fe2000fffe03f */
[----:B------:R-:W-:Y:S01]  /*0760*/  IMAD R10, R9, -0x326172a9, RZ ;  /* 0xcd9e8d57090a7824 */ /* 0x000fe200078e02ff */
[----:B------:R-:W-:Y:S01]  /*0770*/  UIADD3 UR24, UR5, -0x24c28bd8, URZ ;  /* 0xdb3d742805187890 */ /* 0x000fe2000fffe03f */
[----:B------:R-:W-:-:S04]  /*0780*/  IMAD.HI.U32 R11, R13, -0x326172a9, RZ ;  /* 0xcd9e8d570d0b7827 */ /* 0x000fc800078e00ff */
[----:B------:R-:W-:Y:S02]  /*0790*/  IMAD R7, R7, -0x2daee0ad, RZ ;  /* 0xd2511f5307077824 */ /* 0x000fe400078e02ff */
[----:B------:R-:W-:Y:S01]  /*07a0*/  IMAD.WIDE.U32 R8, R8, -0x2daee0ad, RZ ;  /* 0xd2511f5308087825 */ /* 0x000fe200078e00ff */
[----:B------:R-:W-:-:S04]  /*07b0*/  LOP3.LUT R10, R11, UR23, R10, 0x96, !PT ;  /* 0x000000170b0a7c12 */ /* 0x000fc8000f8e960a */
[----:B------:R-:W-:Y:S01]  /*07c0*/  LOP3.LUT R7, R9, UR24, R7, 0x96, !PT ;  /* 0x0000001809077c12 */ /* 0x000fe2000f8e9607 */
[----:B------:R-:W-:Y:S01]  /*07d0*/  UIADD3 UR25, UR4, -0x700cb87f, URZ ;  /* 0x8ff3478104197890 */ /* 0x000fe2000fffe03f */
[----:B------:R-:W-:Y:S01]  /*07e0*/  IMAD R13, R13, -0x326172a9, RZ ;  /* 0xcd9e8d570d0d7824 */ /* 0x000fe200078e02ff */
[----:B------:R-:W-:Y:S01]  /*07f0*/  UIADD3 UR26, UR5, -0x695add53, URZ ;  /* 0x96a522ad051a7890 */ /* 0x000fe2000fffe03f */
[----:B------:R-:W-:Y:S01]  /*0800*/  IMAD.HI.U32 R71, R10, -0x2daee0ad, RZ ;  /* 0xd2511f530a477827 */ /* 0x000fe200078e00ff */
[----:B------:R-:W-:Y:S03]  /*0810*/  BSSY B0, `(.L_x_1762) ;  /* 0x0000620000007945 */ /* 0x000fe60003800000 */
[----:B------:R-:W-:Y:S01]  /*0820*/  IMAD.WIDE.U32 R80, R7, -0x326172a9, RZ ;  /* 0xcd9e8d5707507825 */ /* 0x000fe200078e00ff */
[----:B------:R-:W-:Y:S02]  /*0830*/  LOP3.LUT R67, R6, 0x3, RZ, 0xc0, !PT ;  /* 0x0000000306437812 */ /* 0x000fe400078ec0ff */
[----:B------:R-:W-:Y:S01]  /*0840*/  LOP3.LUT R71, R71, UR26, R8, 0x96, !PT ;  /* 0x0000001a47477c12 */ /* 0x000fe2000f8e9608 */
[----:B------:R-:W-:Y:S01]  /*0850*/  IMAD.MOV.U32 R6, RZ, RZ, RZ ;  /* 0x000000ffff067224 */ /* 0x000fe200078e00ff */
[----:B------:R-:W-:Y:S01]  /*0860*/  LOP3.LUT R68, R81, UR25, R13, 0x96, !PT ;  /* 0x0000001951447c12 */ /* 0x000fe2000f8e960d */
[----:B------:R-:W-:Y:S01]  /*0870*/  IMAD R66, R10, -0x2daee0ad, RZ ;  /* 0xd2511f530a427824 */ /* 0x000fe200078e02ff */
[----:B------:R-:W-:-:S02]  /*0880*/  ULDC.U8 UR8, c[0x0][0x1f0] ;  /* 0x00007c0000087ab9 */ /* 0x000fc40000000000 */
.L_x_1895:
[----:B------:R-:W-:Y:S01]  /*0890*/  IMAD R52, R2, c[0x0][0x168], RZ ;  /* 0x00005a0002347a24 */ /* 0x000fe200078e02ff */
[----:B------:R-:W-:-:S02]  /*08a0*/  ISETP.NE.U32.AND P0, PT, RZ, c[0x0][0x178], PT ;  /* 0x00005e00ff007a0c */ /* 0x000fc40003f05070 */
[----:B------:R-:W-:Y:S02]  /*08b0*/  ISETP.NE.U32.AND P1, PT, RZ, c[0x0][0x180], PT ;  /* 0x00006000ff007a0c */ /* 0x000fe40003f25070 */
[----:B------:R-:W-:Y:S02]  /*08c0*/  SHF.R.S32.HI R53, RZ, 0x1f, R52 ;  /* 0x0000001fff357819 */ /* 0x000fe40000011434 */
[----:B------:R-:W-:Y:S02]  /*08d0*/  ISETP.NE.AND.EX P3, PT, RZ, c[0x0][0x17c], PT, P0 ;  /* 0x00005f00ff007a0c */ /* 0x000fe40003f65300 */
[----:B------:R-:W-:Y:S02]  /*08e0*/  ISETP.NE.AND.EX P0, PT, RZ, c[0x0][0x184], PT, P1 ;  /* 0x00006100ff007a0c */ /* 0x000fe40003f05310 */
[----:B------:R-:W-:Y:S01]  /*08f0*/  LEA.HI R53, R53, R52, RZ, 0x3 ;  /* 0x0000003435357211 */ /* 0x000fe200078f18ff */
[----:B------:R-:W-:Y:S01]  /*0900*/  BSSY B1, `(.L_x_1763) ;  /* 0x0000018000017945 */ /* 0x000fe20003800000 */
[----:B------:R-:W-:-:S02]  /*0910*/  P2R R75, PR, RZ, 0x8 ;  /* 0x00000008ff4b7803 */ /* 0x000fc40000000000 */
[----:B------:R-:W-:Y:S01]  /*0920*/  LEA.HI.SX32 R74, R53, R0, 0x1d ;  /* 0x00000000354a7211 */ /* 0x000fe200078feaff */
[----:B------:R-:W-:-:S04]  /*0930*/  HFMA2.MMA R53, -RZ, RZ, 0, 9.5367431640625e-07 ;  /* 0x00000010ff357435 */ /* 0x000fc800000001ff */
[C---:B------:R-:W-:Y:S02]  /*0940*/  @P3 LEA R56, P1, R74.reuse, c[0x0][0x178], 0x4 ;  /* 0x00005e004a383a11 */ /* 0x040fe400078220ff */
[C---:B------:R-:W-:Y:S02]  /*0950*/  @P0 LEA R58, P2, R74.reuse, c[0x0][0x180], 0x4 ;  /* 0x000060004a3a0a11 */ /* 0x040fe400078420ff */
[C---:B------:R-:W-:Y:S02]  /*0960*/  @P3 LEA.HI.X R57, R74.reuse, c[0x0][0x17c], RZ, 0x4, P1 ;  /* 0x00005f004a393a11 */ /* 0x040fe400008f24ff */
[C---:B------:R-:W-:Y:S01]  /*0970*/  IMAD.WIDE.U32 R52, R74.reuse, R53, c[0x0][0x170] ;  /* 0x00005c004a347625 */ /* 0x040fe200078e0035 */
[----:B------:R-:W-:Y:S02]  /*0980*/  @P0 LEA.HI.X R59, R74, c[0x0][0x184], RZ, 0x4, P2 ;  /* 0x000061004a3b0a11 */ /* 0x000fe400010f24ff */
[----:B-----5:R0:W5:Y:S04]  /*0990*/  @P3 LDG.E.128 R16, [R56.64] ;  /* 0x0000000638103981 */ /* 0x020168000c1e1d00 */
        /* <DEDUP_REMOVED lines=13> */
.L_x_1764:
[----:B0-----:R-:W-:Y:S02]  /*0a70*/  IMAD.MOV.U32 R57, RZ, RZ, R80 ;  /* 0x000000ffff397224 */ /* 0x001fe400078e0050 */
.L_x_1765:
[----:B------:R-:W-:Y:S05]  /*0a80*/  BSYNC B1 ;  /* 0x0000000000017941 */ /* 0x000fea0003800000 */
.L_x_1763:
        /* <DEDUP_REMOVED lines=16> */
.L_x_1769:
[----:B------:R-:W-:Y:S05]  /*0b90*/  BSYNC B2 ;  /* 0x0000000000027941 */ /* 0x000fea0003800000 */
.L_x_1768:
        /* <DEDUP_REMOVED lines=9> */
[----:B------:R-:W-:Y:S02]  /*0c30*/  LOP3.LUT R64, R69, UR10, R63, 0x96, !PT ;  /* 0x0000000a45407c12 */ /* 0x000fe4000f8e963f */
[----:B------:R-:W-:Y:S02]  /*0c40*/  MOV R63, RZ ;  /* 0x000000ff003f7202 */ /* 0x000fe40000000f00 */
        /* <DEDUP_REMOVED lines=31> */
.L_x_1767:
[----:B------:R-:W-:Y:S05]  /*0e40*/  BSYNC B1 ;  /* 0x0000000000017941 */ /* 0x000fea0003800000 */
.L_x_1766:
        /* <DEDUP_REMOVED lines=17> */
.L_x_1770:
        /* <DEDUP_REMOVED lines=12> */
.L_x_1773:
[----:B------:R-:W-:Y:S02]  /*1020*/  MOV R57, R80 ;  /* 0x0000005000397202 */ /* 0x000fe40000000f00 */
.L_x_1774:
[----:B------:R-:W-:Y:S05]  /*1030*/  BSYNC B1 ;  /* 0x0000000000017941 */ /* 0x000fea0003800000 */
.L_x_1772:
        /* <DEDUP_REMOVED lines=16> */
.L_x_1778:
[----:B------:R-:W-:Y:S05]  /*1140*/  BSYNC B2 ;  /* 0x0000000000027941 */ /* 0x000fea0003800000 */
.L_x_1777:
        /* <DEDUP_REMOVED lines=42> */
.L_x_1776:
[----:B------:R-:W-:Y:S05]  /*13f0*/  BSYNC B1 ;  /* 0x0000000000017941 */ /* 0x000fea0003800000 */
.L_x_1775:
        /* <DEDUP_REMOVED lines=10> */
.L_x_1771:
        /* <DEDUP_REMOVED lines=12> */
.L_x_1780:
[----:B------:R-:W-:Y:S02]  /*1560*/  IMAD.MOV.U32 R57, RZ, RZ, R80 ;  /* 0x000000ffff397224 */ /* 0x000fe400078e0050 */
.L_x_1781:
[----:B------:R-:W-:Y:S05]  /*1570*/  BSYNC B1 ;  /* 0x0000000000017941 */ /* 0x000fea0003800000 */
.L_x_1779:
        /* <DEDUP_REMOVED lines=16> */
.L_x_1785:
[----:B------:R-:W-:Y:S05]  /*1680*/  BSYNC B2 ;  /* 0x0000000000027941 */ /* 0x000fea0003800000 */
.L_x_1784:
[----:B------:R-:W-:Y:S01]  /*1690*/  IMAD.HI.U32 R58, R3, -0x326172a9, RZ ;  /* 0xcd9e8d57033a7827 */ /* 0x000fe200078e00ff */
[----:B------:R-:W-:-:S03]  /*16a0*/  LOP3.LUT R59, R59, UR5, R6, 0x96, !PT ;  /* 0x000000053b3b7c12 */ /* 0x000fc6000f8e9606 */
[----:B------:R-:W-:Y:S01]  /*16b0*/  IMAD R63, R3, -0x326172a9, RZ ;  /* 0xcd9e8d57033f7824 */ /* 0x000fe200078e02ff */
[----:B------:R-:W-:Y:S01]  /*16c0*/  LOP3.LUT R58, R58, UR4, R5, 0x96, !PT ;  /* 0x000000043a3a7c12 */ /* 0x000fe2000f8e9605 */
[----:B------:R-:W-:-:S04]  /*16d0*/  IMAD.WIDE.U32 R64, R59, -0x326172a9, RZ ;  /* 0xcd9e8d573b407825 */ /* 0x000fc800078e00ff */
[----:B------:R-:W-:Y:S02]  /*16e0*/  IMAD R59, R4, -0x2daee0ad, RZ ;  /* 0xd2511f53043b7824 */ /* 0x000fe400078e02ff */
        /* <DEDUP_REMOVED lines=36> */
.L_x_1783:
[----:B------:R-:W-:Y:S05]  /*1930*/  BSYNC B1 ;  /* 0x0000000000017941 */ /* 0x000fea0003800000 */
.L_x_1782:
        /* <DEDUP_REMOVED lines=14> */
.L_x_1786:
        /* <DEDUP_REMOVED lines=12> */
.L_x_1789:
[----:B------:R-:W-:Y:S02]  /*1ae0*/  IMAD.MOV.U32 R52, RZ, RZ, R80 ;  /* 0x000000ffff347224 */ /* 0x000fe400078e0050 */
.L_x_1790:
[----:B------:R-:W-:Y:S05]  /*1af0*/  BSYNC B1 ;  /* 0x0000000000017941 */ /* 0x000fea0003800000 */
.L_x_1788:
        /* <DEDUP_REMOVED lines=16> */
.L_x_1794:
[----:B------:R-:W-:Y:S05]  /*1c00*/  BSYNC B2 ;  /* 0x0000000000027941 */ /* 0x000fea0003800000 */
.L_x_1793:
        /* <DEDUP_REMOVED lines=42> */
.L_x_1792:
[----:B------:R-:W-:Y:S05]  /*1eb0*/  BSYNC B1 ;  /* 0x0000000000017941 */ /* 0x000fea0003800000 */
.L_x_1791:
        /* <DEDUP_REMOVED lines=10> */
.L_x_1787:
        /* <DEDUP_REMOVED lines=12> */
.L_x_1796:
[----:B------:R-:W-:Y:S02]  /*2020*/  IMAD.MOV.U32 R52, RZ, RZ, R80 ;  /* 0x000000ffff347224 */ /* 0x000fe400078e0050 */
.L_x_1797:
[----:B------:R-:W-:Y:S05]  /*2030*/  BSYNC B1 ;  /* 0x0000000000017941 */ /* 0x000fea0003800000 */
.L_x_1795:
        /* <DEDUP_REMOVED lines=16> */
.L_x_1801:
[----:B------:R-:W-:Y:S05]  /*2140*/  BSYNC B2 ;  /* 0x0000000000027941 */ /* 0x000fea0003800000 */
.L_x_1800:
        /* <DEDUP_REMOVED lines=42> */
.L_x_1799:
[----:B------:R-:W-:Y:S05]  /*23f0*/  BSYNC B1 ;  /* 0x0000000000017941 */ /* 0x000fea0003800000 */
.L_x_1798:
        /* <DEDUP_REMOVED lines=14> */
.L_x_1802:
        /* <DEDUP_REMOVED lines=12> */
.L_x_1805:
[----:B------:R-:W-:Y:S02]  /*25a0*/  IMAD.MOV.U32 R52, RZ, RZ, R80 ;  /* 0x000000ffff347224 */ /* 0x000fe400078e0050 */
.L_x_1806:
[----:B------:R-:W-:Y:S05]  /*25b0*/  BSYNC B1 ;  /* 0x0000000000017941 */ /* 0x000fea0003800000 */
.L_x_1804:
        /* <DEDUP_REMOVED lines=16> */
.L_x_1810:
[----:B------:R-:W-:Y:S05]  /*26c0*/  BSYNC B2 ;  /* 0x0000000000027941 */ /* 0x000fea0003800000 */
.L_x_1809:
        /* <DEDUP_REMOVED lines=42> */
.L_x_1808:
[----:B------:R-:W-:Y:S05]  /*2970*/  BSYNC B1 ;  /* 0x0000000000017941 */ /* 0x000fea0003800000 */
.L_x_1807:
        /* <DEDUP_REMOVED lines=10> */
.L_x_1803:
        /* <DEDUP_REMOVED lines=12> */
.L_x_1812:
[----:B------:R-:W-:Y:S02]  /*2ae0*/  IMAD.MOV.U32 R52, RZ, RZ, R80 ;  /* 0x000000ffff347224 */ /* 0x000fe400078e0050 */
.L_x_1813:
[----:B------:R-:W-:Y:S05]  /*2af0*/  BSYNC B1 ;  /* 0x0000000000017941 */ /* 0x000fea0003800000 */
.L_x_1811:
        /* <DEDUP_REMOVED lines=16> */
.L_x_1817:
[----:B------:R-:W-:Y:S05]  /*2c00*/  BSYNC B2 ;  /* 0x0000000000027941 */ /* 0x000fea0003800000 */
.L_x_1816:
        /* <DEDUP_REMOVED lines=42> */
.L_x_1815:
[----:B------:R-:W-:Y:S05]  /*2eb0*/  BSYNC B1 ;  /* 0x0000000000017941 */ /* 0x000fea0003800000 */
.L_x_1814:
        /* <DEDUP_REMOVED lines=14> */
.L_x_1818:
        /* <DEDUP_REMOVED lines=12> */
.L_x_1821:
[----:B------:R-:W-:Y:S02]  /*3060*/  IMAD.MOV.U32 R58, RZ, RZ, R80 ;  /* 0x000000ffff3a7224 */ /* 0x000fe400078e0050 */
.L_x_1822:
[----:B------:R-:W-:Y:S05]  /*3070*/  BSYNC B1 ;  /* 0x0000000000017941 */ /* 0x000fea0003800000 */
.L_x_1820:
        /* <DEDUP_REMOVED lines=16> */
.L_x_1826:
[----:B------:R-:W-:Y:S05]  /*3180*/  BSYNC B2 ;  /* 0x0000000000027941 */ /* 0x000fea0003800000 */
.L_x_1825:
        /* <DEDUP_REMOVED lines=42> */
.L_x_1824:
[----:B------:R-:W-:Y:S05]  /*3430*/  BSYNC B1 ;  /* 0x0000000000017941 */ /* 0x000fea0003800000 */
.L_x_1823:
        /* <DEDUP_REMOVED lines=10> */
.L_x_1819:
        /* <DEDUP_REMOVED lines=12> */
.L_x_1828:
[----:B------:R-:W-:Y:S02]  /*35a0*/  IMAD.MOV.U32 R63, RZ, RZ, R80 ;  /* 0x000000ffff3f7224 */ /* 0x000fe400078e0050 */
.L_x_1829:
[----:B------:R-:W-:Y:S05]  /*35b0*/  BSYNC B1 ;  /* 0x0000000000017941 */ /* 0x000fea0003800000 */
.L_x_1827:
        /* <DEDUP_REMOVED lines=16> */
.L_x_1833:
[----:B------:R-:W-:Y:S05]  /*36c0*/  BSYNC B2 ;  /* 0x0000000000027941 */ /* 0x000fea0003800000 */
.L_x_1832:
        /* <DEDUP_REMOVED lines=42> */
.L_x_1831:
[----:B------:R-:W-:Y:S05]  /*3970*/  BSYNC B1 ;  /* 0x0000000000017941 */ /* 0x000fea0003800000 */
.L_x_1830:
        /* <DEDUP_REMOVED lines=13> */
.L_x_1834:
        /* <DEDUP_REMOVED lines=12> */
.L_x_1837:
[----:B------:R-:W-:Y:S02]  /*3b10*/  IMAD.MOV.U32 R63, RZ, RZ, R80 ;  /* 0x000000ffff3f7224 */ /* 0x000fe400078e0050 */
.L_x_1838:
[----:B------:R-:W-:Y:S05]  /*3b20*/  BSYNC B1 ;  /* 0x0000000000017941 */ /* 0x000fea0003800000 */
.L_x_1836:
        /* <DEDUP_REMOVED lines=16> */
.L_x_1842:
[----:B------:R-:W-:Y:S05]  /*3c30*/  BSYNC B2 ;  /* 0x0000000000027941 */ /* 0x000fea0003800000 */
.L_x_1841:
        /* <DEDUP_REMOVED lines=42> */
.L_x_1840:
[----:B------:R-:W-:Y:S05]  /*3ee0*/  BSYNC B1 ;  /* 0x0000000000017941 */ /* 0x000fea0003800000 */
.L_x_1839:
        /* <DEDUP_REMOVED lines=10> */
.L_x_1835:
        /* <DEDUP_REMOVED lines=12> */
.L_x_1844:
[----:B------:R-:W-:Y:S02]  /*4050*/  IMAD.MOV.U32 R63, RZ, RZ, R80 ;  /* 0x000000ffff3f7224 */ /* 0x000fe400078e0050 */
.L_x_1845:
[----:B------:R-:W-:Y:S05]  /*4060*/  BSYNC B1 ;  /* 0x0000000000017941 */ /* 0x000fea0003800000 */
.L_x_1843:
        /* <DEDUP_REMOVED lines=16> */
.L_x_1849:
[----:B------:R-:W-:Y:S05]  /*4170*/  BSYNC B2 ;  /* 0x0000000000027941 */ /* 0x000fea0003800000 */
.L_x_1848:
        /* <DEDUP_REMOVED lines=42> */
.L_x_1847:
[----:B------:R-:W-:Y:S05]  /*4420*/  BSYNC B1 ;  /* 0x0000000000017941 */ /* 0x000fea0003800000 */
.L_x_1846:
        /* <DEDUP_REMOVED lines=13> */
.L_x_1850:
        /* <DEDUP_REMOVED lines=12> */
.L_x_1853:
[----:B------:R-:W-:Y:S02]  /*45c0*/  IMAD.MOV.U32 R54, RZ, RZ, R80 ;  /* 0x000000ffff367224 */ /* 0x000fe400078e0050 */
.L_x_1854:
[----:B------:R-:W-:Y:S05]  /*45d0*/  BSYNC B1 ;  /* 0x0000000000017941 */ /* 0x000fea0003800000 */
.L_x_1852:
        /* <DEDUP_REMOVED lines=16> */
.L_x_1858:
[----:B------:R-:W-:Y:S05]  /*46e0*/  BSYNC B2 ;  /* 0x0000000000027941 */ /* 0x000fea0003800000 */
.L_x_1857:
        /* <DEDUP_REMOVED lines=42> */
.L_x_1856:
[----:B------:R-:W-:Y:S05]  /*4990*/  BSYNC B1 ;  /* 0x0000000000017941 */ /* 0x000fea0003800000 */
.L_x_1855:
        /* <DEDUP_REMOVED lines=10> */
.L_x_1851:
        /* <DEDUP_REMOVED lines=12> */
.L_x_1860:
[----:B------:R-:W-:Y:S02]  /*4b00*/  MOV R54, R80 ;  /* 0x0000005000367202 */ /* 0x000fe40000000f00 */
.L_x_1861:
[----:B------:R-:W-:Y:S05]  /*4b10*/  BSYNC B1 ;  /* 0x0000000000017941 */ /* 0x000fea0003800000 */
.L_x_1859:
        /* <DEDUP_REMOVED lines=16> */
.L_x_1865:
[----:B------:R-:W-:Y:S05]  /*4c20*/  BSYNC B2 ;  /* 0x0000000000027941 */ /* 0x000fea0003800000 */
.L_x_1864:
        /* <DEDUP_REMOVED lines=41> */
[----:B------:R-:W-:Y:S02]  /*4ec0*/  IMAD.MOV.U32 R66, RZ, RZ, R52 ;  /* 0x000000ffff427224 */ /* 0x000fe400078e0034 */
[----:B------:R-:W-:Y:S02]  /*4ed0*/  IMAD.MOV.U32 R53, RZ, RZ, RZ ;  /* 0x000000ffff357224 */ /* 0x000fe400078e00ff */
.L_x_1863:
[----:B------:R-:W-:Y:S05]  /*4ee0*/  BSYNC B1 ;  /* 0x0000000000017941 */ /* 0x000fea0003800000 */
.L_x_1862:
        /* <DEDUP_REMOVED lines=13> */
.L_x_1866:
        /* <DEDUP_REMOVED lines=12> */
.L_x_1869:
[----:B------:R-:W-:Y:S02]  /*5080*/  IMAD.MOV.U32 R54, RZ, RZ, R80 ;  /* 0x000000ffff367224 */ /* 0x000fe400078e0050 */
.L_x_1870:
[----:B------:R-:W-:Y:S05]  /*5090*/  BSYNC B1 ;  /* 0x0000000000017941 */ /* 0x000fea0003800000 */
.L_x_1868:
        /* <DEDUP_REMOVED lines=16> */
.L_x_1874:
[----:B------:R-:W-:Y:S05]  /*51a0*/  BSYNC B2 ;  /* 0x0000000000027941 */ /* 0x000fea0003800000 */
.L_x_1873:
        /* <DEDUP_REMOVED lines=43> */
.L_x_1872:
[----:B------:R-:W-:Y:S05]  /*5460*/  BSYNC B1 ;  /* 0x0000000000017941 */ /* 0x000fea0003800000 */
.L_x_1871:
        /* <DEDUP_REMOVED lines=10> */
.L_x_1867:
        /* <DEDUP_REMOVED lines=12> */
.L_x_1876:
[----:B------:R-:W-:Y:S02]  /*55d0*/  IMAD.MOV.U32 R54, RZ, RZ, R80 ;  /* 0x000000ffff367224 */ /* 0x000fe400078e0050 */
.L_x_1877:
[----:B------:R-:W-:Y:S05]  /*55e0*/  BSYNC B1 ;  /* 0x0000000000017941 */ /* 0x000fea0003800000 */
.L_x_1875:
        /* <DEDUP_REMOVED lines=16> */
.L_x_1881:
[----:B------:R-:W-:Y:S05]  /*56f0*/  BSYNC B2 ;  /* 0x0000000000027941 */ /* 0x000fea0003800000 */
.L_x_1880:
        /* <DEDUP_REMOVED lines=43> */
.L_x_1879:
[----:B------:R-:W-:Y:S05]  /*59b0*/  BSYNC B1 ;  /* 0x0000000000017941 */ /* 0x000fea0003800000 */
.L_x_1878:
        /* <DEDUP_REMOVED lines=13> */
.L_x_1882:
        /* <DEDUP_REMOVED lines=12> */
.L_x_1885:
[----:B------:R-:W-:Y:S02]  /*5b50*/  IMAD.MOV.U32 R79, RZ, RZ, R80 ;  /* 0x000000ffff4f7224 */ /* 0x000fe400078e0050 */
.L_x_1886:
[----:B------:R-:W-:Y:S05]  /*5b60*/  BSYNC B1 ;  /* 0x0000000000017941 */ /* 0x000fea0003800000 */
.L_x_1884:
        /* <DEDUP_REMOVED lines=16> */
.L_x_1890:
[----:B------:R-:W-:Y:S05]  /*5c70*/  BSYNC B2 ;  /* 0x0000000000027941 */ /* 0x000fea0003800000 */
.L_x_1889:
        /* <DEDUP_REMOVED lines=42> */
[----:B------:R-:W-:Y:S02]  /*5f20*/  MOV R66, R52 ;  /* 0x0000003400427202 */ /* 0x000fe40000000f00 */
.L_x_1888:
[----:B------:R-:W-:Y:S05]  /*5f30*/  BSYNC B1 ;  /* 0x0000000000017941 */ /* 0x000fea0003800000 */
.L_x_1887:
        /* <DEDUP_REMOVED lines=10> */
.L_x_1883:
[----:B------:R-:W-:Y:S01]  /*5fe0*/  SEL R55, RZ, 0x1000000, P5 ;  /* 0x01000000ff377807 */ /* 0x000fe20002800000 */
[----:B------:R-:W-:Y:S01]  /*5ff0*/  IMAD.SHL.U32 R81, R74, 0x8, RZ ;  /* 0x000000084a517824 */ /* 0x000fe200078e00ff */
[----:B------:R-:W-:Y:S02]  /*6000*/  ISETP.NE.AND P6, PT, R76, RZ, PT ;  /* 0x000000ff4c00720c */ /* 0x000fe40003fc5270 */
[----:B------:R-:W-:Y:S02]  /*6010*/  ISETP.NE.AND P1, PT, R77, RZ, PT ;  /* 0x000000ff4d00720c */ /* 0x000fe40003f25270 */
[----:B------:R-:W-:Y:S01]  /*6020*/  ISETP.NE.AND P5, PT, R78, RZ, PT ;  /* 0x000000ff4e00720c */ /* 0x000fe20003fa5270 */
[----:B------:R-:W-:Y:S01]  /*6030*/  IMAD.SHL.U32 R78, R74, 0x10, RZ ;  /* 0x000000104a4e7824 */ /* 0x000fe200078e00ff */
[----:B------:R-:W-:Y:S02]  /*6040*/  ISETP.NE.AND P0, PT, R72, RZ, PT ;  /* 0x000000ff4800720c */ /* 0x000fe40003f05270 */
[----:B------:R-:W-:-:S02]  /*6050*/  SEL R76, RZ, 0x10000, P4 ;  /* 0x00010000ff4c7807 */ /* 0x000fc40002000000 */
[----:B------:R-:W-:Y:S02]  /*6060*/  SEL R53, RZ, 0x100, P3 ;  /* 0x00000100ff357807 */ /* 0x000fe40001800000 */
[----:B------:R-:W-:Y:S02]  /*6070*/  SEL R54, RZ, 0x1, P5 ;  /* 0x00000001ff367807 */ /* 0x000fe40002800000 */
[----:B------:R-:W-:Y:S02]  /*6080*/  SEL R52, RZ, 0x1, P6 ;  /* 0x00000001ff347807 */ /* 0x000fe40003000000 */
[----:B------:R-:W-:Y:S02]  /*6090*/  SEL R72, RZ, 0x1, P1 ;  /* 0x00000001ff487807 */ /* 0x000fe40000800000 */
[----:B------:R-:W-:Y:S02]  /*60a0*/  ISETP.NE.AND P6, PT, R75, RZ, PT ;  /* 0x000000ff4b00720c */ /* 0x000fe40003fc5270 */
[----:B------:R-:W-:Y:S01]  /*60b0*/  LOP3.LUT R75, R53, R55, R76, 0xfe, !PT ;  /* 0x00000037354b7212 */ /* 0x000fe200078efe4c */
[----:B------:R-:W-:Y:S01]  /*60c0*/  IMAD.WIDE.U32 R54, R54, 0x1000000, RZ ;  /* 0x0100000036367825 */ /* 0x000fe200078e00ff */
[----:B------:R-:W-:-:S02]  /*60d0*/  SEL R69, RZ, 0x1, P2 ;  /* 0x00000001ff457807 */ /* 0x000fc40001000000 */
[----:B------:R-:W-:Y:S01]  /*60e0*/  SEL R85, RZ, 0x1, P0 ;  /* 0x00000001ff557807 */ /* 0x000fe20000000000 */
[----:B------:R-:W-:Y:S01]  /*60f0*/  IMAD.WIDE.U32 R52, R52, 0x10000, RZ ;  /* 0x0001000034347825 */ /* 0x000fe200078e00ff */
[----:B------:R-:W-:Y:S02]  /*6100*/  LOP3.LUT R55, R55, R75, R69, 0xfe, !PT ;  /* 0x0000004b37377212 */ /* 0x000fe400078efe45 */
[--C-:B------:R-:W-:Y:S01]  /*6110*/  SHF.R.U32.HI R69, RZ, 0x1c, R74.reuse ;  /* 0x0000001cff457819 */ /* 0x100fe2000001164a */
[----:B------:R-:W-:Y:S01]  /*6120*/  IMAD.WIDE.U32 R72, R72, 0x100, RZ ;  /* 0x0000010048487825 */ /* 0x000fe200078e00ff */
[----:B------:R-:W-:Y:S02]  /*6130*/  SHF.R.U32.HI R79, RZ, 0x1d, R74 ;  /* 0x0000001dff4f7819 */ /* 0x000fe4000001164a */
[----:B------:R-:W-:Y:S02]  /*6140*/  IADD3 R76, P0, R78, c[0x0][0x188], RZ ;  /* 0x000062004e4c7a10 */ /* 0x000fe40007f1e0ff */
[----:B------:R-:W-:Y:S01]  /*6150*/  LOP3.LUT R82, R72, R54, R52, 0xfe, !PT ;  /* 0x0000003648527212 */ /* 0x000fe200078efe34 */
[----:B------:R-:W-:Y:S01]  /*6160*/  FADD.FTZ R52, RZ, R56 ;  /* 0x00000038ff347221 */ /* 0x000fe20000010000 */
[----:B------:R-:W-:-:S02]  /*6170*/  IADD3 R74, P1, R81, c[0x0][0x190], RZ ;  /* 0x00006400514a7a10 */ /* 0x000fc40007f3e0ff */
[----:B------:R-:W-:Y:S01]  /*6180*/  LOP3.LUT R73, R73, R55, R53, 0xfe, !PT ;  /* 0x0000003749497212 */ /* 0x000fe200078efe35 */
[----:B------:R-:W-:Y:S01]  /*6190*/  FADD.FTZ R72, R52, R59 ;  /* 0x0000003b34487221 */ /* 0x000fe20000010000 */
[----:B------:R-:W-:Y:S02]  /*61a0*/  F2FP.BF16.PACK_AB R55, R70, R63 ;  /* 0x0000003f4637723e */ /* 0x000fe400000010ff */
[----:B------:R-:W-:Y:S01]  /*61b0*/  F2FP.BF16.PACK_AB R54, R65, R58 ;  /* 0x0000003a4136723e */ /* 0x000fe200000010ff */
[----:B------:R-:W-:Y:S01]  /*61c0*/  FADD.FTZ R83, R72, R57 ;  /* 0x0000003948537221 */ /* 0x000fe20000010000 */
[----:B------:R-:W-:Y:S02]  /*61d0*/  F2FP.BF16.PACK_AB R53, R64, R57 ;  /* 0x000000394035723e */ /* 0x000fe400000010ff */
[----:B------:R-:W-:Y:S01]  /*61e0*/  IADD3.X R77, R69, c[0x0][0x18c], RZ, P0, !PT ;  /* 0x00006300454d7a10 */ /* 0x000fe200007fe4ff */
[----:B------:R-:W-:Y:S01]  /*61f0*/  FADD.FTZ R83, R83, R64 ;  /* 0x0000004053537221 */ /* 0x000fe20000010000 */
[----:B------:R-:W-:-:S02]  /*6200*/  F2FP.BF16.PACK_AB R52, R59, R56 ;  /* 0x000000383b34723e */ /* 0x000fc400000010ff */
[----:B------:R-:W-:Y:S02]  /*6210*/  IADD3.X R75, R79, c[0x0][0x194], RZ, P1, !PT ;  /* 0x000065004f4b7a10 */ /* 0x000fe40000ffe4ff */
[----:B------:R-:W-:Y:S01]  /*6220*/  LOP3.LUT R72, R82, R85, RZ, 0xfc, !PT ;  /* 0x0000005552487212 */ /* 0x000fe200078efcff */
[----:B------:R0:W-:Y:S01]  /*6230*/  STG.E.128 [R76.64], R52 ;  /* 0x000000344c007986 */ /* 0x0001e2000c101d06 */
[----:B------:R-:W-:Y:S01]  /*6240*/  FADD.FTZ R82, R83, R58 ;  /* 0x0000003a53527221 */ /* 0x000fe20000010000 */
[----:B------:R-:W-:Y:S02]  /*6250*/  ISETP.NE.AND P1, PT, R0, RZ, PT ;  /* 0x000000ff0000720c */ /* 0x000fe40003f25270 */
[----:B------:R0:W-:Y:S01]  /*6260*/  STG.E.64 [R74.64], R72 ;  /* 0x000000484a007986 */ /* 0x0001e2000c101b06 */
[----:B------:R-:W-:-:S04]  /*6270*/  FADD.FTZ R82, R82, R65 ;  /* 0x0000004152527221 */ /* 0x000fc80000010000 */
[----:B------:R-:W-:Y:S01]  /*6280*/  FADD.FTZ R83, R82, R63 ;  /* 0x0000003f52537221 */ /* 0x000fe20000010000 */
[----:B------:R-:W-:Y:S05]  /*6290*/  @!P6 BRA `(.L_x_1891) ;  /* 0x000001000000e947 */ /* 0x000fea0003800000 */
[----:B0-----:R-:W-:Y:S02]  /*62a0*/  IMAD.U32 R52, R61, 0x10000, RZ ;  /* 0x000100003d347824 */ /* 0x001fe400078e00ff */
[----:B------:R-:W-:-:S03]  /*62b0*/  IMAD.WIDE.U32 R74, R10, 0x1000000, RZ ;  /* 0x010000000a4a7825 */ /* 0x000fc600078e00ff */
[----:B------:R-:W-:Y:S01]  /*62c0*/  LOP3.LUT R53, R52, 0xff0000, RZ, 0xc0, !PT ;  /* 0x00ff000034357812 */ /* 0x000fe200078ec0ff */
[----:B------:R-:W-:Y:S02]  /*62d0*/  IMAD.SHL.U32 R52, R60, 0x100, RZ ;  /* 0x000001003c347824 */ /* 0x000fe400078e00ff */
[----:B------:R-:W-:Y:S01]  /*62e0*/  IMAD.WIDE.U32 R72, R9, 0x10000, RZ ;  /* 0x0001000009487825 */ /* 0x000fe200078e00ff */
[----:B------:R-:W-:-:S03]  /*62f0*/  PRMT R53, R53, 0x4210, R62 ;  /* 0x0000421035357816 */ /* 0x000fc6000000003e */
[----:B------:R-:W-:Y:S01]  /*6300*/  IMAD.WIDE.U32 R54, R8, 0x100, RZ ;  /* 0x0000010008367825 */ /* 0x000fe200078e00ff */
[----:B------:R-:W-:-:S04]  /*6310*/  LOP3.LUT R52, R53, 0xff00, R52, 0xf8, !PT ;  /* 0x0000ff0035347812 */ /* 0x000fc800078ef834 */
[----:B------:R-:W-:Y:S02]  /*6320*/  LOP3.LUT R53, R52, 0xff, R11, 0xf8, !PT ;  /* 0x000000ff34357812 */ /* 0x000fe400078ef80b */
[----:B------:R-:W-:Y:S02]  /*6330*/  IADD3 R52, P0, R81, c[0x0][0x198], RZ ;  /* 0x0000660051347a10 */ /* 0x000fe40007f1e0ff */
[----:B------:R-:W-:Y:S02]  /*6340*/  LOP3.LUT R54, R54, R74, R72, 0xfe, !PT ;  /* 0x0000004a36367212 */ /* 0x000fe400078efe48 */
[----:B------:R-:W-:Y:S02]  /*6350*/  LOP3.LUT R73, R73, R53, R75, 0xfe, !PT ;  /* 0x0000003549497212 */ /* 0x000fe400078efe4b */
[----:B------:R-:W-:Y:S02]  /*6360*/  IADD3.X R53, R79, c[0x0][0x19c], RZ, P0, !PT ;  /* 0x000067004f357a10 */ /* 0x000fe400007fe4ff */
[----:B------:R-:W-:-:S02]  /*6370*/  LOP3.LUT R54, R54, 0xff, R7, 0xf8, !PT ;  /* 0x000000ff36367812 */ /* 0x000fc400078ef807 */
[----:B------:R-:W-:-:S05]  /*6380*/  LOP3.LUT R55, R73, R55, RZ, 0xfc, !PT ;  /* 0x0000003749377212 */ /* 0x000fca00078efcff */
[----:B------:R0:W-:Y:S02]  /*6390*/  STG.E.64 [R52.64], R54 ;  /* 0x0000003634007986 */ /* 0x0001e4000c101b06 */
.L_x_1891:
[----:B0-----:R-:W-:Y:S01]  /*63a0*/  FADD.FTZ R54, R83, R70 ;  /* 0x0000004653367221 */ /* 0x001fe20000010000 */
[----:B------:R-:W-:Y:S05]  /*63b0*/  BRA.DIV ~URZ, `(.L_x_1892) ;  /* 0x000006727f007947 */ /* 0x000fea000b800000 */
[----:B------:R0:W1:Y:S02]  /*63c0*/  SHFL.BFLY PT, R52, R54, 0x1, 0x1f ;  /* 0x0c201f0036347f89 */ /* 0x00006400000e0000 */
.L_x_1896:
        /* <DEDUP_REMOVED lines=36> */
.L_x_1897:
[----:B------:R-:W-:Y:S01]  /*6610*/  FMUL.FTZ R52, R55, R55 ;  /* 0x0000003737347220 */ /* 0x000fe20000410000 */
[----:B------:R-:W-:Y:S01]  /*6620*/  ISETP.NE.AND P0, PT, RZ, UR8, PT ;  /* 0x00000008ff007c0c */ /* 0x000fe2000bf05270 */
[----:B------:R-:W-:Y:S02]  /*6630*/  IMAD.MOV.U32 R72, RZ, RZ, c[0x0][0x1e0] ;  /* 0x00007800ff487624 */ /* 0x000fe400078e00ff */
[----:B-1----:R-:W-:Y:S01]  /*6640*/  FADD.FTZ R75, R75, R54 ;  /* 0x000000364b4b7221 */ /* 0x002fe20000010000 */
[----:B------:R-:W-:Y:S02]  /*6650*/  FSEL R53, R52, RZ, P0 ;  /* 0x000000ff34357208 */ /* 0x000fe40000000000 */
[----:B0-----:R-:W-:Y:S01]  /*6660*/  FSEL R54, R55, RZ, !P0 ;  /* 0x000000ff37367208 */ /* 0x001fe20004000000 */
[----:B------:R-:W-:Y:S01]  /*6670*/  FFMA.FTZ R52, R75, R72, c[0x0][0x228] ;  /* 0x00008a004b347623 */ /* 0x000fe20000010048 */
[----:B------:R-:W-:-:S03]  /*6680*/  HFMA2.MMA R75, -RZ, RZ, 0, 2.384185791015625e-07 ;  /* 0x00000004ff4b7435 */ /* 0x000fc600000001ff */
[----:B------:R-:W-:Y:S02]  /*6690*/  FADD.FTZ R77, R52, R53 ;  /* 0x00000035344d7221 */ /* 0x000fe40000010000 */
[C---:B------:R-:W-:Y:S02]  /*66a0*/  FADD.FTZ R56, -R54.reuse, R56 ;  /* 0x0000003836387221 */ /* 0x040fe40000010100 */
[----:B------:R-:W-:Y:S02]  /*66b0*/  FADD.FTZ R72, -R54, R59 ;  /* 0x0000003b36487221 */ /* 0x000fe40000010100 */
[----:B------:R-:W0:Y:S01]  /*66c0*/  MUFU.RSQ R77, R77 ;  /* 0x0000004d004d7308 */ /* 0x000e220000001400 */
[----:B------:R-:W-:-:S04]  /*66d0*/  @!P1 IMAD.WIDE R52, R2, R75, c[0x0][0x1a0] ;  /* 0x0000680002349625 */ /* 0x000fc800078e024b */
[C---:B------:R-:W-:Y:S01]  /*66e0*/  FADD.FTZ R74, -R54.reuse, R64 ;  /* 0x00000040364a7221 */ /* 0x040fe20000010100 */
[----:B------:R1:W-:Y:S01]  /*66f0*/  @!P1 STG.E [R52.64], R55 ;  /* 0x0000003734009986 */ /* 0x0003e2000c101906 */
[C---:B------:R-:W-:Y:S02]  /*6700*/  FADD.FTZ R58, -R54.reuse, R58 ;  /* 0x0000003a363a7221 */ /* 0x040fe40000010100 */
[C---:B------:R-:W-:Y:S02]  /*6710*/  FADD.FTZ R76, -R54.reuse, R65 ;  /* 0x00000041364c7221 */ /* 0x040fe40000010100 */
[----:B------:R-:W-:Y:S02]  /*6720*/  FADD.FTZ R82, -R54, R63 ;  /* 0x0000003f36527221 */ /* 0x000fe40000010100 */
[C---:B0-----:R-:W-:Y:S02]  /*6730*/  FMUL.FTZ R73, R77.reuse, R56 ;  /* 0x000000384d497220 */ /* 0x041fe40000410000 */
[----:B------:R-:W-:-:S02]  /*6740*/  FMUL.FTZ R56, R77, R72 ;  /* 0x000000484d387220 */ /* 0x000fc40000410000 */
[----:B------:R-:W-:Y:S02]  /*6750*/  FADD.FTZ R72, -R54, R57 ;  /* 0x0000003936487221 */ /* 0x000fe40000010100 */
[----:B------:R-:W-:Y:S02]  /*6760*/  FFMA.FTZ R57, R32, R73, R48 ;  /* 0x0000004920397223 */ /* 0x000fe40000010030 */
[----:B------:R-:W-:Y:S02]  /*6770*/  FFMA.FTZ R64, R33, R56, R49 ;  /* 0x0000003821407223 */ /* 0x000fe40000010031 */
[----:B------:R-:W-:Y:S02]  /*6780*/  FADD.FTZ R54, -R54, R70 ;  /* 0x0000004636367221 */ /* 0x000fe40000010100 */
[C---:B-1----:R-:W-:Y:S01]  /*6790*/  FMUL.FTZ R53, R77.reuse, R58 ;  /* 0x0000003a4d357220 */ /* 0x042fe20000410000 */
[----:B------:R-:W-:Y:S01]  /*67a0*/  F2FP.BF16.PACK_AB R52, R64, R57 ;  /* 0x000000394034723e */ /* 0x000fe200000010ff */
[----:B------:R-:W-:-:S02]  /*67b0*/  FMUL.FTZ R57, R77, R72 ;  /* 0x000000484d397220 */ /* 0x000fc40000410000 */
[C---:B------:R-:W-:Y:S02]  /*67c0*/  FMUL.FTZ R70, R77.reuse, R74 ;  /* 0x0000004a4d467220 */ /* 0x040fe40000410000 */
[C---:B------:R-:W-:Y:S02]  /*67d0*/  FMUL.FTZ R76, R77.reuse, R76 ;  /* 0x0000004c4d4c7220 */ /* 0x040fe40000410000 */
[C---:B------:R-:W-:Y:S02]  /*67e0*/  FMUL.FTZ R59, R77.reuse, R82 ;  /* 0x000000524d3b7220 */ /* 0x040fe40000410000 */
[----:B------:R-:W-:Y:S02]  /*67f0*/  FMUL.FTZ R72, R77, R54 ;  /* 0x000000364d487220 */ /* 0x000fe40000410000 */
[-C--:B------:R-:W-:Y:S02]  /*6800*/  FFMA.FTZ R55, R28, R53.reuse, R44 ;  /* 0x000000351c377223 */ /* 0x080fe4000001002c */
[----:B------:R-:W-:-:S02]  /*6810*/  FFMA.FTZ R58, R20, R53, R36 ;  /* 0x00000035143a7223 */ /* 0x000fc40000010024 */
[----:B------:R-:W-:Y:S02]  /*6820*/  FFMA.FTZ R53, R34, R57, R50 ;  /* 0x0000003922357223 */ /* 0x000fe40000010032 */
[----:B------:R-:W-:Y:S02]  /*6830*/  FFMA.FTZ R54, R35, R70, R51 ;  /* 0x0000004623367223 */ /* 0x000fe40000010033 */
[-C--:B------:R-:W-:Y:S02]  /*6840*/  FFMA.FTZ R64, R29, R76.reuse, R45 ;  /* 0x0000004c1d407223 */ /* 0x080fe4000001002d */
[----:B------:R-:W-:Y:S01]  /*6850*/  FFMA.FTZ R63, R21, R76, R37 ;  /* 0x0000004c153f7223 */ /* 0x000fe20000010025 */
[----:B------:R-:W-:Y:S01]  /*6860*/  F2FP.BF16.PACK_AB R53, R54, R53 ;  /* 0x000000353635723e */ /* 0x000fe200000010ff */
[----:B------:R-:W-:Y:S01]  /*6870*/  FFMA.FTZ R65, R30, R59, R46 ;  /* 0x0000003b1e417223 */ /* 0x000fe2000001002e */
[----:B------:R-:W-:Y:S01]  /*6880*/  F2FP.BF16.PACK_AB R54, R64, R55 ;  /* 0x000000374036723e */ /* 0x000fe200000010ff */
[----:B------:R-:W-:Y:S01]  /*6890*/  FFMA.FTZ R74, R31, R72, R47 ;  /* 0x000000481f4a7223 */ /* 0x000fe2000001002f */
[----:B------:R-:W-:Y:S01]  /*68a0*/  F2FP.BF16.PACK_AB R58, R63, R58 ;  /* 0x0000003a3f3a723e */ /* 0x000fe200000010ff */
[----:B------:R-:W-:Y:S01]  /*68b0*/  FFMA.FTZ R59, R22, R59, R38 ;  /* 0x0000003b163b7223 */ /* 0x000fe20000010026 */
[C---:B------:R-:W-:Y:S01]  /*68c0*/  IADD3 R64, P0, R78.reuse, c[0x0][0x208], RZ ;  /* 0x000082004e407a10 */ /* 0x040fe20007f1e0ff */
[----:B------:R-:W-:Y:S01]  /*68d0*/  FFMA.FTZ R72, R23, R72, R39 ;  /* 0x0000004817487223 */ /* 0x000fe20000010027 */
[----:B------:R-:W-:Y:S01]  /*68e0*/  IADD3 R78, P2, R78, c[0x0][0x210], RZ ;  /* 0x000084004e4e7a10 */ /* 0x000fe20007f5e0ff */
[----:B------:R-:W-:Y:S01]  /*68f0*/  FFMA.FTZ R57, R26, R57, R42 ;  /* 0x000000391a397223 */ /* 0x000fe2000001002a */
[----:B------:R-:W-:Y:S01]  /*6900*/  F2FP.BF16.PACK_AB R55, R74, R65 ;  /* 0x000000414a37723e */ /* 0x000fe200000010ff */
[----:B------:R-:W-:Y:S01]  /*6910*/  FFMA.FTZ R70, R27, R70, R43 ;  /* 0x000000461b467223 */ /* 0x000fe2000001002b */
[----:B------:R-:W-:Y:S01]  /*6920*/  F2FP.BF16.PACK_AB R59, R72, R59 ;  /* 0x0000003b483b723e */ /* 0x000fe200000010ff */
[----:B------:R-:W-:Y:S01]  /*6930*/  FFMA.FTZ R63, R24, R73, R40 ;  /* 0x00000049183f7223 */ /* 0x000fe20000010028 */
[----:B------:R-:W-:Y:S01]  /*6940*/  IADD3.X R65, R69, c[0x0][0x20c], RZ, P0, !PT ;  /* 0x0000830045417a10 */ /* 0x000fe200007fe4ff */
[----:B------:R-:W-:Y:S01]  /*6950*/  FFMA.FTZ R56, R25, R56, R41 ;  /* 0x0000003819387223 */ /* 0x000fe20000010029 */
[----:B------:R-:W-:Y:S01]  /*6960*/  F2FP.BF16.PACK_AB R57, R70, R57 ;  /* 0x000000394639723e */ /* 0x000fe200000010ff */
[----:B------:R-:W-:Y:S01]  /*6970*/  @!P1 IMAD.WIDE R72, R2, R75, c[0x0][0x1a8] ;  /* 0x00006a0002489625 */ /* 0x000fe200078e024b */
[----:B------:R-:W-:-:S02]  /*6980*/  IADD3.X R79, R69, c[0x0][0x214], RZ, P2, !PT ;  /* 0x00008500454f7a10 */ /* 0x000fc400017fe4ff */
[----:B------:R-:W-:Y:S01]  /*6990*/  F2FP.BF16.PACK_AB R56, R56, R63 ;  /* 0x0000003f3838723e */ /* 0x000fe200000010ff */
[----:B------:R-:W-:Y:S01]  /*69a0*/  IMAD R2, R75, c[0x0][0x160], R2 ;  /* 0x000058004b027a24 */ /* 0x000fe200078e0202 */
[----:B------:R0:W-:Y:S04]  /*69b0*/  @!P1 STG.E [R72.64], R77 ;  /* 0x0000004d48009986 */ /* 0x0001e8000c101906 */
[----:B------:R0:W-:Y:S01]  /*69c0*/  STG.E.128 [R64.64], R52 ;  /* 0x0000003440007986 */ /* 0x0001e2000c101d06 */
[----:B------:R-:W-:-:S03]  /*69d0*/  ISETP.GE.AND P0, PT, R2, c[0x0][0x164], PT ;  /* 0x0000590002007a0c */ /* 0x000fc60003f06270 */
[----:B------:R0:W-:Y:S10]  /*69e0*/  STG.E.128 [R78.64], R56 ;  /* 0x000000384e007986 */ /* 0x0001f4000c101d06 */
[----:B0-----:R-:W-:Y:S01]  /*69f0*/  @P0 CALL.REL.NOINC `(.L_x_1894) ;  /* 0x0000001000000944 */ /* 0x001fe20003c00000 */
[----:B------:R-:W-:Y:S05]  /*6a00*/  BRA `(.L_x_1895) ;  /* 0xffff9e8000007947 */ /* 0x000fea000383ffff */
.L_x_1894:
[----:B------:R-:W-:Y:S05]  /*6a10*/  BSYNC B0 ;  /* 0x0000000000007941 */ /* 0x000fea0003800000 */
.L_x_1762:
[----:B------:R-:W-:Y:S05]  /*6a20*/  EXIT ;  /* 0x000000000000794d */ /* 0x000fea0003800000 */
.L_x_1892:
[----:B------:R-:W-:Y:S01]  /*6a30*/  IMAD.MOV.U32 R75, RZ, RZ, 0x1 ;  /* 0x00000001ff4b7424 */ /* 0x000fe200078e00ff */
[----:B------:R-:W-:Y:S01]  /*6a40*/  MOV R52, 0x6a80 ;  /* 0x00006a8000347802 */ /* 0x000fe20000000f00 */
[----:B------:R-:W-:-:S02]  /*6a50*/  IMAD.MOV.U32 R72, RZ, RZ, 0x1f ;  /* 0x0000001fff487424 */ /* 0x000fc400078e00ff */
[----:B------:R-:W-:Y:S02]  /*6a60*/  IMAD.MOV.U32 R73, RZ, RZ, -0x1 ;  /* 0xffffffffff497424 */ /* 0x000fe400078e00ff */
[----:B------:R-:W-:Y:S05]  /*6a70*/  CALL.REL.NOINC `($__internal_21_$__cuda_sm70_shflsync_bfly_p) ;  /* 0x000004a000007944 */ /* 0x000fea0003c00000 */
[----:B-1----:R-:W-:Y:S01]  /*6a80*/  IMAD.MOV.U32 R52, RZ, RZ, R75 ;  /* 0x000000ffff347224 */ /* 0x002fe200078e004b */
[----:B0-----:R-:W-:Y:S05]  /*6a90*/  BRA `(.L_x_1896) ;  /* 0xfffff93000007947 */ /* 0x001fea000383ffff */
.L_x_1893:
[----:B0-----:R-:W-:Y:S01]  /*6aa0*/  IMAD.MOV.U32 R54, RZ, RZ, R74 ;  /* 0x000000ffff367224 */ /* 0x001fe200078e004a */
[----:B------:R-:W-:Y:S01]  /*6ab0*/  MOV R72, 0x1f ;  /* 0x0000001f00487802 */ /* 0x000fe20000000f00 */
[----:B------:R-:W-:Y:S01]  /*6ac0*/  IMAD.MOV.U32 R75, RZ, RZ, 0x2 ;  /* 0x00000002ff4b7424 */ /* 0x000fe200078e00ff */
[----:B------:R-:W-:Y:S01]  /*6ad0*/  MOV R52, 0x6b00 ;  /* 0x00006b0000347802 */ /* 0x000fe20000000f00 */
[----:B------:R-:W-:Y:S02]  /*6ae0*/  IMAD.MOV.U32 R73, RZ, RZ, -0x1 ;  /* 0xffffffffff497424 */ /* 0x000fe400078e00ff */
[----:B------:R-:W-:Y:S05]  /*6af0*/  CALL.REL.NOINC `($__internal_21_$__cuda_sm70_shflsync_bfly_p) ;  /* 0x0000042000007944 */ /* 0x000fea0003c00000 */
[----:B01----:R-:W-:Y:S01]  /*6b00*/  FADD.FTZ R54, R74, R75 ;  /* 0x0000004b4a367221 */ /* 0x003fe20000010000 */
[----:B------:R-:W-:Y:S01]  /*6b10*/  MOV R52, 0x6b60 ;  /* 0x00006b6000347802 */ /* 0x000fe20000000f00 */
[----:B------:R-:W-:Y:S02]  /*6b20*/  IMAD.MOV.U32 R75, RZ, RZ, 0x4 ;  /* 0x00000004ff4b7424 */ /* 0x000fe400078e00ff */
[----:B------:R-:W-:Y:S02]  /*6b30*/  IMAD.MOV.U32 R72, RZ, RZ, 0x1f ;  /* 0x0000001fff487424 */ /* 0x000fe400078e00ff */
[----:B------:R-:W-:-:S02]  /*6b40*/  IMAD.MOV.U32 R73, RZ, RZ, -0x1 ;  /* 0xffffffffff497424 */ /* 0x000fc400078e00ff */
[----:B------:R-:W-:Y:S05]  /*6b50*/  CALL.REL.NOINC `($__internal_21_$__cuda_sm70_shflsync_bfly_p) ;  /* 0x000003c000007944 */ /* 0x000fea0003c00000 */
[----:B01----:R-:W-:Y:S01]  /*6b60*/  FADD.FTZ R54, R54, R75 ;  /* 0x0000004b36367221 */ /* 0x003fe20000010000 */
[----:B------:R-:W-:Y:S01]  /*6b70*/  MOV R73, 0xffffffff ;  /* 0xffffffff00497802 */ /* 0x000fe20000000f00 */
[----:B------:R-:W-:Y:S01]  /*6b80*/  IMAD.MOV.U32 R75, RZ, RZ, 0x8 ;  /* 0x00000008ff4b7424 */ /* 0x000fe200078e00ff */
[----:B------:R-:W-:Y:S01]  /*6b90*/  MOV R52, 0x6bc0 ;  /* 0x00006bc000347802 */ /* 0x000fe20000000f00 */
[----:B------:R-:W-:-:S02]  /*6ba0*/  IMAD.MOV.U32 R72, RZ, RZ, 0x1f ;  /* 0x0000001fff487424 */ /* 0x000fc400078e00ff */
[----:B------:R-:W-:Y:S05]  /*6bb0*/  CALL.REL.NOINC `($__internal_21_$__cuda_sm70_shflsync_bfly_p) ;  /* 0x0000036000007944 */ /* 0x000fea0003c00000 */
[----:B01----:R-:W-:Y:S01]  /*6bc0*/  FADD.FTZ R54, R54, R75 ;  /* 0x0000004b36367221 */ /* 0x003fe20000010000 */
[----:B------:R-:W-:Y:S01]  /*6bd0*/  MOV R52, 0x6c20 ;  /* 0x00006c2000347802 */ /* 0x000fe20000000f00 */
[----:B------:R-:W-:-:S02]  /*6be0*/  IMAD.MOV.U32 R75, RZ, RZ, 0x10 ;  /* 0x00000010ff4b7424 */ /* 0x000fc400078e00ff */
[----:B------:R-:W-:Y:S02]  /*6bf0*/  IMAD.MOV.U32 R72, RZ, RZ, 0x1f ;  /* 0x0000001fff487424 */ /* 0x000fe400078e00ff */
[----:B------:R-:W-:Y:S02]  /*6c00*/  IMAD.MOV.U32 R73, RZ, RZ, -0x1 ;  /* 0xffffffffff497424 */ /* 0x000fe400078e00ff */
[----:B------:R-:W-:Y:S05]  /*6c10*/  CALL.REL.NOINC `($__internal_21_$__cuda_sm70_shflsync_bfly_p) ;  /* 0x0000030000007944 */ /* 0x000fea0003c00000 */
[----:B-1----:R-:W-:Y:S02]  /*6c20*/  FADD.FTZ R55, R54, R75 ;  /* 0x0000004b36377221 */ /* 0x002fe40000010000 */
[----:B------:R-:W-:Y:S02]  /*6c30*/  IMAD.MOV.U32 R75, RZ, RZ, 0x1 ;  /* 0x00000001ff4b7424 */ /* 0x000fe400078e00ff */
[----:B------:R-:W-:Y:S02]  /*6c40*/  FMUL.FTZ R55, R55, c[0x0][0x1e0] ;  /* 0x0000780037377a20 */ /* 0x000fe40000410000 */
[----:B0-----:R-:W-:Y:S02]  /*6c50*/  IMAD.MOV.U32 R72, RZ, RZ, 0x1f ;  /* 0x0000001fff487424 */ /* 0x001fe400078e00ff */
[----:B------:R-:W-:-:S02]  /*6c60*/  FADD.FTZ R52, -R55, R56 ;  /* 0x0000003837347221 */ /* 0x000fc40000010100 */
[C---:B------:R-:W-:Y:S02]  /*6c70*/  FADD.FTZ R53, -R55.reuse, R59 ;  /* 0x0000003b37357221 */ /* 0x040fe40000010100 */
[----:B------:R-:W-:Y:S02]  /*6c80*/  FFMA.FTZ R52, R52, R52, RZ ;  /* 0x0000003434347223 */ /* 0x000fe400000100ff */
        /* <DEDUP_REMOVED lines=12> */
[----:B------:R-:W-:Y:S02]  /*6d50*/  IMAD.MOV.U32 R73, RZ, RZ, -0x1 ;  /* 0xffffffffff497424 */ /* 0x000fe400078e00ff */
[----:B------:R-:W-:Y:S01]  /*6d60*/  FFMA.FTZ R54, R53, R53, R52 ;  /* 0x0000003535367223 */ /* 0x000fe20000010034 */
[----:B------:R-:W-:Y:S02]  /*6d70*/  MOV R52, 0x6d90 ;  /* 0x00006d9000347802 */ /* 0x000fe40000000f00 */
[----:B------:R-:W-:Y:S05]  /*6d80*/  CALL.REL.NOINC `($__internal_21_$__cuda_sm70_shflsync_bfly_p) ;  /* 0x0000019000007944 */ /* 0x000fea0003c00000 */
[----:B01----:R-:W-:Y:S01]  /*6d90*/  FADD.FTZ R54, R54, R75 ;  /* 0x0000004b36367221 */ /* 0x003fe20000010000 */
[----:B------:R-:W-:Y:S01]  /*6da0*/  HFMA2.MMA R75, -RZ, RZ, 0, 1.1920928955078125e-07 ;  /* 0x00000002ff4b7435 */ /* 0x000fe200000001ff */
[----:B------:R-:W-:Y:S01]  /*6db0*/  IMAD.MOV.U32 R72, RZ, RZ, 0x1f ;  /* 0x0000001fff487424 */ /* 0x000fe200078e00ff */
[----:B------:R-:W-:Y:S01]  /*6dc0*/  MOV R52, 0x6df0 ;  /* 0x00006df000347802 */ /* 0x000fe20000000f00 */
[----:B------:R-:W-:-:S03]  /*6dd0*/  IMAD.MOV.U32 R73, RZ, RZ, -0x1 ;  /* 0xffffffffff497424 */ /* 0x000fc600078e00ff */
[----:B------:R-:W-:Y:S05]  /*6de0*/  CALL.REL.NOINC `($__internal_21_$__cuda_sm70_shflsync_bfly_p) ;  /* 0x0000013000007944 */ /* 0x000fea0003c00000 */
[----:B01----:R-:W-:Y:S01]  /*6df0*/  FADD.FTZ R54, R54, R75 ;  /* 0x0000004b36367221 */ /* 0x003fe20000010000 */
[----:B------:R-:W-:Y:S01]  /*6e00*/  MOV R52, 0x6e50 ;  /* 0x00006e5000347802 */ /* 0x000fe20000000f00 */
[----:B------:R-:W-:-:S02]  /*6e10*/  IMAD.MOV.U32 R75, RZ, RZ, 0x4 ;  /* 0x00000004ff4b7424 */ /* 0x000fc400078e00ff */
[----:B------:R-:W-:Y:S02]  /*6e20*/  IMAD.MOV.U32 R72, RZ, RZ, 0x1f ;  /* 0x0000001fff487424 */ /* 0x000fe400078e00ff */
[----:B------:R-:W-:Y:S02]  /*6e30*/  IMAD.MOV.U32 R73, RZ, RZ, -0x1 ;  /* 0xffffffffff497424 */ /* 0x000fe400078e00ff */
[----:B------:R-:W-:Y:S05]  /*6e40*/  CALL.REL.NOINC `($__internal_21_$__cuda_sm70_shflsync_bfly_p) ;  /* 0x000000d000007944 */ /* 0x000fea0003c00000 */
[----:B01----:R-:W-:Y:S01]  /*6e50*/  FADD.FTZ R54, R54, R75 ;  /* 0x0000004b36367221 */ /* 0x003fe20000010000 */
        /* <DEDUP_REMOVED lines=8> */
[----:B------:R-:W-:-:S02]  /*6ee0*/  IMAD.MOV.U32 R72, RZ, RZ, 0x1f ;  /* 0x0000001fff487424 */ /* 0x000fc400078e00ff */
[----:B------:R-:W-:Y:S02]  /*6ef0*/  IMAD.MOV.U32 R73, RZ, RZ, -0x1 ;  /* 0xffffffffff497424 */ /* 0x000fe400078e00ff */
[----:B------:R-:W-:Y:S05]  /*6f00*/  CALL.REL.NOINC `($__internal_21_$__cuda_sm70_shflsync_bfly_p) ;  /* 0x0000001000007944 */ /* 0x000fea0003c00000 */
[----:B01----:R-:W-:Y:S05]  /*6f10*/  BRA `(.L_x_1897) ;  /* 0xfffff6f000007947 */ /* 0x003fea000383ffff */
        .weak           $__internal_21_$__cuda_sm70_shflsync_bfly_p
        .type           $__internal_21_$__cuda_sm70_shflsync_bfly_p,@function
        .size           $__internal_21_$__cuda_sm70_shflsync_bfly_p,(.L_x_7077 - $__internal_21_$__cuda_sm70_shflsync_bfly_p)
$__internal_21_$__cuda_sm70_shflsync_bfly_p:
[----:B------:R-:W-:Y:S01]  /*6f20*/  IMAD.MOV.U32 R53, RZ, RZ, 0x0 ;  /* 0x00000000ff357424 */ /* 0x000fe200078e00ff */
[----:B------:R-:W-:Y:S04]  /*6f30*/  WARPSYNC R73 ;  /* 0x0000004900007348 */ /* 0x000fe80003800000 */
[----:B------:R0:W1:Y:S01]  /*6f40*/  SHFL.BFLY PT, R75, R54, R75, R72 ;  /* 0x0c00004b364b7389 */ /* 0x00006200000e0048 */
[----:B------:R-:W-:Y:S05]  /*6f50*/  RET.REL.NODEC R52 `(_ZN10layer_norm31ln_parallel_residual_fwd_kernelINS_13Kernel_traitsIf13__nv_bfloat16S2_S2_fjLj256ELj1ELj4ELj1ELj16ENS_18Kernel_traits_baseILj256EfS2_S2_S2_fjLj128EEEEELb1ELb0ELb1EEEvNS_9FwdParamsE) ;  /* 0xffff90a034007950 */ /* 0x000fea0003c3ffff */
.L_x_1898:
        /* <DEDUP_REMOVED lines=10> */
.L_x_7077:


//--------------------- .text._ZN10layer_norm31ln_parallel_residual_fwd_kernelINS_13Kernel_traitsIf13__nv_bfloat16S2_S2_fjLj256ELj1ELj4ELj1ELj16ENS_18Kernel_traits_baseILj256EfS2_S2_S2_fjLj128EEEEELb1ELb1ELb0EEEvNS_9FwdParamsE --------------------------
	.section	.text._ZN10layer_norm31ln_parallel_residual_fwd_kernelINS_13Kernel_traitsIf13__nv_bfloat16S2_S2_fjLj256ELj1ELj4ELj1ELj16ENS_18Kernel_traits_baseILj256EfS2_S2_S2_fjLj128EEEEELb1ELb1ELb0EEEvNS_9FwdParamsE,"ax",@progbits
	.sectioninfo	@"SHI_REGISTERS=72"
	.align	128
        .global         _ZN10layer_norm31ln_parallel_residual_fwd_kernelINS_13Kernel_traitsIf13__nv_bfloat16S2_S2_fjLj256ELj1ELj4ELj1ELj16ENS_18Kernel_traits_baseILj256EfS2_S2_S2_fjLj128EEEEELb1ELb1ELb0EEEvNS_9FwdParamsE
        .type           _ZN10layer_norm31ln_parallel_residual_fwd_kernelINS_13Kernel_traitsIf13__nv_bfloat16S2_S2_fjLj256ELj1ELj4ELj1ELj16ENS_18Kernel_traits_baseILj256EfS2_S2_S2_fjLj128EEEEELb1ELb1ELb0EEEvNS_9FwdParamsE,@function
        .size           _ZN10layer_norm31ln_parallel_residual_fwd_kernelINS_13Kernel_traitsIf13__nv_bfloat16S2_S2_fjLj256ELj1ELj4ELj1ELj16ENS_18Kernel_traits_baseILj256EfS2_S2_S2_fjLj128EEEEELb1ELb1ELb0EEEvNS_9FwdParamsE,(.L_x_7078 - _ZN10layer_norm31ln_parallel_residual_fwd_kernelINS_13Kernel_traitsIf13__nv_bfloat16S2_S2_fjLj256ELj1ELj4ELj1ELj16ENS_18Kernel_traits_baseILj256EfS2_S2_S2_fjLj128EEEEELb1ELb1ELb0EEEvNS_9FwdParamsE)
        .other          _ZN10layer_norm31ln_parallel_residual_fwd_kernelINS_13Kernel_traitsIf13__nv_bfloat16S2_S2_fjLj256ELj1ELj4ELj1ELj16ENS_18Kernel_traits_baseILj256EfS2_S2_S2_fjLj128EEEEELb1ELb1ELb0EEEvNS_9FwdParamsE,@"STO_CUDA_ENTRY STV_DEFAULT"
_ZN10layer_norm31ln_parallel_residual_fwd_kernelINS_13Kernel_traitsIf13__nv_bfloat16S2_S2_fjLj256ELj1ELj4ELj1ELj16ENS_18Kernel_traits_baseILj256EfS2_S2_S2_fjLj128EEEEELb1ELb1ELb0EEEvNS_9FwdParamsE:
.text._ZN10layer_norm31ln_parallel_residual_fwd_kernelINS_13Kernel_traitsIf13__nv_bfloat16S2_S2_fjLj256ELj1ELj4ELj1ELj16ENS_18Kernel_traits_baseILj256EfS2_S2_S2_fjLj128EEEEELb1ELb1ELb0EEEvNS_9FwdParamsE:
        /* <DEDUP_REMOVED lines=11> */
[----:B------:R-:W-:Y:S01]  /*00b0*/  MOV R0, c[0x0][0x168] ;  /* 0x00005a0000007a02 */ /* 0x000fe20000000f00 */
[----:B------:R-:W-:Y:S02]  /*00c0*/  BSSY B0, `(.L_x_1899) ;  /* 0x0000033000007945 */ /* 0x000fe40003800000 */
[----:B------:R-:W0:Y:S01]  /*00d0*/  S2R R7, SR_TID.X ;  /* 0x0000000000077919 */ /* 0x000e220000002100 */
[----:B------:R-:W-:-:S03]  /*00e0*/  SHF.R.S32.HI R0, RZ, 0x1f, R0 ;  /* 0x0000001fff007819 */ /* 0x000fc60000011400 */
[----:B------:R-:W1:Y:S01]  /*00f0*/  S2R R8, SR_CTAID.X ;  /* 0x0000000000087919 */ /* 0x000e620000002500 */
[----:B------:R-:W-:Y:S02]  /*0100*/  LEA.HI R0, R0, c[0x0][0x168], RZ, 0x3 ;  /* 0x00005a0000007a11 */ /* 0x000fe400078f18ff */
[----:B0-----:R-:W-:-:S05]  /*0110*/  SHF.R.U32.HI R6, RZ, 0x5, R7 ;  /* 0x00000005ff067819 */ /* 0x001fca0000011607 */
[----:B-1----:R-:W-:-:S05]  /*0120*/  IMAD R6, R8, 0x4, R6 ;  /* 0x0000000408067824 */ /* 0x002fca00078e0206 */
[----:B------:R-:W-:Y:S01]  /*0130*/  ISETP.GE.AND P2, PT, R6, c[0x0][0x164], PT ;  /* 0x0000590006007a0c */ /* 0x000fe20003f46270 */
[----:B--2---:R-:W0:Y:S08]  /*0140*/  @P1 R2UR UR4, R2 ;  /* 0x00000000020413c2 */ /* 0x004e3000000e0000 */
[----:B------:R1:W2:Y:S01]  /*0150*/  @P1 R2UR UR5, R3 ;  /* 0x00000000030513c2 */ /* 0x0002a200000e0000 */
[----:B---3--:R-:W-:-:S05]  /*0160*/  @P1 IADD3 R56, P3, R4, c[0x0][0x240], RZ ;  /* 0x0000900004381a10 */ /* 0x008fca0007f7e0ff */
[----:B------:R-:W-:Y:S01]  /*0170*/  @P1 IMAD.X R57, RZ, RZ, R5, P3 ;  /* 0x000000ffff391224 */ /* 0x000fe200018e0605 */
[----:B-1----:R-:W-:Y:S01]  /*0180*/  LOP3.LUT R3, R7, 0x1f, RZ, 0xc, !PT ;  /* 0x0000001f07037812 */ /* 0x002fe200078e0cff */
[----:B------:R-:W-:-:S03]  /*0190*/  IMAD R5, R8, c[0x0][0x0], R7 ;  /* 0x0000000008057a24 */ /* 0x000fc600078e0207 */
[----:B------:R-:W-:Y:S02]  /*01a0*/  SHF.R.U64 R4, R56, 0x2, R57 ;  /* 0x0000000238047819 */ /* 0x000fe40000001239 */
[----:B------:R-:W-:Y:S02]  /*01b0*/  LEA.HI.SX32 R0, R0, R3, 0x1d ;  /* 0x0000000300007211 */ /* 0x000fe400078feaff */
[----:B------:R-:W-:Y:S01]  /*01c0*/  LOP3.LUT R3, R7, 0x1f, RZ, 0xc0, !PT ;  /* 0x0000001f07037812 */ /* 0x000fe200078ec0ff */
[----:B0-----:R-:W-:Y:S01]  /*01d0*/  UIADD3 UR9, UR4, -0x61c88647, URZ ;  /* 0x9e3779b904097890 */ /* 0x001fe2000fffe03f */
[----:B------:R-:W-:Y:S01]  /*01e0*/  LOP3.LUT P0, RZ, R0, 0xffffffe0, RZ, 0xc0, !PT ;  /* 0xffffffe000ff7812 */ /* 0x000fe2000780c0ff */
[----:B------:R-:W-:Y:S02]  /*01f0*/  UIADD3 UR11, UR4, 0x3c6ef372, URZ ;  /* 0x3c6ef372040b7890 */ /* 0x000fe4000fffe03f */
[----:B------:R-:W-:Y:S02]  /*0200*/  UIADD3 UR13, UR4, -0x255992d5, URZ ;  /* 0xdaa66d2b040d7890 */ /* 0x000fe4000fffe03f */
[----:B------:R-:W-:-:S02]  /*0210*/  UIADD3 UR15, UR4, 0x78dde6e4, URZ ;  /* 0x78dde6e4040f7890 */ /* 0x000fc4000fffe03f */
[----:B--2---:R-:W-:Y:S02]  /*0220*/  UIADD3 UR10, UR5, -0x4498517b, URZ ;  /* 0xbb67ae85050a7890 */ /* 0x004fe4000fffe03f */
[----:B------:R-:W-:Y:S02]  /*0230*/  UIADD3 UR12, UR5, 0x76cf5d0a, URZ ;  /* 0x76cf5d0a050c7890 */ /* 0x000fe4000fffe03f */
[----:B------:R-:W-:Y:S02]  /*0240*/  UIADD3 UR14, UR5, 0x32370b8f, URZ ;  /* 0x32370b8f050e7890 */ /* 0x000fe4000fffe03f */
[----:B------:R-:W-:Y:S02]  /*0250*/  UIADD3 UR16, UR5, -0x126145ec, URZ ;  /* 0xed9eba1405107890 */ /* 0x000fe4000fffe03f */
[----:B------:R-:W-:Y:S02]  /*0260*/  UIADD3 UR17, UR4, 0x1715609d, URZ ;  /* 0x1715609d04117890 */ /* 0x000fe4000fffe03f */
[----:B------:R-:W-:-:S02]  /*0270*/  UIADD3 UR18, UR5, -0x56f99767, URZ ;  /* 0xa906689905127890 */ /* 0x000fc4000fffe03f */
[----:B------:R-:W-:Y:S02]  /*0280*/  UIADD3 UR19, UR4, -0x4ab325aa, URZ ;  /* 0xb54cda5604137890 */ /* 0x000fe4000fffe03f */
[----:B------:R-:W-:Y:S02]  /*0290*/  UIADD3 UR20, UR5, 0x646e171e, URZ ;  /* 0x646e171e05147890 */ /* 0x000fe4000fffe03f */
[----:B------:R-:W-:Y:S02]  /*02a0*/  UIADD3 UR21, UR4, 0x5384540f, URZ ;  /* 0x5384540f04157890 */ /* 0x000fe4000fffe03f */
[----:B------:R-:W-:Y:S02]  /*02b0*/  UIADD3 UR22, UR5, 0x1fd5c5a3, URZ ;  /* 0x1fd5c5a305167890 */ /* 0x000fe4000fffe03f */
[----:B------:R-:W-:Y:S02]  /*02c0*/  UIADD3 UR23, UR4, -0xe443238, URZ ;  /* 0xf1bbcdc804177890 */ /* 0x000fe4000fffe03f */
[----:B------:R-:W-:-:S02]  /*02d0*/  UIADD3 UR24, UR5, -0x24c28bd8, URZ ;  /* 0xdb3d742805187890 */ /* 0x000fc4000fffe03f */
[----:B------:R-:W-:Y:S02]  /*02e0*/  UIADD3 UR25, UR4, -0x700cb87f, URZ ;  /* 0x8ff3478104197890 */ /* 0x000fe4000fffe03f */
[----:B------:R-:W-:Y:S01]  /*02f0*/  UIADD3 UR26, UR5, -0x695add53, URZ ;  /* 0x96a522ad051a7890 */ /* 0x000fe2000fffe03f */
[----:B------:R-:W-:Y:S06]  /*0300*/  @!P0 BRA `(.L_x_1900) ;  /* 0x000000e000008947 */ /* 0x000fec0003800000 */
        /* <DEDUP_REMOVED lines=14> */
.L_x_1900:
[----:B------:R-:W-:Y:S05]  /*03f0*/  BSYNC B0 ;  /* 0x0000000000007941 */ /* 0x000fea0003800000 */
.L_x_1899:
[----:B------:R-:W-:Y:S05]  /*0400*/  @P2 EXIT ;  /* 0x000000000000294d */ /* 0x000fea0003800000 */
[----:B------:R-:W-:Y:S01]  /*0410*/  IMAD.HI.U32 R7, R5, -0x326172a9, RZ ;  /* 0xcd9e8d5705077827 */ /* 0x000fe200078e00ff */
[----:B------:R-:W-:Y:S01]  /*0420*/  SHF.R.U32.HI R2, RZ, 0x2, R57 ;  /* 0x00000002ff027819 */ /* 0x000fe20000011639 */
[----:B------:R-:W-:Y:S01]  /*0430*/  BSSY B1, `(.L_x_1901) ;  /* 0x000064a000017945 */ /* 0x000fe20003800000 */
[----:B------:R-:W-:Y:S01]  /*0440*/  LOP3.LUT R56, R56, 0x3, RZ, 0xc0, !PT ;  /* 0x0000000338387812 */ /* 0x000fe200078ec0ff */
[----:B------:R-:W-:Y:S01]  /*0450*/  IMAD.HI.U32 R0, R4, -0x2daee0ad, RZ ;  /* 0xd2511f5304007827 */ /* 0x000fe200078e00ff */
[----:B------:R-:W-:Y:S01]  /*0460*/  LOP3.LUT R7, R7, UR4, R2, 0x96, !PT ;  /* 0x0000000407077c12 */ /* 0x000fe2000f8e9602 */
[----:B------:R-:W-:-:S02]  /*0470*/  ULDC.U8 UR8, c[0x0][0x1f0] ;  /* 0x00007c0000087ab9 */ /* 0x000fc40000000000 */
[----:B0-----:R-:W-:Y:S01]  /*0480*/  IMAD R11, R4, -0x2daee0ad, RZ ;  /* 0xd2511f53040b7824 */ /* 0x001fe200078e02ff */
[----:B------:R-:W-:Y:S01]  /*0490*/  LOP3.LUT R0, R0, UR5, RZ, 0x3c, !PT ;  /* 0x0000000500007c12 */ /* 0x000fe2000f8e3cff */
        /* <DEDUP_REMOVED lines=51> */
[----:B------:R-:W-:-:S04]  /*07d0*/  IMAD.WIDE.U32 R52, R8, -0x326172a9, RZ ;  /* 0xcd9e8d5708347825 */ /* 0x000fc800078e00ff */
[----:B------:R-:W-:Y:S01]  /*07e0*/  IMAD.MOV.U32 R7, RZ, RZ, RZ ;  /* 0x000000ffff077224 */ /* 0x000fe200078e00ff */
[----:B------:R-:W-:Y:S01]  /*07f0*/  LOP3.LUT R0, R53, UR25, R9, 0x96, !PT ;  /* 0x0000001935007c12 */ /* 0x000fe2000f8e9609 */
[----:B------:R-:W-:Y:S02]  /*0800*/  IMAD R50, R11, -0x2daee0ad, RZ ;  /* 0xd2511f530b327824 */ /* 0x000fe400078e02ff */
.L_x_2037:
[----:B------:R-:W-:Y:S01]  /*0810*/  IMAD R8, R6, c[0x0][0x168], RZ ;  /* 0x00005a0006087a24 */ /* 0x000fe200078e02ff */
        /* <DEDUP_REMOVED lines=9> */
[----:B------:R-:W-:Y:S01]  /*08b0*/  ISETP.NE.AND.EX P1, PT, RZ, c[0x0][0x184], PT, P2 ;  /* 0x00006100ff007a0c */ /* 0x000fe20003f25320 */
[----:B------:R-:W-:Y:S01]  /*08c0*/  BSSY B2, `(.L_x_1904) ;  /* 0x0000014000027945 */ /* 0x000fe20003800000 */
[----:B------:R-:W-:-:S03]  /*08d0*/  P2R R62, PR, RZ, 0x8 ;  /* 0x00000008ff3e7803 */ /* 0x000fc60000000000 */
[----:B------:R-:W-:-:S06]  /*08e0*/  IMAD.WIDE.U32 R36, R8, R59, c[0x0][0x170] ;  /* 0x00005c0008247625 */ /* 0x000fcc00078e003b */
[CC--:B------:R-:W-:Y:S01]  /*08f0*/  @P3 IMAD.WIDE.U32 R48, R8.reuse, R59.reuse, c[0x0][0x178] ;  /* 0x00005e0008303625 */ /* 0x0c0fe200078e003b */
[----:B------:R-:W5:Y:S03]  /*0900*/  LDG.E.128 R36, [R36.64] ;  /* 0x0000000624247981 */ /* 0x000f66000c1e1d00 */
[----:B------:R-:W-:Y:S01]  /*0910*/  @P1 IMAD.WIDE.U32 R46, R8, R59, c[0x0][0x180] ;  /* 0x00006000082e1625 */ /* 0x000fe200078e003b */
        /* <DEDUP_REMOVED lines=13> */
.L_x_1905:
[----:B0-----:R-:W-:Y:S02]  /*09f0*/  IMAD.MOV.U32 R54, RZ, RZ, R52 ;  /* 0x000000ffff367224 */ /* 0x001fe400078e0034 */
.L_x_1906:
[----:B------:R-:W-:Y:S05]  /*0a00*/  BSYNC B2 ;  /* 0x0000000000027941 */ /* 0x000fea0003800000 */
.L_x_1904:
        /* <DEDUP_REMOVED lines=16> */
.L_x_1910:
[----:B------:R-:W-:Y:S05]  /*0b10*/  BSYNC B3 ;  /* 0x0000000000037941 */ /* 0x000fea0003800000 */
.L_x_1909:
        /* <DEDUP_REMOVED lines=42> */
.L_x_1908:
[----:B------:R-:W-:Y:S05]  /*0dc0*/  BSYNC B2 ;  /* 0x0000000000027941 */ /* 0x000fea0003800000 */
.L_x_1907:
        /* <DEDUP_REMOVED lines=17> */
.L_x_1911:
        /* <DEDUP_REMOVED lines=12> */
.L_x_1914:
[----:B------:R-:W-:Y:S02]  /*0fa0*/  IMAD.MOV.U32 R54, RZ, RZ, R52 ;  /* 0x000000ffff367224 */ /* 0x000fe400078e0034 */
.L_x_1915:
[----:B------:R-:W-:Y:S05]  /*0fb0*/  BSYNC B2 ;  /* 0x0000000000027941 */ /* 0x000fea0003800000 */
.L_x_1913:
        /* <DEDUP_REMOVED lines=16> */
.L_x_1919:
[----:B------:R-:W-:Y:S05]  /*10c0*/  BSYNC B3 ;  /* 0x0000000000037941 */ /* 0x000fea0003800000 */
.L_x_1918:
        /* <DEDUP_REMOVED lines=42> */
.L_x_1917:
[----:B------:R-:W-:Y:S05]  /*1370*/  BSYNC B2 ;  /* 0x0000000000027941 */ /* 0x000fea0003800000 */
.L_x_1916:
        /* <DEDUP_REMOVED lines=10> */
.L_x_1912:
        /* <DEDUP_REMOVED lines=12> */
.L_x_1921:
[----:B------:R-:W-:Y:S02]  /*14e0*/  IMAD.MOV.U32 R54, RZ, RZ, R52 ;  /* 0x000000ffff367224 */ /* 0x000fe400078e0034 */
.L_x_1922:
[----:B------:R-:W-:Y:S05]  /*14f0*/  BSYNC B2 ;  /* 0x0000000000027941 */ /* 0x000fea0003800000 */
.L_x_1920:
        /* <DEDUP_REMOVED lines=16> */
.L_x_1926:
[----:B------:R-:W-:Y:S05]  /*1600*/  BSYNC B3 ;  /* 0x0000000000037941 */ /* 0x000fea0003800000 */
.L_x_1925:
        /* <DEDUP_REMOVED lines=42> */
.L_x_1924:
[----:B------:R-:W-:Y:S05]  /*18b0*/  BSYNC B2 ;  /* 0x0000000000027941 */ /* 0x000fea0003800000 */
.L_x_1923:
        /* <DEDUP_REMOVED lines=14> */
.L_x_1927:
        /* <DEDUP_REMOVED lines=12> */
.L_x_1930:
[----:B------:R-:W-:Y:S02]  /*1a60*/  IMAD.MOV.U32 R36, RZ, RZ, R52 ;  /* 0x000000ffff247224 */ /* 0x000fe400078e0034 */
.L_x_1931:
[----:B------:R-:W-:Y:S05]  /*1a70*/  BSYNC B2 ;  /* 0x0000000000027941 */ /* 0x000fea0003800000 */
.L_x_1929:
        /* <DEDUP_REMOVED lines=16> */
.L_x_1935:
[----:B------:R-:W-:Y:S05]  /*1b80*/  BSYNC B3 ;  /* 0x0000000000037941 */ /* 0x000fea0003800000 */
.L_x_1934:
        /* <DEDUP_REMOVED lines=42> */
.L_x_1933:
[----:B------:R-:W-:Y:S05]  /*1e30*/  BSYNC B2 ;  /* 0x0000000000027941 */ /* 0x000fea0003800000 */
.L_x_1932:
        /* <DEDUP_REMOVED lines=10> */
.L_x_1928:
        /* <DEDUP_REMOVED lines=12> */
.L_x_1937:
[----:B------:R-:W-:Y:S02]  /*1fa0*/  IMAD.MOV.U32 R36, RZ, RZ, R52 ;  /* 0x000000ffff247224 */ /* 0x000fe400078e0034 */
.L_x_1938:
[----:B------:R-:W-:Y:S05]  /*1fb0*/  BSYNC B2 ;  /* 0x0000000000027941 */ /* 0x000fea0003800000 */
.L_x_1936:
        /* <DEDUP_REMOVED lines=16> */
.L_x_1942:
[----:B------:R-:W-:Y:S05]  /*20c0*/  BSYNC B3 ;  /* 0x0000000000037941 */ /* 0x000fea0003800000 */
.L_x_1941:
        /* <DEDUP_REMOVED lines=42> */
.L_x_1940:
[----:B------:R-:W-:Y:S05]  /*2370*/  BSYNC B2 ;  /* 0x0000000000027941 */ /* 0x000fea0003800000 */
.L_x_1939:
        /* <DEDUP_REMOVED lines=14> */
.L_x_1943:
        /* <DEDUP_REMOVED lines=12> */
.L_x_1946:
[----:B------:R-:W-:Y:S02]  /*2520*/  IMAD.MOV.U32 R36, RZ, RZ, R52 ;  /* 0x000000ffff247224 */ /* 0x000fe400078e0034 */
.L_x_1947:
[----:B------:R-:W-:Y:S05]  /*2530*/  BSYNC B2 ;  /* 0x0000000000027941 */ /* 0x000fea0003800000 */
.L_x_1945:
        /* <DEDUP_REMOVED lines=16> */
.L_x_1951:
[----:B------:R-:W-:Y:S05]  /*2640*/  BSYNC B3 ;  /* 0x0000000000037941 */ /* 0x000fea0003800000 */
.L_x_1950:
        /* <DEDUP_REMOVED lines=42> */
.L_x_1949:
[----:B------:R-:W-:Y:S05]  /*28f0*/  BSYNC B2 ;  /* 0x0000000000027941 */ /* 0x000fea0003800000 */
.L_x_1948:
        /* <DEDUP_REMOVED lines=10> */
.L_x_1944:
        /* <DEDUP_REMOVED lines=12> */
.L_x_1953:
[----:B------:R-:W-:Y:S02]  /*2a60*/  IMAD.MOV.U32 R36, RZ, RZ, R52 ;  /* 0x000000ffff247224 */ /* 0x000fe400078e0034 */
.L_x_1954:
[----:B------:R-:W-:Y:S05]  /*2a70*/  BSYNC B2 ;  /* 0x0000000000027941 */ /* 0x000fea0003800000 */
.L_x_1952:
        /* <DEDUP_REMOVED lines=16> */
.L_x_1958:
[----:B------:R-:W-:Y:S05]  /*2b80*/  BSYNC B3 ;  /* 0x0000000000037941 */ /* 0x000fea0003800000 */
.L_x_1957:
        /* <DEDUP_REMOVED lines=42> */
.L_x_1956:
[----:B------:R-:W-:Y:S05]  /*2e30*/  BSYNC B2 ;  /* 0x0000000000027941 */ /* 0x000fea0003800000 */
.L_x_1955:
        /* <DEDUP_REMOVED lines=14> */
.L_x_1959:
        /* <DEDUP_REMOVED lines=12> */
.L_x_1962:
[----:B------:R-:W-:Y:S02]  /*2fe0*/  IMAD.MOV.U32 R47, RZ, RZ, R52 ;  /* 0x000000ffff2f7224 */ /* 0x000fe400078e0034 */
.L_x_1963:
[----:B------:R-:W-:Y:S05]  /*2ff0*/  BSYNC B2 ;  /* 0x0000000000027941 */ /* 0x000fea0003800000 */
.L_x_1961:
        /* <DEDUP_REMOVED lines=16> */
.L_x_1967:
[----:B------:R-:W-:Y:S05]  /*3100*/  BSYNC B3 ;  /* 0x0000000000037941 */ /* 0x000fea0003800000 */
.L_x_1966:
        /* <DEDUP_REMOVED lines=42> */
.L_x_1965:
[----:B------:R-:W-:Y:S05]  /*33b0*/  BSYNC B2 ;  /* 0x0000000000027941 */ /* 0x000fea0003800000 */
.L_x_1964:
        /* <DEDUP_REMOVED lines=10> */
.L_x_1960:
        /* <DEDUP_REMOVED lines=12> */
.L_x_1969:
[----:B------:R-:W-:Y:S02]  /*3520*/  IMAD.MOV.U32 R54, RZ, RZ, R52 ;  /* 0x000000ffff367224 */ /* 0x000fe400078e0034 */
.L_x_1970:
[----:B------:R-:W-:Y:S05]  /*3530*/  BSYNC B2 ;  /* 0x0000000000027941 */ /* 0x000fea0003800000 */
.L_x_1968:
        /* <DEDUP_REMOVED lines=16> */
.L_x_1974:
[----:B------:R-:W-:Y:S05]  /*3640*/  BSYNC B3 ;  /* 0x0000000000037941 */ /* 0x000fea0003800000 */
.L_x_1973:
        /* <DEDUP_REMOVED lines=42> */
.L_x_1972:
[----:B------:R-:W-:Y:S05]  /*38f0*/  BSYNC B2 ;  /* 0x0000000000027941 */ /* 0x000fea0003800000 */
.L_x_1971:
        /* <DEDUP_REMOVED lines=14> */
.L_x_1975:
        /* <DEDUP_REMOVED lines=12> */
.L_x_1978:
[----:B------:R-:W-:Y:S02]  /*3aa0*/  IMAD.MOV.U32 R54, RZ, RZ, R52 ;  /* 0x000000ffff367224 */ /* 0x000fe400078e0034 */
.L_x_1979:
[----:B------:R-:W-:Y:S05]  /*3ab0*/  BSYNC B2 ;  /* 0x0000000000027941 */ /* 0x000fea0003800000 */
.L_x_1977:
        /* <DEDUP_REMOVED lines=16> */
.L_x_1983:
[----:B------:R-:W-:Y:S05]  /*3bc0*/  BSYNC B3 ;  /* 0x0000000000037941 */ /* 0x000fea0003800000 */
.L_x_1982:
        /* <DEDUP_REMOVED lines=42> */
.L_x_1981:
[----:B------:R-:W-:Y:S05]  /*3e70*/  BSYNC B2 ;  /* 0x0000000000027941 */ /* 0x000fea0003800000 */
.L_x_1980:
[----:B------:R0:W1:Y:S01]  /*3e80*/  I2F.U32 R37, R54 ;  /* 0x0000003600257306 */ /* 0x0000620000201000 */
[----:B------:R-:W-:-:S05]  /*3e90*/  PRMT R42, RZ, 0x5410, R30 ;  /* 0x00005410ff2a7816 */ /* 0x000fca000000001e */
[----:B------:R-:W-:Y:S01]  /*3ea0*/  FMUL.FTZ R42, R42, c[0x0][0x1e8] ;  /* 0x00007a002a2a7a20 */ /* 0x000fe20000410000 */
[----:B0-----:R-:W-:Y:S01]  /*3eb0*/  @P1 PRMT R54, RZ, 0x5410, R34 ;  /* 0x00005410ff361816 */ /* 0x001fe20000000022 */
[----:B-1----:R-:W-:-:S05]  /*3ec0*/  FFMA.FTZ R37, R37, R60, 1.1641532182693481445e-10 ;  /* 0x2f00000025257423 */ /* 0x002fca000001003c */
[----:B------:R-:W-:-:S04]  /*3ed0*/  FSETP.GTU.FTZ.AND P3, PT, R37, c[0x0][0x1e4], PT ;  /* 0x0000790025007a0b */ /* 0x000fc80003f7c000 */
[----:B------:R-:W-:Y:S02]  /*3ee0*/  FSEL R56, R42, RZ, !P3 ;  /* 0x000000ff2a387208 */ /* 0x000fe40005800000 */
[----:B------:R-:W-:-:S03]  /*3ef0*/  SEL R42, RZ, 0x1, P3 ;  /* 0x00000001ff2a7807 */ /* 0x000fc60001800000 */
[----:B------:R-:W-:-:S04]  /*3f00*/  FADD.FTZ R47, R56, R47 ;  /* 0x0000002f382f7221 */ /* 0x000fc80000010000 */
[----:B------:R-:W-:Y:S02]  /*3f10*/  @P1 FADD.FTZ R47, R54, R47 ;  /* 0x0000002f362f1221 */ /* 0x000fe40000010000 */
.L_x_1976:
        /* <DEDUP_REMOVED lines=12> */
.L_x_1985:
[----:B------:R-:W-:Y:S02]  /*3fe0*/  IMAD.MOV.U32 R56, RZ, RZ, R52 ;  /* 0x000000ffff387224 */ /* 0x000fe400078e0034 */
.L_x_1986:
[----:B------:R-:W-:Y:S05]  /*3ff0*/  BSYNC B2 ;  /* 0x0000000000027941 */ /* 0x000fea0003800000 */
.L_x_1984:
        /* <DEDUP_REMOVED lines=16> */
.L_x_1990:
[----:B------:R-:W-:Y:S05]  /*4100*/  BSYNC B3 ;  /* 0x0000000000037941 */ /* 0x000fea0003800000 */
.L_x_1989:
        /* <DEDUP_REMOVED lines=42> */
.L_x_1988:
[----:B------:R-:W-:Y:S05]  /*43b0*/  BSYNC B2 ;  /* 0x0000000000027941 */ /* 0x000fea0003800000 */
.L_x_1987:
        /* <DEDUP_REMOVED lines=13> */
.L_x_1991:
        /* <DEDUP_REMOVED lines=12> */
.L_x_1994:
[----:B------:R-:W-:Y:S02]  /*4550*/  IMAD.MOV.U32 R38, RZ, RZ, R52 ;  /* 0x000000ffff267224 */ /* 0x000fe400078e0034 */
.L_x_1995:
[----:B------:R-:W-:Y:S05]  /*4560*/  BSYNC B2 ;  /* 0x0000000000027941 */ /* 0x000fea0003800000 */
.L_x_1993:
        /* <DEDUP_REMOVED lines=16> */
.L_x_1999:
[----:B------:R-:W-:Y:S05]  /*4670*/  BSYNC B3 ;  /* 0x0000000000037941 */ /* 0x000fea0003800000 */
.L_x_1998:
        /* <DEDUP_REMOVED lines=42> */
.L_x_1997:
[----:B------:R-:W-:Y:S05]  /*4920*/  BSYNC B2 ;  /* 0x0000000000027941 */ /* 0x000fea0003800000 */
.L_x_1996:
        /* <DEDUP_REMOVED lines=10> */
.L_x_1992:
        /* <DEDUP_REMOVED lines=12> */
.L_x_2001:
[----:B------:R-:W-:Y:S02]  /*4a90*/  IMAD.MOV.U32 R38, RZ, RZ, R52 ;  /* 0x000000ffff267224 */ /* 0x000fe400078e0034 */
.L_x_2002:
[----:B------:R-:W-:Y:S05]  /*4aa0*/  BSYNC B2 ;  /* 0x0000000000027941 */ /* 0x000fea0003800000 */
.L_x_2000:
        /* <DEDUP_REMOVED lines=16> */
.L_x_2006:
[----:B------:R-:W-:Y:S05]  /*4bb0*/  BSYNC B3 ;  /* 0x0000000000037941 */ /* 0x000fea0003800000 */
.L_x_2005:
        /* <DEDUP_REMOVED lines=42> */
.L_x_2004:
[----:B------:R-:W-:Y:S05]  /*4e60*/  BSYNC B2 ;  /* 0x0000000000027941 */ /* 0x000fea0003800000 */
.L_x_2003:
        /* <DEDUP_REMOVED lines=9> */
[----:B------:R-:W-:-:S05]  /*4f00*/  PRMT R36, RZ, 0x5410, R35 ;  /* 0x00005410ff247816 */ /* 0x000fca0000000023 */
[----:B------:R-:W-:Y:S02]  /*4f10*/  FADD.FTZ R53, R36, R53 ;  /* 0x0000003524357221 */ /* 0x000fe40000010000 */
[----:B------:R-:W-:Y:S01]  /*4f20*/  IMAD.MOV.U32 R36, RZ, RZ, R37 ;  /* 0x000000ffff247224 */ /* 0x000fe200078e0025 */
[----:B------:R-:W-:Y:S05]  /*4f30*/  BRA `(.L_x_2008) ;  /* 0x0000055000007947 */ /* 0x000fea0003800000 */
.L_x_2007:
        /* <DEDUP_REMOVED lines=12> */
.L_x_2010:
[----:B------:R-:W-:Y:S02]  /*5000*/  IMAD.MOV.U32 R38, RZ, RZ, R52 ;  /* 0x000000ffff267224 */ /* 0x000fe400078e0034 */
.L_x_2011:
[----:B------:R-:W-:Y:S05]  /*5010*/  BSYNC B2 ;  /* 0x0000000000027941 */ /* 0x000fea0003800000 */
.L_x_2009:
        /* <DEDUP_REMOVED lines=16> */
.L_x_2015:
[----:B------:R-:W-:Y:S05]  /*5120*/  BSYNC B3 ;  /* 0x0000000000037941 */ /* 0x000fea0003800000 */
.L_x_2014:
        /* <DEDUP_REMOVED lines=43> */
.L_x_2013:
[----:B------:R-:W-:Y:S05]  /*53e0*/  BSYNC B2 ;  /* 0x0000000000027941 */ /* 0x000fea0003800000 */
.L_x_2012:
        /* <DEDUP_REMOVED lines=10> */
.L_x_2008:
        /* <DEDUP_REMOVED lines=12> */
.L_x_2017:
[----:B------:R-:W-:Y:S02]  /*5550*/  MOV R38, R52 ;  /* 0x0000003400267202 */ /* 0x000fe40000000f00 */
.L_x_2018:
[----:B------:R-:W-:Y:S05]  /*5560*/  BSYNC B2 ;  /* 0x0000000000027941 */ /* 0x000fea0003800000 */
.L_x_2016:
        /* <DEDUP_REMOVED lines=16> */
.L_x_2022:
[----:B------:R-:W-:Y:S05]  /*5670*/  BSYNC B3 ;  /* 0x0000000000037941 */ /* 0x000fea0003800000 */
.L_x_2021:
[----:B------:R-:W-:Y:S01]  /*5680*/  LOP3.LUT R0, R0, UR5, R7, 0x96, !PT ;  /* 0x0000000500007c12 */ /* 0x000fe2000f8e9607 */
[----:B------:R-:W-:-:S04]  /*5690*/  IMAD.HI.U32 R37, R5, -0x326172a9, RZ ;  /* 0xcd9e8d5705257827 */ /* 0x000fc800078e00ff */
[----:B------:R-:W-:Y:S01]  /*56a0*/  IMAD R65, R5, -0x326172a9, RZ ;  /* 0xcd9e8d5705417824 */ /* 0x000fe200078e02ff */
[----:B------:R-:W-:Y:S01]  /*56b0*/  LOP3.LUT R37, R37, UR4, R2, 0x96, !PT ;  /* 0x0000000425257c12 */ /* 0x000fe2000f8e9602 */
[----:B------:R-:W-:-:S05]  /*56c0*/  IMAD.WIDE.U32 R50, R0, -0x326172a9, RZ ;  /* 0xcd9e8d5700327825 */ /* 0x000fca00078e00ff */
[----:B------:R-:W-:Y:S01]  /*56d0*/  LOP3.LUT R36, R51, UR9, R65, 0x96, !PT ;  /* 0x0000000933247c12 */ /* 0x000fe2000f8e9641 */
[----:B------:R-:W-:Y:S02]  /*56e0*/  IMAD R51, R4, -0x2daee0ad, RZ ;  /* 0xd2511f5304337824 */ /* 0x000fe400078e02ff */
        /* <DEDUP_REMOVED lines=33> */
[----:B------:R-:W-:-:S04]  /*5900*/  IMAD.WIDE.U32 R50, R37, -0x2daee0ad, RZ ;  /* 0xd2511f5325327825 */ /* 0x000fc800078e00ff */
[----:B------:R-:W-:Y:S01]  /*5910*/  IMAD.MOV.U32 R37, RZ, RZ, RZ ;  /* 0x000000ffff257224 */ /* 0x000fe200078e00ff */
[----:B------:R-:W-:Y:S02]  /*5920*/  LOP3.LUT R51, R51, UR26, R36, 0x96, !PT ;  /* 0x0000001a33337c12 */ /* 0x000fe4000f8e9624 */
.L_x_2020:
[----:B------:R-:W-:Y:S05]  /*5930*/  BSYNC B2 ;  /* 0x0000000000027941 */ /* 0x000fea0003800000 */
.L_x_2019:
[----:B------:R-:W0:Y:S01]  /*5940*/  I2F.U32 R65, R38 ;  /* 0x0000002600417306 */ /* 0x000e220000201000 */
[----:B------:R-:W-:-:S05]  /*5950*/  PRMT R39, RZ, 0x7610, R39 ;  /* 0x00007610ff277816 */ /* 0x000fca0000000027 */
[----:B------:R-:W-:Y:S02]  /*5960*/  FMUL.FTZ R39, R39, c[0x0][0x1e8] ;  /* 0x00007a0027277a20 */ /* 0x000fe40000410000 */
[----:B0-----:R-:W-:-:S05]  /*5970*/  FFMA.FTZ R65, R65, R60, 1.1641532182693481445e-10 ;  /* 0x2f00000041417423 */ /* 0x001fca000001003c */
[----:B------:R-:W-:-:S04]  /*5980*/  FSETP.GTU.FTZ.AND P5, PT, R65, c[0x0][0x1e4], PT ;  /* 0x0000790041007a0b */ /* 0x000fc80003fbc000 */
[----:B------:R-:W-:Y:S01]  /*5990*/  FSEL R64, R39, RZ, !P5 ;  /* 0x000000ff27407208 */ /* 0x000fe20006800000 */
[----:B------:R-:W-:Y:S05]  /*59a0*/  @P2 BRA `(.L_x_2023) ;  /* 0x0000006000002947 */ /* 0x000fea0003800000 */
[----:B------:R-:W-:Y:S01]  /*59b0*/  MOV R56, R37 ;  /* 0x0000002500387202 */ /* 0x000fe20000000f00 */
[----:B------:R-:W-:Y:S05]  /*59c0*/  @!P1 BRA `(.L_x_2024) ;  /* 0x0000059000009947 */ /* 0x000fea0003800000 */
[----:B------:R-:W-:Y:S01]  /*59d0*/  IMAD.MOV.U32 R56, RZ, RZ, R37 ;  /* 0x000000ffff387224 */ /* 0x000fe200078e0025 */
[----:B------:R-:W-:-:S05]  /*59e0*/  PRMT R37, RZ, 0x7610, R35 ;  /* 0x00007610ff257816 */ /* 0x000fca0000000023 */
[----:B------:R-:W-:Y:S01]  /*59f0*/  FADD.FTZ R64, R37, R64 ;  /* 0x0000004025407221 */ /* 0x000fe20000010000 */
[----:B------:R-:W-:Y:S05]  /*5a00*/  BRA `(.L_x_2024) ;  /* 0x0000055000007947 */ /* 0x000fea0003800000 */
.L_x_2023:
        /* <DEDUP_REMOVED lines=12> */
.L_x_2026:
[----:B------:R-:W-:Y:S02]  /*5ad0*/  IMAD.MOV.U32 R65, RZ, RZ, R52 ;  /* 0x000000ffff417224 */ /* 0x000fe400078e0034 */
.L_x_2027:
[----:B------:R-:W-:Y:S05]  /*5ae0*/  BSYNC B2 ;  /* 0x0000000000027941 */ /* 0x000fea0003800000 */
.L_x_2025:
        /* <DEDUP_REMOVED lines=16> */
.L_x_2031:
[----:B------:R-:W-:Y:S05]  /*5bf0*/  BSYNC B3 ;  /* 0x0000000000037941 */ /* 0x000fea0003800000 */
.L_x_2030:
        /* <DEDUP_REMOVED lines=43> */
.L_x_2029:
[----:B------:R-:W-:Y:S05]  /*5eb0*/  BSYNC B2 ;  /* 0x0000000000027941 */ /* 0x000fea0003800000 */
.L_x_2028:
        /* <DEDUP_REMOVED lines=10> */
.L_x_2024:
        /* <DEDUP_REMOVED lines=32> */
[----:B0-----:R-:W-:Y:S01]  /*6160*/  SHF.L.U32 R36, R44, 0x10, RZ ;  /* 0x000000102c247819 */ /* 0x001fe200000006ff */
        /* <DEDUP_REMOVED lines=14> */
.L_x_1903:
[----:B------:R-:W-:Y:S05]  /*6250*/  BSYNC B0 ;  /* 0x0000000000007941 */ /* 0x000fea0003800000 */
.L_x_1902:
        /* <DEDUP_REMOVED lines=12> */
.L_x_2038:
        /* <DEDUP_REMOVED lines=37> */
.L_x_2039:
        /* <DEDUP_REMOVED lines=30> */
[----:B------:R-:W-:Y:S02]  /*6750*/  FMUL.FTZ R37, R57, R36 ;  /* 0x0000002439257220 */ /* 0x000fe40000410000 */
[----:B-----5:R-:W-:Y:S02]  /*6760*/  FFMA.FTZ R39, R26, R39, R18 ;  /* 0x000000271a277223 */ /* 0x020fe40000010012 */
[----:B------:R-:W-:Y:S02]  /*6770*/  FFMA.FTZ R58, R27, R58, R19 ;  /* 0x0000003a1b3a7223 */ /* 0x000fe40000010013 */
[C---:B------:R-:W-:Y:S02]  /*6780*/  FMUL.FTZ R36, R57.reuse, R38 ;  /* 0x0000002639247220 */ /* 0x040fe40000410000 */
[----:B------:R-:W-:Y:S01]  /*6790*/  FMUL.FTZ R38, R57, R60 ;  /* 0x0000003c39267220 */ /* 0x000fe20000410000 */
[----:B------:R-:W-:Y:S01]  /*67a0*/  F2FP.BF16.PACK_AB R39, R58, R39 ;  /* 0x000000273a27723e */ /* 0x000fe200000010ff */
[----:B------:R-:W-:-:S02]  /*67b0*/  FFMA.FTZ R59, R24, R59, R16 ;  /* 0x0000003b183b7223 */ /* 0x000fc40000010010 */
[----:B------:R-:W-:Y:S02]  /*67c0*/  FFMA.FTZ R66, R25, R66, R17 ;  /* 0x0000004219427223 */ /* 0x000fe40000010011 */
[----:B------:R-:W-:Y:S02]  /*67d0*/  FFMA.FTZ R58, R23, R38, R15 ;  /* 0x00000026173a7223 */ /* 0x000fe4000001000f */
[----:B------:R-:W-:Y:S01]  /*67e0*/  FFMA.FTZ R57, R20, R37, R12 ;  /* 0x0000002514397223 */ /* 0x000fe2000001000c */
[----:B------:R-:W-:Y:S01]  /*67f0*/  F2FP.BF16.PACK_AB R38, R66, R59 ;  /* 0x0000003b4226723e */ /* 0x000fe200000010ff */
[----:B------:R-:W-:Y:S01]  /*6800*/  HFMA2.MMA R59, -RZ, RZ, 0, 9.5367431640625e-07 ;  /* 0x00000010ff3b7435 */ /* 0x000fe200000001ff */
[----:B------:R-:W-:Y:S02]  /*6810*/  FFMA.FTZ R37, R22, R55, R14 ;  /* 0x0000003716257223 */ /* 0x000fe4000001000e */
[----:B------:R-:W-:-:S03]  /*6820*/  FFMA.FTZ R36, R21, R36, R13 ;  /* 0x0000002415247223 */ /* 0x000fc6000001000d */
[----:B------:R-:W-:Y:S02]  /*6830*/  F2FP.BF16.PACK_AB R37, R58, R37 ;  /* 0x000000253a25723e */ /* 0x000fe400000010ff */
[----:B------:R-:W-:Y:S02]  /*6840*/  F2FP.BF16.PACK_AB R36, R36, R57 ;  /* 0x000000392424723e */ /* 0x000fe400000010ff */
[----:B------:R-:W-:-:S05]  /*6850*/  IMAD.WIDE.U32 R58, R8, R59, c[0x0][0x208] ;  /* 0x00008200083a7625 */ /* 0x000fca00078e003b */
[----:B------:R0:W-:Y:S02]  /*6860*/  STG.E.128 [R58.64], R36 ;  /* 0x000000243a007986 */ /* 0x0001e4000c101d06 */
.L_x_2035:
[----:B------:R-:W-:Y:S05]  /*6870*/  BSYNC B0 ;  /* 0x0000000000007941 */ /* 0x000fea0003800000 */
.L_x_2034:
[----:B0-----:R-:W-:-:S04]  /*6880*/  IMAD.MOV.U32 R37, RZ, RZ, 0x4 ;  /* 0x00000004ff257424 */ /* 0x001fc800078e00ff */
[----:B------:R-:W-:-:S05]  /*6890*/  IMAD R6, R37, c[0x0][0x160], R6 ;  /* 0x0000580025067a24 */ /* 0x000fca00078e0206 */
[----:B------:R-:W-:-:S13]  /*68a0*/  ISETP.GE.AND P1, PT, R6, c[0x0][0x164], PT ;  /* 0x0000590006007a0c */ /* 0x000fda0003f26270 */
[----:B-----5:R-:W-:Y:S01]  /*68b0*/  @P1 CALL.REL.NOINC `(.L_x_2036) ;  /* 0x0000001000001944 */ /* 0x020fe20003c00000 */
[----:B------:R-:W-:Y:S05]  /*68c0*/  BRA `(.L_x_2037) ;  /* 0xffff9f4000007947 */ /* 0x000fea000383ffff */
.L_x_2036:
[----:B------:R-:W-:Y:S05]  /*68d0*/  BSYNC B1 ;  /* 0x0000000000017941 */ /* 0x000fea0003800000 */
.L_x_1901:
[----:B------:R-:W-:Y:S05]  /*68e0*/  EXIT ;  /* 0x000000000000794d */ /* 0x000fea0003800000 */
.L_x_2032:
[----:B------:R-:W-:Y:S01]  /*68f0*/  IMAD.MOV.U32 R58, RZ, RZ, 0x1 ;  /* 0x00000001ff3a7424 */ /* 0x000fe200078e00ff */
[----:B------:R-:W-:Y:S01]  /*6900*/  MOV R36, 0x6940 ;  /* 0x0000694000247802 */ /* 0x000fe20000000f00 */
[----:B------:R-:W-:Y:S02]  /*6910*/  IMAD.MOV.U32 R38, RZ, RZ, 0x1f ;  /* 0x0000001fff267424 */ /* 0x000fe400078e00ff */
[----:B------:R-:W-:Y:S02]  /*6920*/  IMAD.MOV.U32 R39, RZ, RZ, -0x1 ;  /* 0xffffffffff277424 */ /* 0x000fe400078e00ff */
[----:B-----5:R-:W-:Y:S05]  /*6930*/  CALL.REL.NOINC `($__internal_22_$__cuda_sm70_shflsync_bfly_p) ;  /* 0x000004a000007944 */ /* 0x020fea0003c00000 */
[----:B-1----:R-:W-:Y:S01]  /*6940*/  MOV R36, R58 ;  /* 0x0000003a00247202 */ /* 0x002fe20000000f00 */
[----:B0-----:R-:W-:Y:S05]  /*6950*/  BRA `(.L_x_2038) ;  /* 0xfffff9c000007947 */ /* 0x001fea000383ffff */
.L_x_2033:
[----:B------:R-:W-:Y:S01]  /*6960*/  IMAD.MOV.U32 R58, RZ, RZ, 0x2 ;  /* 0x00000002ff3a7424 */ /* 0x000fe200078e00ff */
[----:B------:R-:W-:Y:S01]  /*6970*/  MOV R36, 0x69b0 ;  /* 0x000069b000247802 */ /* 0x000fe20000000f00 */
[----:B------:R-:W-:Y:S02]  /*6980*/  IMAD.MOV.U32 R38, RZ, RZ, 0x1f ;  /* 0x0000001fff267424 */ /* 0x000fe400078e00ff */
[----:B------:R-:W-:Y:S02]  /*6990*/  IMAD.MOV.U32 R39, RZ, RZ, -0x1 ;  /* 0xffffffffff277424 */ /* 0x000fe400078e00ff */
[----:B-----5:R-:W-:Y:S05]  /*69a0*/  CALL.REL.NOINC `($__internal_22_$__cuda_sm70_shflsync_bfly_p) ;  /* 0x0000043000007944 */ /* 0x020fea0003c00000 */
[----:B0-----:R-:W-:Y:S01]  /*69b0*/  HFMA2.MMA R38, -RZ, RZ, 0, 1.847743988037109375e-06 ;  /* 0x0000001fff267435 */ /* 0x001fe200000001ff */
[----:B-1----:R-:W-:Y:S01]  /*69c0*/  FADD.FTZ R57, R57, R58 ;  /* 0x0000003a39397221 */ /* 0x002fe20000010000 */
[----:B------:R-:W-:Y:S01]  /*69d0*/  MOV R36, 0x6a10 ;  /* 0x00006a1000247802 */ /* 0x000fe20000000f00 */
[----:B------:R-:W-:-:S02]  /*69e0*/  IMAD.MOV.U32 R58, RZ, RZ, 0x4 ;  /* 0x00000004ff3a7424 */ /* 0x000fc400078e00ff */
[----:B------:R-:W-:Y:S02]  /*69f0*/  IMAD.MOV.U32 R39, RZ, RZ, -0x1 ;  /* 0xffffffffff277424 */ /* 0x000fe400078e00ff */
[----:B------:R-:W-:Y:S05]  /*6a00*/  CALL.REL.NOINC `($__internal_22_$__cuda_sm70_shflsync_bfly_p) ;  /* 0x000003d000007944 */ /* 0x000fea0003c00000 */
[----:B01----:R-:W-:Y:S01]  /*6a10*/  FADD.FTZ R57, R57, R58 ;  /* 0x0000003a39397221 */ /* 0x003fe20000010000 */
[----:B------:R-:W-:Y:S01]  /*6a20*/  MOV R36, 0x6a70 ;  /* 0x00006a7000247802 */ /* 0x000fe20000000f00 */
[----:B------:R-:W-:Y:S02]  /*6a30*/  IMAD.MOV.U32 R58, RZ, RZ, 0x8 ;  /* 0x00000008ff3a7424 */ /* 0x000fe400078e00ff */
[----:B------:R-:W-:Y:S02]  /*6a40*/  IMAD.MOV.U32 R38, RZ, RZ, 0x1f ;  /* 0x0000001fff267424 */ /* 0x000fe400078e00ff */
[----:B------:R-:W-:Y:S02]  /*6a50*/  IMAD.MOV.U32 R39, RZ, RZ, -0x1 ;  /* 0xffffffffff277424 */ /* 0x000fe400078e00ff */
[----:B------:R-:W-:Y:S05]  /*6a60*/  CALL.REL.NOINC `($__internal_22_$__cuda_sm70_shflsync_bfly_p) ;  /* 0x0000037000007944 */ /* 0x000fea0003c00000 */
[----:B01----:R-:W-:Y:S01]  /*6a70*/  FADD.FTZ R57, R57, R58 ;  /* 0x0000003a39397221 */ /* 0x003fe20000010000 */
[----:B------:R-:W-:Y:S01]  /*6a80*/  MOV R58, 0x10 ;  /* 0x00000010003a7802 */ /* 0x000fe20000000f00 */
[----:B------:R-:W-:Y:S01]  /*6a90*/  IMAD.MOV.U32 R38, RZ, RZ, 0x1f ;  /* 0x0000001fff267424 */ /* 0x000fe200078e00ff */
[----:B------:R-:W-:Y:S01]  /*6aa0*/  MOV R36, 0x6ad0 ;  /* 0x00006ad000247802 */ /* 0x000fe20000000f00 */
[----:B------:R-:W-:-:S02]  /*6ab0*/  IMAD.MOV.U32 R39, RZ, RZ, -0x1 ;  /* 0xffffffffff277424 */ /* 0x000fc400078e00ff */
[----:B------:R-:W-:Y:S05]  /*6ac0*/  CALL.REL.NOINC `($__internal_22_$__cuda_sm70_shflsync_bfly_p) ;  /* 0x0000031000007944 */ /* 0x000fea0003c00000 */
[----:B-1----:R-:W-:Y:S01]  /*6ad0*/  FADD.FTZ R55, R57, R58 ;  /* 0x0000003a39377221 */ /* 0x002fe20000010000 */
[----:B0-----:R-:W-:Y:S01]  /*6ae0*/  MOV R39, 0xffffffff ;  /* 0xffffffff00277802 */ /* 0x001fe20000000f00 */
[----:B------:R-:W-:-:S02]  /*6af0*/  IMAD.MOV.U32 R58, RZ, RZ, 0x1 ;  /* 0x00000001ff3a7424 */ /* 0x000fc400078e00ff */
[----:B------:R-:W-:Y:S02]  /*6b00*/  FMUL.FTZ R55, R55, c[0x0][0x1e0] ;  /* 0x0000780037377a20 */ /* 0x000fe40000410000 */
[----:B------:R-:W-:Y:S02]  /*6b10*/  IMAD.MOV.U32 R38, RZ, RZ, 0x1f ;  /* 0x0000001fff267424 */ /* 0x000fe400078e00ff */
        /* <DEDUP_REMOVED lines=18> */
[----:B------:R-:W-:Y:S05]  /*6c40*/  CALL.REL.NOINC `($__internal_22_$__cuda_sm70_shflsync_bfly_p) ;  /* 0x0000019000007944 */ /* 0x000fea0003c00000 */
[----:B01----:R-:W-:Y:S01]  /*6c50*/  FADD.FTZ R57, R57, R58 ;  /* 0x0000003a39397221 */ /* 0x003fe20000010000 */
[----:B------:R-:W-:Y:S01]  /*6c60*/  MOV R36, 0x6cb0 ;  /* 0x00006cb000247802 */ /* 0x000fe20000000f00 */
[----:B------:R-:W-:Y:S02]  /*6c70*/  IMAD.MOV.U32 R58, RZ, RZ, 0x2 ;  /* 0x00000002ff3a7424 */ /* 0x000fe400078e00ff */
[----:B------:R-:W-:Y:S02]  /*6c80*/  IMAD.MOV.U32 R38, RZ, RZ, 0x1f ;  /* 0x0000001fff267424 */ /* 0x000fe400078e00ff */
[----:B------:R-:W-:Y:S02]  /*6c90*/  IMAD.MOV.U32 R39, RZ, RZ, -0x1 ;  /* 0xffffffffff277424 */ /* 0x000fe400078e00ff */
[----:B------:R-:W-:Y:S05]  /*6ca0*/  CALL.REL.NOINC `($__internal_22_$__cuda_sm70_shflsync_bfly_p) ;  /* 0x0000013000007944 */ /* 0x000fea0003c00000 */
        /* <DEDUP_REMOVED lines=18> */
[----:B01----:R-:W-:Y:S05]  /*6dd0*/  BRA `(.L_x_2039) ;  /* 0xfffff79000007947 */ /* 0x003fea000383ffff */
        .weak           $__internal_22_$__cuda_sm70_shflsync_bfly_p
        .type           $__internal_22_$__cuda_sm70_shflsync_bfly_p,@function
        .size           $__internal_22_$__cuda_sm70_shflsync_bfly_p,(.L_x_7078 - $__internal_22_$__cuda_sm70_shflsync_bfly_p)
$__internal_22_$__cuda_sm70_shflsync_bfly_p:
[----:B------:R-:W-:Y:S01]  /*6de0*/  IMAD.MOV.U32 R37, RZ, RZ, 0x0 ;  /* 0x00000000ff257424 */ /* 0x000fe200078e00ff */
[----:B------:R-:W-:Y:S04]  /*6df0*/  WARPSYNC R39 ;  /* 0x0000002700007348 */ /* 0x000fe80003800000 */
[----:B------:R0:W1:Y:S01]  /*6e00*/  SHFL.BFLY PT, R58, R57, R58, R38 ;  /* 0x0c00003a393a7389 */ /* 0x00006200000e0026 */
[----:B------:R-:W-:Y:S05]  /*6e10*/  RET.REL.NODEC R36 `(_ZN10layer_norm31ln_parallel_residual_fwd_kernelINS_13Kernel_traitsIf13__nv_bfloat16S2_S2_fjLj256ELj1ELj4ELj1ELj16ENS_18Kernel_traits_baseILj256EfS2_S2_S2_fjLj128EEEEELb1ELb1ELb0EEEvNS_9FwdParamsE) ;  /* 0xffff91e024007950 */ /* 0x000fea0003c3ffff */
.L_x_2040:
        /* <DEDUP_REMOVED lines=14> */
.L_x_7078:


//--------------------- .text._ZN10layer_norm31ln_parallel_residual_fwd_kernelINS_13Kernel_traitsIf13__nv_bfloat16S2_S2_fjLj256ELj1ELj4ELj1ELj16ENS_18Kernel_traits_baseILj256EfS2_S2_S2_fjLj128EEEEELb1ELb1ELb1EEEvNS_9FwdParamsE --------------------------
	.section	.text._ZN10layer_norm31ln_parallel_residual_fwd_kernelINS_13Kernel_traitsIf13__nv_bfloat16S2_S2_fjLj256ELj1ELj4ELj1ELj16ENS_18Kernel_traits_baseILj256EfS2_S2_S2_fjLj128EEEEELb1ELb1ELb1EEEvNS_9FwdParamsE,"ax",@progbits
	.sectioninfo	@"SHI_REGISTERS=71"
	.align	128
        .global         _ZN10layer_norm31ln_parallel_residual_fwd_kernelINS_13Kernel_traitsIf13__nv_bfloat16S2_S2_fjLj256ELj1ELj4ELj1ELj16ENS_18Kernel_traits_baseILj256EfS2_S2_S2_fjLj128EEEEELb1ELb1ELb1EEEvNS_9FwdParamsE
        .type           _ZN10layer_norm31ln_parallel_residual_fwd_kernelINS_13Kernel_traitsIf13__nv_bfloat16S2_S2_fjLj256ELj1ELj4ELj1ELj16ENS_18Kernel_traits_baseILj256EfS2_S2_S2_fjLj128EEEEELb1ELb1ELb1EEEvNS_9FwdParamsE,@function
        .size           _ZN10layer_norm31ln_parallel_residual_fwd_kernelINS_13Kernel_traitsIf13__nv_bfloat16S2_S2_fjLj256ELj1ELj4ELj1ELj16ENS_18Kernel_traits_baseILj256EfS2_S2_S2_fjLj128EEEEELb1ELb1ELb1EEEvNS_9FwdParamsE,(.L_x_7079 - _ZN10layer_norm31ln_parallel_residual_fwd_kernelINS_13Kernel_traitsIf13__nv_bfloat16S2_S2_fjLj256ELj1ELj4ELj1ELj16ENS_18Kernel_traits_baseILj256EfS2_S2_S2_fjLj128EEEEELb1ELb1ELb1EEEvNS_9FwdParamsE)
        .other          _ZN10layer_norm31ln_parallel_residual_fwd_kernelINS_13Kernel_traitsIf13__nv_bfloat16S2_S2_fjLj256ELj1ELj4ELj1ELj16ENS_18Kernel_traits_baseILj256EfS2_S2_S2_fjLj128EEEEELb1ELb1ELb1EEEvNS_9FwdParamsE,@"STO_CUDA_ENTRY STV_DEFAULT"
_ZN10layer_norm31ln_parallel_residual_fwd_kernelINS_13Kernel_traitsIf13__nv_bfloat16S2_S2_fjLj256ELj1ELj4ELj1ELj16ENS_18Kernel_traits_baseILj256EfS2_S2_S2_fjLj128EEEEELb1ELb1ELb1EEEvNS_9FwdParamsE:
.text._ZN10layer_norm31ln_parallel_residual_fwd_kernelINS_13Kernel_traitsIf13__nv_bfloat16S2_S2_fjLj256ELj1ELj4ELj1ELj16ENS_18Kernel_traits_baseILj256EfS2_S2_S2_fjLj128EEEEELb1ELb1ELb1EEEvNS_9FwdParamsE:
        /* <DEDUP_REMOVED lines=11> */
[----:B------:R-:W-:Y:S01]  /*00b0*/  IMAD.MOV.U32 R29, RZ, RZ, c[0x0][0x23c] ;  /* 0x00008f00ff1d7624 */ /* 0x000fe200078e00ff */
[----:B------:R-:W-:Y:S01]  /*00c0*/  CS2R R12, SRZ ;  /* 0x00000000000c7805 */ /* 0x000fe2000001ff00 */
[----:B------:R-:W-:Y:S01]  /*00d0*/  CS2R R14, SRZ ;  /* 0x00000000000e7805 */ /* 0x000fe2000001ff00 */
[----:B------:R-:W-:Y:S01]  /*00e0*/  CS2R R16, SRZ ;  /* 0x0000000000107805 */ /* 0x000fe2000001ff00 */
[----:B------:R-:W2:Y:S01]  /*00f0*/  @P1 LDG.E.64 R2, [R2.64] ;  /* 0x0000000602021981 */ /* 0x000ea2000c1e1b00 */
[----:B------:R-:W-:Y:S01]  /*0100*/  @P1 IMAD.MOV.U32 R4, RZ, RZ, R0 ;  /* 0x000000ffff041224 */ /* 0x000fe200078e0000 */
[----:B------:R-:W-:Y:S01]  /*0110*/  CS2R R18, SRZ ;  /* 0x0000000000127805 */ /* 0x000fe2000001ff00 */
[----:B------:R-:W-:Y:S01]  /*0120*/  @P1 IMAD.MOV.U32 R5, RZ, RZ, R29 ;  /* 0x000000ffff051224 */ /* 0x000fe200078e001d */
[----:B0-----:R-:W-:-:S05]  /*0130*/  LOP3.LUT R40, R10, 0x1f, RZ, 0xc0, !PT ;  /* 0x0000001f0a287812 */ /* 0x001fca00078ec0ff */
[----:B------:R-:W5:Y:S01]  /*0140*/  @P1 LDG.E.64 R4, [R4.64] ;  /* 0x0000000604041981 */ /* 0x000f62000c1e1b00 */
[----:B------:R-:W-:Y:S02]  /*0150*/  SHF.R.U32.HI R11, RZ, 0x5, R10 ;  /* 0x00000005ff0b7819 */ /* 0x000fe4000001160a */
[----:B------:R-:W-:Y:S01]  /*0160*/  @P0 LEA R8, P4, R40, c[0x0][0x218], 0x5 ;  /* 0x0000860028080a11 */ /* 0x000fe200078828ff */
[----:B------:R-:W0:Y:S01]  /*0170*/  S2R R28, SR_CTAID.X ;  /* 0x00000000001c7919 */ /* 0x000e220000002500 */
[----:B------:R-:W-:-:S03]  /*0180*/  SHF.L.U32 R6, R10, 0x5, RZ ;  /* 0x000000050a067819 */ /* 0x000fc600000006ff */
[----:B------:R-:W-:Y:S01]  /*0190*/  @P0 IMAD.X R9, RZ, RZ, c[0x0][0x21c], P4 ;  /* 0x00008700ff090624 */ /* 0x000fe200020e06ff */
[----:B------:R-:W-:-:S04]  /*01a0*/  LOP3.LUT R6, R6, 0x3e0, RZ, 0xc0, !PT ;  /* 0x000003e006067812 */ /* 0x000fc800078ec0ff */
[----:B------:R1:W5:Y:S01]  /*01b0*/  @P0 LDG.E.128 R12, [R8.64] ;  /* 0x00000006080c0981 */ /* 0x000362000c1e1d00 */
[----:B------:R-:W-:-:S03]  /*01c0*/  IADD3 R6, P3, R6, c[0x0][0x1b0], RZ ;  /* 0x00006c0006067a10 */ /* 0x000fc60007f7e0ff */
[----:B------:R1:W5:Y:S02]  /*01d0*/  @P0 LDG.E.128 R16, [R8.64+0x10] ;  /* 0x0000100608100981 */ /* 0x000364000c1e1d00 */
[----:B------:R-:W-:Y:S02]  /*01e0*/  IMAD.X R7, RZ, RZ, c[0x0][0x1b4], P3 ;  /* 0x00006d00ff077624 */ /* 0x000fe400018e06ff */
[----:B0-----:R-:W-:-:S05]  /*01f0*/  IMAD R11, R28, 0x4, R11 ;  /* 0x000000041c0b7824 */ /* 0x001fca00078e020b */
[----:B------:R-:W-:Y:S01]  /*0200*/  ISETP.GE.AND P2, PT, R11, c[0x0][0x164], PT ;  /* 0x000059000b007a0c */ /* 0x000fe20003f46270 */
[----:B--2---:R1:W0:Y:S08]  /*0210*/  @P1 R2UR UR4, R2 ;  /* 0x00000000020413c2 */ /* 0x00423000000e0000 */
[----:B------:R1:W2:Y:S04]  /*0220*/  @P1 R2UR UR5, R3 ;  /* 0x00000000030513c2 */ /* 0x0002a800000e0000 */
[----:B012---:R-:W-:Y:S05]  /*0230*/  @P2 EXIT ;  /* 0x000000000000294d */ /* 0x007fea0003800000 */
[----:B-----5:R-:W-:Y:S01]  /*0240*/  @P1 IADD3 R0, P0, R4, c[0x0][0x240], RZ ;  /* 0x0000900004001a10 */ /* 0x020fe20007f1e0ff */
[----:B------:R0:W5:Y:S04]  /*0250*/  LDG.E.128 R20, [R6.64] ;  /* 0x0000000606147981 */ /* 0x000168000c1e1d00 */
[----:B------:R-:W-:Y:S01]  /*0260*/  @P1 IMAD.X R29, RZ, RZ, R5, P0 ;  /* 0x000000ffff1d1224 */ /* 0x000fe200000e0605 */
[----:B------:R0:W5:Y:S01]  /*0270*/  LDG.E.128 R24, [R6.64+0x10] ;  /* 0x0000100606187981 */ /* 0x000162000c1e1d00 */
[----:B------:R-:W-:Y:S01]  /*0280*/  IMAD R10, R28, c[0x0][0x0], R10 ;  /* 0x000000001c0a7a24 */ /* 0x000fe200078e020a */
[----:B------:R-:W-:Y:S01]  /*0290*/  UIADD3 UR9, UR4, -0x61c88647, URZ ;  /* 0x9e3779b904097890 */ /* 0x000fe2000fffe03f */
[----:B------:R-:W-:Y:S01]  /*02a0*/  BSSY B0, `(.L_x_2041) ;  /* 0x0000658000007945 */ /* 0x000fe20003800000 */
[--C-:B------:R-:W-:Y:S01]  /*02b0*/  SHF.R.U64 R9, R0, 0x2, R29.reuse ;  /* 0x0000000200097819 */ /* 0x100fe2000000121d */
[----:B------:R-:W-:Y:S01]  /*02c0*/  IMAD.HI.U32 R3, R10, -0x326172a9, RZ ;  /* 0xcd9e8d570a037827 */ /* 0x000fe200078e00ff */
[----:B------:R-:W-:Y:S01]  /*02d0*/  SHF.R.U32.HI R8, RZ, 0x2, R29 ;  /* 0x00000002ff087819 */ /* 0x000fe2000001161d */
[----:B------:R-:W-:-:S02]  /*02e0*/  UIADD3 UR10, UR5, -0x4498517b, URZ ;  /* 0xbb67ae85050a7890 */ /* 0x000fc4000fffe03f */
[----:B------:R-:W-:Y:S01]  /*02f0*/  IMAD.HI.U32 R2, R9, -0x2daee0ad, RZ ;  /* 0xd2511f5309027827 */ /* 0x000fe200078e00ff */
[----:B------:R-:W-:Y:S01]  /*0300*/  LOP3.LUT R3, R3, UR4, R8, 0x96, !PT ;  /* 0x0000000403037c12 */ /* 0x000fe2000f8e9608 */
[----:B------:R-:W-:Y:S02]  /*0310*/  UIADD3 UR12, UR5, 0x76cf5d0a, URZ ;  /* 0x76cf5d0a050c7890 */ /* 0x000fe4000fffe03f */
[----:B------:R-:W-:Y:S01]  /*0320*/  IMAD R5, R10, -0x326172a9, RZ ;  /* 0xcd9e8d570a057824 */ /* 0x000fe200078e02ff */
[----:B------:R-:W-:Y:S01]  /*0330*/  LOP3.LUT R2, R2, UR5, RZ, 0x3c, !PT ;  /* 0x0000000502027c12 */ /* 0x000fe2000f8e3cff */
[----:B0-----:R-:W-:Y:S01]  /*0340*/  IMAD R7, R9, -0x2daee0ad, RZ ;  /* 0xd2511f5309077824 */ /* 0x001fe200078e02ff */
[----:B------:R-:W-:Y:S01]  /*0350*/  UIADD3 UR11, UR4, 0x3c6ef372, URZ ;  /* 0x3c6ef372040b7890 */ /* 0x000fe2000fffe03f */
[----:B------:R-:W-:Y:S01]  /*0360*/  IMAD.HI.U32 R6, R3, -0x2daee0ad, RZ ;  /* 0xd2511f5303067827 */ /* 0x000fe200078e00ff */
[----:B------:R-:W-:Y:S02]  /*0370*/  UIADD3 UR13, UR4, -0x255992d5, URZ ;  /* 0xdaa66d2b040d7890 */ /* 0x000fe4000fffe03f */
[----:B------:R-:W-:Y:S01]  /*0380*/  UIADD3 UR14, UR5, 0x32370b8f, URZ ;  /* 0x32370b8f050e7890 */ /* 0x000fe2000fffe03f */
[----:B------:R-:W-:Y:S01]  /*0390*/  IMAD.HI.U32 R4, R2, -0x326172a9, RZ ;  /* 0xcd9e8d5702047827 */ /* 0x000fe200078e00ff */
[----:B------:R-:W-:Y:S01]  /*03a0*/  LOP3.LUT R6, R6, UR10, R7, 0x96, !PT ;  /* 0x0000000a06067c12 */ /* 0x000fe2000f8e9607 */
[----:B------:R-:W-:-:S02]  /*03b0*/  UIADD3 UR16, UR5, -0x126145ec, URZ ;  /* 0xed9eba1405107890 */ /* 0x000fc4000fffe03f */
[----:B------:R-:W-:Y:S01]  /*03c0*/  IMAD R28, R3, -0x2daee0ad, RZ ;  /* 0xd2511f53031c7824 */ /* 0x000fe200078e02ff */
[----:B------:R-:W-:Y:S01]  /*03d0*/  LOP3.LUT R4, R4, UR9, R5, 0x96, !PT ;  /* 0x0000000904047c12 */ /* 0x000fe2000f8e9605 */
[----:B------:R-:W-:Y:S01]  /*03e0*/  IMAD R5, R2, -0x326172a9, RZ ;  /* 0xcd9e8d5702057824 */ /* 0x000fe200078e02ff */
[----:B------:R-:W-:Y:S01]  /*03f0*/  UIADD3 UR15, UR4, 0x78dde6e4, URZ ;  /* 0x78dde6e4040f7890 */ /* 0x000fe2000fffe03f */
[----:B------:R-:W-:Y:S01]  /*0400*/  IMAD.HI.U32 R2, R6, -0x326172a9, RZ ;  /* 0xcd9e8d5706027827 */ /* 0x000fe200078e00ff */
[----:B------:R-:W-:Y:S02]  /*0410*/  UIADD3 UR17, UR4, 0x1715609d, URZ ;  /* 0x1715609d04117890 */ /* 0x000fe4000fffe03f */
[----:B------:R-:W-:Y:S01]  /*0420*/  UIADD3 UR18, UR5, -0x56f99767, URZ ;  /* 0xa906689905127890 */ /* 0x000fe2000fffe03f */
[----:B------:R-:W-:Y:S01]  /*0430*/  IMAD.HI.U32 R3, R4, -0x2daee0ad, RZ ;  /* 0xd2511f5304037827 */ /* 0x000fe200078e00ff */
[----:B------:R-:W-:Y:S01]  /*0440*/  LOP3.LUT R2, R2, UR11, R5, 0x96, !PT ;  /* 0x0000000b02027c12 */ /* 0x000fe2000f8e9605 */
[----:B------:R-:W-:-:S02]  /*0450*/  UIADD3 UR20, UR5, 0x646e171e, URZ ;  /* 0x646e171e05147890 */ /* 0x000fc4000fffe03f */
[----:B------:R-:W-:Y:S01]  /*0460*/  IMAD R5, R6, -0x326172a9, RZ ;  /* 0xcd9e8d5706057824 */ /* 0x000fe200078e02ff */
[----:B------:R-:W-:Y:S01]  /*0470*/  LOP3.LUT R3, R3, UR12, R28, 0x96, !PT ;  /* 0x0000000c03037c12 */ /* 0x000fe2000f8e961c */
[----:B------:R-:W-:Y:S01]  /*0480*/  IMAD R28, R4, -0x2daee0ad, RZ ;  /* 0xd2511f53041c7824 */ /* 0x000fe200078e02ff */
[----:B------:R-:W-:Y:S01]  /*0490*/  UIADD3 UR19, UR4, -0x4ab325aa, URZ ;  /* 0xb54cda5604137890 */ /* 0x000fe2000fffe03f */
[----:B------:R-:W-:Y:S01]  /*04a0*/  IMAD.HI.U32 R7, R2, -0x2daee0ad, RZ ;  /* 0xd2511f5302077827 */ /* 0x000fe200078e00ff */
[----:B------:R-:W-:Y:S02]  /*04b0*/  UIADD3 UR21, UR4, 0x5384540f, URZ ;  /* 0x5384540f04157890 */ /* 0x000fe4000fffe03f */
[----:B------:R-:W-:Y:S01]  /*04c0*/  UIADD3 UR22, UR5, 0x1fd5c5a3, URZ ;  /* 0x1fd5c5a305167890 */ /* 0x000fe2000fffe03f */
[----:B------:R-:W-:Y:S01]  /*04d0*/  IMAD.HI.U32 R4, R3, -0x326172a9, RZ ;  /* 0xcd9e8d5703047827 */ /* 0x000fe200078e00ff */
[----:B------:R-:W-:Y:S01]  /*04e0*/  LOP3.LUT R7, R7, UR14, R28, 0x96, !PT ;  /* 0x0000000e07077c12 */ /* 0x000fe2000f8e961c */
[----:B------:R-:W-:-:S02]  /*04f0*/  UIADD3 UR24, UR5, -0x24c28bd8, URZ ;  /* 0xdb3d742805187890 */ /* 0x000fc4000fffe03f */
[----:B------:R-:W-:Y:S01]  /*0500*/  IMAD R6, R3, -0x326172a9, RZ ;  /* 0xcd9e8d5703067824 */ /* 0x000fe200078e02ff */
[----:B------:R-:W-:Y:S01]  /*0510*/  LOP3.LUT R4, R4, UR13, R5, 0x96, !PT ;  /* 0x0000000d04047c12 */ /* 0x000fe2000f8e9605 */
[----:B------:R-:W-:Y:S01]  /*0520*/  IMAD R5, R2, -0x2daee0ad, RZ ;  /* 0xd2511f5302057824 */ /* 0x000fe200078e02ff */
[----:B------:R-:W-:Y:S01]  /*0530*/  UIADD3 UR23, UR4, -0xe443238, URZ ;  /* 0xf1bbcdc804177890 */ /* 0x000fe2000fffe03f */
[----:B------:R-:W-:Y:S01]  /*0540*/  IMAD.HI.U32 R3, R7, -0x326172a9, RZ ;  /* 0xcd9e8d5707037827 */ /* 0x000fe200078e00ff */
[----:B------:R-:W-:Y:S02]  /*0550*/  UIADD3 UR25, UR4, -0x700cb87f, URZ ;  /* 0x8ff3478104197890 */ /* 0x000fe4000fffe03f */
[----:B------:R-:W-:Y:S01]  /*0560*/  UIADD3 UR26, UR5, -0x695add53, URZ ;  /* 0x96a522ad051a7890 */ /* 0x000fe2000fffe03f */
[----:B------:R-:W-:Y:S01]  /*0570*/  IMAD.HI.U32 R2, R4, -0x2daee0ad, RZ ;  /* 0xd2511f5304027827 */ /* 0x000fe200078e00ff */
[----:B------:R-:W-:Y:S01]  /*0580*/  LOP3.LUT R3, R3, UR15, R6, 0x96, !PT ;  /* 0x0000000f03037c12 */ /* 0x000fe2000f8e9606 */
[----:B------:R-:W-:-:S02]  /*0590*/  ULDC.U8 UR8, c[0x0][0x1f0] ;  /* 0x00007c0000087ab9 */ /* 0x000fc40000000000 */
        /* <DEDUP_REMOVED lines=28> */
[----:B------:R-:W-:Y:S01]  /*0760*/  IMAD.WIDE.U32 R48, R2, -0x326172a9, RZ ;  /* 0xcd9e8d5702307825 */ /* 0x000fe200078e00ff */
[----:B------:R-:W-:-:S03]  /*0770*/  LOP3.LUT R46, R46, UR26, R5, 0x96, !PT ;  /* 0x0000001a2e2e7c12 */ /* 0x000fc6000f8e9605 */
[----:B------:R-:W-:Y:S01]  /*0780*/  IMAD.MOV.U32 R7, RZ, RZ, RZ ;  /* 0x000000ffff077224 */ /* 0x000fe200078e00ff */
[----:B------:R-:W-:Y:S01]  /*0790*/  LOP3.LUT R47, R49, UR25, R47, 0x96, !PT ;  /* 0x00000019312f7c12 */ /* 0x000fe2000f8e962f */
[----:B------:R-:W-:Y:S01]  /*07a0*/  IMAD R50, R3, -0x2daee0ad, RZ ;  /* 0xd2511f5303327824 */ /* 0x000fe200078e02ff */
[----:B------:R-:W-:Y:S02]  /*07b0*/  LOP3.LUT R49, R0, 0x3, RZ, 0xc0, !PT ;  /* 0x0000000300317812 */ /* 0x000fe400078ec0ff */
.L_x_2174:
        /* <DEDUP_REMOVED lines=16> */
[----:B-----5:R-:W5:Y:S04]  /*08c0*/  LDG.E.128 R36, [R36.64] ;  /* 0x0000000624247981 */ /* 0x020f68000c1e1d00 */
        /* <DEDUP_REMOVED lines=13> */
.L_x_2043:
[----:B0-----:R-:W-:Y:S02]  /*09a0*/  IMAD.MOV.U32 R45, RZ, RZ, R48 ;  /* 0x000000ffff2d7224 */ /* 0x001fe400078e0030 */
.L_x_2044:
[----:B------:R-:W-:Y:S05]  /*09b0*/  BSYNC B1 ;  /* 0x0000000000017941 */ /* 0x000fea0003800000 */
.L_x_2042:
        /* <DEDUP_REMOVED lines=16> */
.L_x_2048:
[----:B------:R-:W-:Y:S05]  /*0ac0*/  BSYNC B2 ;  /* 0x0000000000027941 */ /* 0x000fea0003800000 */
.L_x_2047:
        /* <DEDUP_REMOVED lines=42> */
.L_x_2046:
[----:B------:R-:W-:Y:S05]  /*0d70*/  BSYNC B1 ;  /* 0x0000000000017941 */ /* 0x000fea0003800000 */
.L_x_2045:
        /* <DEDUP_REMOVED lines=17> */
.L_x_2049:
        /* <DEDUP_REMOVED lines=12> */
.L_x_2052:
[----:B------:R-:W-:Y:S02]  /*0f50*/  IMAD.MOV.U32 R45, RZ, RZ, R48 ;  /* 0x000000ffff2d7224 */ /* 0x000fe400078e0030 */
.L_x_2053:
[----:B------:R-:W-:Y:S05]  /*0f60*/  BSYNC B1 ;  /* 0x0000000000017941 */ /* 0x000fea0003800000 */
.L_x_2051:
        /* <DEDUP_REMOVED lines=16> */
.L_x_2057:
[----:B------:R-:W-:Y:S05]  /*1070*/  BSYNC B2 ;  /* 0x0000000000027941 */ /* 0x000fea0003800000 */
.L_x_2056:
        /* <DEDUP_REMOVED lines=42> */
.L_x_2055:
[----:B------:R-:W-:Y:S05]  /*1320*/  BSYNC B1 ;  /* 0x0000000000017941 */ /* 0x000fea0003800000 */
.L_x_2054:
        /* <DEDUP_REMOVED lines=10> */
.L_x_2050:
        /* <DEDUP_REMOVED lines=12> */
.L_x_2059:
[----:B------:R-:W-:Y:S02]  /*1490*/  IMAD.MOV.U32 R45, RZ, RZ, R48 ;  /* 0x000000ffff2d7224 */ /* 0x000fe400078e0030 */
.L_x_2060:
[----:B------:R-:W-:Y:S05]  /*14a0*/  BSYNC B1 ;  /* 0x0000000000017941 */ /* 0x000fea0003800000 */
.L_x_2058:
        /* <DEDUP_REMOVED lines=16> */
.L_x_2064:
[----:B------:R-:W-:Y:S05]  /*15b0*/  BSYNC B2 ;  /* 0x0000000000027941 */ /* 0x000fea0003800000 */
.L_x_2063:
        /* <DEDUP_REMOVED lines=42> */
.L_x_2062:
[----:B------:R-:W-:Y:S05]  /*1860*/  BSYNC B1 ;  /* 0x0000000000017941 */ /* 0x000fea0003800000 */
.L_x_2061:
        /* <DEDUP_REMOVED lines=14> */
.L_x_2065:
        /* <DEDUP_REMOVED lines=12> */
.L_x_2068:
[----:B------:R-:W-:Y:S02]  /*1a10*/  IMAD.MOV.U32 R36, RZ, RZ, R48 ;  /* 0x000000ffff247224 */ /* 0x000fe400078e0030 */
.L_x_2069:
[----:B------:R-:W-:Y:S05]  /*1a20*/  BSYNC B1 ;  /* 0x0000000000017941 */ /* 0x000fea0003800000 */
.L_x_2067:
        /* <DEDUP_REMOVED lines=16> */
.L_x_2073:
[----:B------:R-:W-:Y:S05]  /*1b30*/  BSYNC B2 ;  /* 0x0000000000027941 */ /* 0x000fea0003800000 */
.L_x_2072:
        /* <DEDUP_REMOVED lines=42> */
.L_x_2071:
[----:B------:R-:W-:Y:S05]  /*1de0*/  BSYNC B1 ;  /* 0x0000000000017941 */ /* 0x000fea0003800000 */
.L_x_2070:
        /* <DEDUP_REMOVED lines=10> */
.L_x_2066:
        /* <DEDUP_REMOVED lines=12> */
.L_x_2075:
[----:B------:R-:W-:Y:S02]  /*1f50*/  IMAD.MOV.U32 R36, RZ, RZ, R48 ;  /* 0x000000ffff247224 */ /* 0x000fe400078e0030 */
.L_x_2076:
[----:B------:R-:W-:Y:S05]  /*1f60*/  BSYNC B1 ;  /* 0x0000000000017941 */ /* 0x000fea0003800000 */
.L_x_2074:
        /* <DEDUP_REMOVED lines=16> */
.L_x_2080:
[----:B------:R-:W-:Y:S05]  /*2070*/  BSYNC B2 ;  /* 0x0000000000027941 */ /* 0x000fea0003800000 */
.L_x_2079:
        /* <DEDUP_REMOVED lines=42> */
.L_x_2078:
[----:B------:R-:W-:Y:S05]  /*2320*/  BSYNC B1 ;  /* 0x0000000000017941 */ /* 0x000fea0003800000 */
.L_x_2077:
        /* <DEDUP_REMOVED lines=14> */
.L_x_2081:
        /* <DEDUP_REMOVED lines=12> */
.L_x_2084:
[----:B------:R-:W-:Y:S02]  /*24d0*/  IMAD.MOV.U32 R36, RZ, RZ, R48 ;  /* 0x000000ffff247224 */ /* 0x000fe400078e0030 */
.L_x_2085:
[----:B------:R-:W-:Y:S05]  /*24e0*/  BSYNC B1 ;  /* 0x0000000000017941 */ /* 0x000fea0003800000 */
.L_x_2083:
        /* <DEDUP_REMOVED lines=16> */
.L_x_2089:
[----:B------:R-:W-:Y:S05]  /*25f0*/  BSYNC B2 ;  /* 0x0000000000027941 */ /* 0x000fea0003800000 */
.L_x_2088:
        /* <DEDUP_REMOVED lines=42> */
.L_x_2087:
[----:B------:R-:W-:Y:S05]  /*28a0*/  BSYNC B1 ;  /* 0x0000000000017941 */ /* 0x000fea0003800000 */
.L_x_2086:
        /* <DEDUP_REMOVED lines=10> */
.L_x_2082:
        /* <DEDUP_REMOVED lines=12> */
.L_x_2091:
[----:B------:R-:W-:Y:S02]  /*2a10*/  IMAD.MOV.U32 R36, RZ, RZ, R48 ;  /* 0x000000ffff247224 */ /* 0x000fe400078e0030 */
.L_x_2092:
[----:B------:R-:W-:Y:S05]  /*2a20*/  BSYNC B1 ;  /* 0x0000000000017941 */ /* 0x000fea0003800000 */
.L_x_2090:
        /* <DEDUP_REMOVED lines=16> */
.L_x_2096:
[----:B------:R-:W-:Y:S05]  /*2b30*/  BSYNC B2 ;  /* 0x0000000000027941 */ /* 0x000fea0003800000 */
.L_x_2095:
        /* <DEDUP_REMOVED lines=42> */
.L_x_2094:
[----:B------:R-:W-:Y:S05]  /*2de0*/  BSYNC B1 ;  /* 0x0000000000017941 */ /* 0x000fea0003800000 */
.L_x_2093:
        /* <DEDUP_REMOVED lines=14> */
.L_x_2097:
        /* <DEDUP_REMOVED lines=12> */
.L_x_2100:
[----:B------:R-:W-:Y:S02]  /*2f90*/  IMAD.MOV.U32 R53, RZ, RZ, R48 ;  /* 0x000000ffff357224 */ /* 0x000fe400078e0030 */
.L_x_2101:
[----:B------:R-:W-:Y:S05]  /*2fa0*/  BSYNC B1 ;  /* 0x0000000000017941 */ /* 0x000fea0003800000 */
.L_x_2099:
        /* <DEDUP_REMOVED lines=16> */
.L_x_2105:
[----:B------:R-:W-:Y:S05]  /*30b0*/  BSYNC B2 ;  /* 0x0000000000027941 */ /* 0x000fea0003800000 */
.L_x_2104:
        /* <DEDUP_REMOVED lines=42> */
.L_x_2103:
[----:B------:R-:W-:Y:S05]  /*3360*/  BSYNC B1 ;  /* 0x0000000000017941 */ /* 0x000fea0003800000 */
.L_x_2102:
        /* <DEDUP_REMOVED lines=10> */
.L_x_2098:
        /* <DEDUP_REMOVED lines=12> */
.L_x_2107:
[----:B------:R-:W-:Y:S02]  /*34d0*/  IMAD.MOV.U32 R55, RZ, RZ, R48 ;  /* 0x000000ffff377224 */ /* 0x000fe400078e0030 */
.L_x_2108:
[----:B------:R-:W-:Y:S05]  /*34e0*/  BSYNC B1 ;  /* 0x0000000000017941 */ /* 0x000fea0003800000 */
.L_x_2106:
        /* <DEDUP_REMOVED lines=16> */
.L_x_2112:
[----:B------:R-:W-:Y:S05]  /*35f0*/  BSYNC B2 ;  /* 0x0000000000027941 */ /* 0x000fea0003800000 */
.L_x_2111:
        /* <DEDUP_REMOVED lines=42> */
.L_x_2110:
[----:B------:R-:W-:Y:S05]  /*38a0*/  BSYNC B1 ;  /* 0x0000000000017941 */ /* 0x000fea0003800000 */
.L_x_2109:
        /* <DEDUP_REMOVED lines=13> */
.L_x_2113:
        /* <DEDUP_REMOVED lines=12> */
.L_x_2116:
[----:B------:R-:W-:Y:S02]  /*3a40*/  MOV R55, R48 ;  /* 0x0000003000377202 */ /* 0x000fe40000000f00 */
.L_x_2117:
[----:B------:R-:W-:Y:S05]  /*3a50*/  BSYNC B1 ;  /* 0x0000000000017941 */ /* 0x000fea0003800000 */
.L_x_2115:
        /* <DEDUP_REMOVED lines=16> */
.L_x_2121:
[----:B------:R-:W-:Y:S05]  /*3b60*/  BSYNC B2 ;  /* 0x0000000000027941 */ /* 0x000fea0003800000 */
.L_x_2120:
        /* <DEDUP_REMOVED lines=42> */
.L_x_2119:
[----:B------:R-:W-:Y:S05]  /*3e10*/  BSYNC B1 ;  /* 0x0000000000017941 */ /* 0x000fea0003800000 */
.L_x_2118:
        /* <DEDUP_REMOVED lines=10> */
.L_x_2114:
        /* <DEDUP_REMOVED lines=12> */
.L_x_2123:
[----:B------:R-:W-:Y:S02]  /*3f80*/  IMAD.MOV.U32 R55, RZ, RZ, R48 ;  /* 0x000000ffff377224 */ /* 0x000fe400078e0030 */
.L_x_2124:
[----:B------:R-:W-:Y:S05]  /*3f90*/  BSYNC B1 ;  /* 0x0000000000017941 */ /* 0x000fea0003800000 */
.L_x_2122:
        /* <DEDUP_REMOVED lines=16> */
.L_x_2128:
[----:B------:R-:W-:Y:S05]  /*40a0*/  BSYNC B2 ;  /* 0x0000000000027941 */ /* 0x000fea0003800000 */
.L_x_2127:
        /* <DEDUP_REMOVED lines=42> */
.L_x_2126:
[----:B------:R-:W-:Y:S05]  /*4350*/  BSYNC B1 ;  /* 0x0000000000017941 */ /* 0x000fea0003800000 */
.L_x_2125:
        /* <DEDUP_REMOVED lines=13> */
.L_x_2129:
        /* <DEDUP_REMOVED lines=12> */
.L_x_2132:
[----:B------:R-:W-:Y:S02]  /*44f0*/  IMAD.MOV.U32 R38, RZ, RZ, R48 ;  /* 0x000000ffff267224 */ /* 0x000fe400078e0030 */
.L_x_2133:
[----:B------:R-:W-:Y:S05]  /*4500*/  BSYNC B1 ;  /* 0x0000000000017941 */ /* 0x000fea0003800000 */
.L_x_2131:
        /* <DEDUP_REMOVED lines=16> */
.L_x_2137:
[----:B------:R-:W-:Y:S05]  /*4610*/  BSYNC B2 ;  /* 0x0000000000027941 */ /* 0x000fea0003800000 */
.L_x_2136:
        /* <DEDUP_REMOVED lines=42> */
.L_x_2135:
[----:B------:R-:W-:Y:S05]  /*48c0*/  BSYNC B1 ;  /* 0x0000000000017941 */ /* 0x000fea0003800000 */
.L_x_2134:
        /* <DEDUP_REMOVED lines=10> */
.L_x_2130:
        /* <DEDUP_REMOVED lines=12> */
.L_x_2139:
[----:B------:R-:W-:Y:S02]  /*4a30*/  IMAD.MOV.U32 R38, RZ, RZ, R48 ;  /* 0x000000ffff267224 */ /* 0x000fe400078e0030 */
.L_x_2140:
[----:B------:R-:W-:Y:S05]  /*4a40*/  BSYNC B1 ;  /* 0x0000000000017941 */ /* 0x000fea0003800000 */
.L_x_2138:
        /* <DEDUP_REMOVED lines=16> */
.L_x_2144:
[----:B------:R-:W-:Y:S05]  /*4b50*/  BSYNC B2 ;  /* 0x0000000000027941 */ /* 0x000fea0003800000 */
.L_x_2143:
        /* <DEDUP_REMOVED lines=42> */
.L_x_2142:
[----:B------:R-:W-:Y:S05]  /*4e00*/  BSYNC B1 ;  /* 0x0000000000017941 */ /* 0x000fea0003800000 */
.L_x_2141:
        /* <DEDUP_REMOVED lines=13> */
.L_x_2145:
        /* <DEDUP_REMOVED lines=12> */
.L_x_2148:
[----:B------:R-:W-:Y:S02]  /*4fa0*/  IMAD.MOV.U32 R38, RZ, RZ, R48 ;  /* 0x000000ffff267224 */ /* 0x000fe400078e0030 */
.L_x_2149:
[----:B------:R-:W-:Y:S05]  /*4fb0*/  BSYNC B1 ;  /* 0x0000000000017941 */ /* 0x000fea0003800000 */
.L_x_2147:
        /* <DEDUP_REMOVED lines=16> */
.L_x_2153:
[----:B------:R-:W-:Y:S05]  /*50c0*/  BSYNC B2 ;  /* 0x0000000000027941 */ /* 0x000fea0003800000 */
.L_x_2152:
        /* <DEDUP_REMOVED lines=42> */
.L_x_2151:
[----:B------:R-:W-:Y:S05]  /*5370*/  BSYNC B1 ;  /* 0x0000000000017941 */ /* 0x000fea0003800000 */
.L_x_2150:
        /* <DEDUP_REMOVED lines=10> */
.L_x_2146:
        /* <DEDUP_REMOVED lines=12> */
.L_x_2155:
[----:B------:R-:W-:Y:S02]  /*54e0*/  IMAD.MOV.U32 R38, RZ, RZ, R48 ;  /* 0x000000ffff267224 */ /* 0x000fe400078e0030 */
.L_x_2156:
[----:B------:R-:W-:Y:S05]  /*54f0*/  BSYNC B1 ;  /* 0x0000000000017941 */ /* 0x000fea0003800000 */
.L_x_2154:
        /* <DEDUP_REMOVED lines=16> */
.L_x_2160:
[----:B------:R-:W-:Y:S05]  /*5600*/  BSYNC B2 ;  /* 0x0000000000027941 */ /* 0x000fea0003800000 */
.L_x_2159:
        /* <DEDUP_REMOVED lines=42> */
.L_x_2158:
[----:B------:R-:W-:Y:S05]  /*58b0*/  BSYNC B1 ;  /* 0x0000000000017941 */ /* 0x000fea0003800000 */
.L_x_2157:
        /* <DEDUP_REMOVED lines=13> */
.L_x_2161:
        /* <DEDUP_REMOVED lines=12> */
.L_x_2164:
[----:B------:R-:W-:Y:S02]  /*5a50*/  IMAD.MOV.U32 R51, RZ, RZ, R48 ;  /* 0x000000ffff337224 */ /* 0x000fe400078e0030 */
.L_x_2165:
[----:B------:R-:W-:Y:S05]  /*5a60*/  BSYNC B1 ;  /* 0x0000000000017941 */ /* 0x000fea0003800000 */
.L_x_2163:
        /* <DEDUP_REMOVED lines=16> */
.L_x_2169:
[----:B------:R-:W-:Y:S05]  /*5b70*/  BSYNC B2 ;  /* 0x0000000000027941 */ /* 0x000fea0003800000 */
.L_x_2168:
        /* <DEDUP_REMOVED lines=43> */
.L_x_2167:
[----:B------:R-:W-:Y:S05]  /*5e30*/  BSYNC B1 ;  /* 0x0000000000017941 */ /* 0x000fea0003800000 */
.L_x_2166:
        /* <DEDUP_REMOVED lines=10> */
.L_x_2162:
[----:B------:R-:W-:Y:S01]  /*5ee0*/  IMAD.SHL.U32 R57, R44, 0x10, RZ ;  /* 0x000000102c397824 */ /* 0x000fe200078e00ff */
[----:B------:R-:W-:Y:S02]  /*5ef0*/  ISETP.NE.AND P1, PT, R58, RZ, PT ;  /* 0x000000ff3a00720c */ /* 0x000fe40003f25270 */
[----:B------:R-:W-:Y:S02]  /*5f00*/  SHF.R.U32.HI R51, RZ, 0x1c, R44 ;  /* 0x0000001cff337819 */ /* 0x000fe4000001162c */
[----:B------:R-:W-:Y:S02]  /*5f10*/  IADD3 R58, P0, R57, c[0x0][0x188], RZ ;  /* 0x00006200393a7a10 */ /* 0x000fe40007f1e0ff */
[----:B------:R-:W-:Y:S02]  /*5f20*/  ISETP.NE.AND P6, PT, R59, RZ, PT ;  /* 0x000000ff3b00720c */ /* 0x000fe40003fc5270 */
[----:B------:R-:W-:Y:S02]  /*5f30*/  IADD3.X R59, R51, c[0x0][0x18c], RZ, P0, !PT ;  /* 0x00006300333b7a10 */ /* 0x000fe400007fe4ff */
[----:B------:R-:W-:-:S02]  /*5f40*/  ISETP.NE.AND P0, PT, R62, RZ, PT ;  /* 0x000000ff3e00720c */ /* 0x000fc40003f05270 */
[----:B------:R-:W-:Y:S02]  /*5f50*/  SEL R63, RZ, 0x1000000, P5 ;  /* 0x01000000ff3f7807 */ /* 0x000fe40002800000 */
[----:B------:R-:W-:Y:S02]  /*5f60*/  SEL R66, RZ, 0x1, P0 ;  /* 0x00000001ff427807 */ /* 0x000fe40000000000 */
[----:B------:R-:W-:Y:S02]  /*5f70*/  ISETP.NE.AND P5, PT, R61, RZ, PT ;  /* 0x000000ff3d00720c */ /* 0x000fe40003fa5270 */
[----:B------:R-:W-:Y:S01]  /*5f80*/  SEL R68, RZ, 0x10000, P4 ;  /* 0x00010000ff447807 */ /* 0x000fe20002000000 */
[----:B------:R-:W-:Y:S01]  /*5f90*/  IMAD.WIDE.U32 R66, R66, 0x1000000, RZ ;  /* 0x0100000042427825 */ /* 0x000fe200078e00ff */
[----:B------:R-:W-:Y:S02]  /*5fa0*/  ISETP.NE.AND P4, PT, R60, RZ, PT ;  /* 0x000000ff3c00720c */ /* 0x000fe40003f85270 */
[----:B------:R-:W-:-:S02]  /*5fb0*/  SEL R61, RZ, 0x100, P3 ;  /* 0x00000100ff3d7807 */ /* 0x000fc40001800000 */
[----:B------:R-:W-:Y:S02]  /*5fc0*/  SEL R65, RZ, 0x1, P2 ;  /* 0x00000001ff417807 */ /* 0x000fe40001000000 */
[----:B------:R-:W-:Y:S02]  /*5fd0*/  LOP3.LUT R61, R61, R63, R68, 0xfe, !PT ;  /* 0x0000003f3d3d7212 */ /* 0x000fe400078efe44 */
        /* <DEDUP_REMOVED lines=11> */
[----:B------:R-:W-:Y:S01]  /*6090*/  SHF.R.U32.HI R44, RZ, 0x1d, R44 ;  /* 0x0000001dff2c7819 */ /* 0x000fe2000001162c */
[----:B------:R0:W-:Y:S01]  /*60a0*/  STG.E.128 [R58.64], R36 ;  /* 0x000000243a007986 */ /* 0x0001e2000c101d06 */
[----:B------:R-:W-:Y:S01]  /*60b0*/  LOP3.LUT R61, R61, R65, R63, 0xfe, !PT ;  /* 0x000000413d3d7212 */ /* 0x000fe200078efe3f */
        /* <DEDUP_REMOVED lines=14> */
[----:B0-----:R-:W-:Y:S02]  /*61a0*/  IMAD.U32 R36, R41, 0x10000, RZ ;  /* 0x0001000029247824 */ /* 0x001fe400078e00ff */
[----:B------:R-:W-:-:S03]  /*61b0*/  IMAD.WIDE.U32 R58, R3, 0x1000000, RZ ;  /* 0x01000000033a7825 */ /* 0x000fc600078e00ff */
[----:B------:R-:W-:Y:S01]  /*61c0*/  LOP3.LUT R61, R36, 0xff0000, RZ, 0xc0, !PT ;  /* 0x00ff0000243d7812 */ /* 0x000fe200078ec0ff */
[----:B------:R-:W-:Y:S01]  /*61d0*/  IMAD.WIDE.U32 R38, R4, 0x10000, RZ ;  /* 0x0001000004267825 */ /* 0x000fe200078e00ff */
[----:B------:R-:W-:Y:S02]  /*61e0*/  SHF.L.U32 R36, R0, 0x8, RZ ;  /* 0x0000000800247819 */ /* 0x000fe400000006ff */
[----:B------:R-:W-:-:S04]  /*61f0*/  PRMT R61, R61, 0x4210, R42 ;  /* 0x000042103d3d7816 */ /* 0x000fc8000000002a */
        /* <DEDUP_REMOVED lines=10> */
.L_x_2170:
[----:B0-----:R-:W-:Y:S01]  /*62a0*/  FADD.FTZ R61, R63, R64 ;  /* 0x000000403f3d7221 */ /* 0x001fe20000010000 */
[----:B------:R-:W-:Y:S05]  /*62b0*/  BRA.DIV ~URZ, `(.L_x_2171) ;  /* 0x000005827f007947 */ /* 0x000fea000b800000 */
[----:B------:R0:W1:Y:S02]  /*62c0*/  SHFL.BFLY PT, R38, R61, 0x1, 0x1f ;  /* 0x0c201f003d267f89 */ /* 0x00006400000e0000 */
.L_x_2175:
        /* <DEDUP_REMOVED lines=36> */
.L_x_2176:
[----:B------:R-:W-:Y:S01]  /*6510*/  FMUL.FTZ R36, R59, R59 ;  /* 0x0000003b3b247220 */ /* 0x000fe20000410000 */
[----:B------:R-:W-:Y:S01]  /*6520*/  ISETP.NE.AND P0, PT, RZ, UR8, PT ;  /* 0x00000008ff007c0c */ /* 0x000fe2000bf05270 */
[----:B------:R-:W-:Y:S02]  /*6530*/  IMAD.MOV.U32 R39, RZ, RZ, c[0x0][0x1e0] ;  /* 0x00007800ff277624 */ /* 0x000fe400078e00ff */
[----:B-1----:R-:W-:Y:S01]  /*6540*/  FADD.FTZ R38, R38, R61 ;  /* 0x0000003d26267221 */ /* 0x002fe20000010000 */
[----:B------:R-:W-:-:S03]  /*6550*/  FSEL R37, R36, RZ, P0 ;  /* 0x000000ff24257208 */ /* 0x000fc60000000000 */
[----:B------:R-:W-:-:S04]  /*6560*/  FFMA.FTZ R36, R38, R39, c[0x0][0x228] ;  /* 0x00008a0026247623 */ /* 0x000fc80000010027 */
[----:B0-----:R-:W-:Y:S01]  /*6570*/  FADD.FTZ R61, R36, R37 ;  /* 0x00000025243d7221 */ /* 0x001fe20000010000 */
[----:B------:R-:W-:-:S05]  /*6580*/  FSEL R37, R59, RZ, !P0 ;  /* 0x000000ff3b257208 */ /* 0x000fca0004000000 */
[----:B------:R-:W0:Y:S01]  /*6590*/  MUFU.RSQ R61, R61 ;  /* 0x0000003d003d7308 */ /* 0x000e220000001400 */
[C---:B------:R-:W-:Y:S02]  /*65a0*/  FADD.FTZ R38, -R37.reuse, R53 ;  /* 0x0000003525267221 */ /* 0x040fe40000010100 */
[C---:B------:R-:W-:Y:S02]  /*65b0*/  FADD.FTZ R44, -R37.reuse, R55 ;  /* 0x00000037252c7221 */ /* 0x040fe40000010100 */
[C---:B------:R-:W-:Y:S02]  /*65c0*/  FADD.FTZ R56, -R37.reuse, R56 ;  /* 0x0000003825387221 */ /* 0x040fe40000010100 */
[C---:B------:R-:W-:Y:S02]  /*65d0*/  FADD.FTZ R36, -R37.reuse, R43 ;  /* 0x0000002b25247221 */ /* 0x040fe40000010100 */
[C---:B------:R-:W-:Y:S02]  /*65e0*/  FADD.FTZ R54, -R37.reuse, R54 ;  /* 0x0000003625367221 */ /* 0x040fe40000010100 */
[----:B------:R-:W-:-:S02]  /*65f0*/  FADD.FTZ R64, -R37, R64 ;  /* 0x0000004025407221 */ /* 0x000fc40000010100 */
[----:B------:R-:W-:Y:S02]  /*6600*/  FADD.FTZ R52, -R37, R52 ;  /* 0x0000003425347221 */ /* 0x000fe40000010100 */
[C---:B0-----:R-:W-:Y:S02]  /*6610*/  FMUL.FTZ R39, R61.reuse, R38 ;  /* 0x000000263d277220 */ /* 0x041fe40000410000 */
[C---:B------:R-:W-:Y:S02]  /*6620*/  FMUL.FTZ R43, R61.reuse, R44 ;  /* 0x0000002c3d2b7220 */ /* 0x040fe40000410000 */
[----:B------:R-:W-:Y:S02]  /*6630*/  FMUL.FTZ R56, R61, R56 ;  /* 0x000000383d387220 */ /* 0x000fe40000410000 */
[----:B------:R-:W-:Y:S02]  /*6640*/  FFMA.FTZ R38, R24, R39, R16 ;  /* 0x0000002718267223 */ /* 0x000fe40000010010 */
[----:B------:R-:W-:-:S02]  /*6650*/  FFMA.FTZ R39, R26, R43, R18 ;  /* 0x0000002b1a277223 */ /* 0x000fc40000010012 */
[----:B------:R-:W-:Y:S02]  /*6660*/  FFMA.FTZ R43, R25, R56, R17 ;  /* 0x00000038192b7223 */ /* 0x000fe40000010011 */
[----:B------:R-:W-:Y:S02]  /*6670*/  FADD.FTZ R44, -R37, R45 ;  /* 0x0000002d252c7221 */ /* 0x000fe40000010100 */
[----:B------:R-:W-:Y:S01]  /*6680*/  FMUL.FTZ R54, R61, R54 ;  /* 0x000000363d367220 */ /* 0x000fe20000410000 */
[----:B------:R-:W-:Y:S01]  /*6690*/  F2FP.BF16.PACK_AB R38, R43, R38 ;  /* 0x000000262b26723e */ /* 0x000fe200000010ff */
[----:B------:R-:W-:Y:S01]  /*66a0*/  FMUL.FTZ R43, R61, R44 ;  /* 0x0000002c3d2b7220 */ /* 0x000fe20000410000 */
[----:B------:R-:W-:Y:S01]  /*66b0*/  IADD3 R44, P0, R57, c[0x0][0x208], RZ ;  /* 0x00008200392c7a10 */ /* 0x000fe20007f1e0ff */
[C---:B------:R-:W-:Y:S02]  /*66c0*/  FMUL.FTZ R64, R61.reuse, R64 ;  /* 0x000000403d407220 */ /* 0x040fe40000410000 */
[----:B------:R-:W-:-:S02]  /*66d0*/  FMUL.FTZ R37, R61, R36 ;  /* 0x000000243d257220 */ /* 0x000fc40000410000 */
[----:B------:R-:W-:Y:S02]  /*66e0*/  FMUL.FTZ R52, R61, R52 ;  /* 0x000000343d347220 */ /* 0x000fe40000410000 */
[----:B------:R-:W-:Y:S02]  /*66f0*/  FFMA.FTZ R45, R22, R43, R14 ;  /* 0x0000002b162d7223 */ /* 0x000fe4000001000e */
[----:B------:R-:W-:Y:S02]  /*6700*/  FFMA.FTZ R54, R23, R54, R15 ;  /* 0x0000003617367223 */ /* 0x000fe4000001000f */
[----:B------:R-:W-:Y:S02]  /*6710*/  IMAD.MOV.U32 R56, RZ, RZ, 0x4 ;  /* 0x00000004ff387424 */ /* 0x000fe400078e00ff */
[----:B------:R-:W-:Y:S02]  /*6720*/  FFMA.FTZ R64, R27, R64, R19 ;  /* 0x000000401b407223 */ /* 0x000fe40000010013 */
[----:B------:R-:W-:Y:S01]  /*6730*/  FFMA.FTZ R36, R20, R37, R12 ;  /* 0x0000002514247223 */ /* 0x000fe2000001000c */
[----:B------:R-:W-:Y:S01]  /*6740*/  F2FP.BF16.PACK_AB R37, R54, R45 ;  /* 0x0000002d3625723e */ /* 0x000fe200000010ff */
[----:B------:R-:W-:Y:S01]  /*6750*/  FFMA.FTZ R43, R21, R52, R13 ;  /* 0x00000034152b7223 */ /* 0x000fe2000001000d */
[----:B------:R-:W-:Y:S01]  /*6760*/  F2FP.BF16.PACK_AB R39, R64, R39 ;  /* 0x000000274027723e */ /* 0x000fe200000010ff */
[----:B------:R-:W-:Y:S01]  /*6770*/  @!P1 IMAD.WIDE R54, R11, R56, c[0x0][0x1a0] ;  /* 0x000068000b369625 */ /* 0x000fe200078e0238 */
[----:B------:R-:W-:-:S02]  /*6780*/  IADD3.X R45, R51, c[0x0][0x20c], RZ, P0, !PT ;  /* 0x00008300332d7a10 */ /* 0x000fc400007fe4ff */
        /* <DEDUP_REMOVED lines=9> */
.L_x_2173:
[----:B------:R-:W-:Y:S05]  /*6820*/  BSYNC B0 ;  /* 0x0000000000007941 */ /* 0x000fea0003800000 */
.L_x_2041:
[----:B------:R-:W-:Y:S05]  /*6830*/  EXIT ;  /* 0x000000000000794d */ /* 0x000fea0003800000 */
.L_x_2171:
[----:B------:R-:W-:Y:S01]  /*6840*/  IMAD.MOV.U32 R38, RZ, RZ, 0x1 ;  /* 0x00000001ff267424 */ /* 0x000fe200078e00ff */
[----:B------:R-:W-:Y:S01]  /*6850*/  MOV R36, 0x6890 ;  /* 0x0000689000247802 */ /* 0x000fe20000000f00 */
[----:B------:R-:W-:Y:S02]  /*6860*/  IMAD.MOV.U32 R39, RZ, RZ, 0x1f ;  /* 0x0000001fff277424 */ /* 0x000fe400078e00ff */
[----:B------:R-:W-:Y:S02]  /*6870*/  IMAD.MOV.U32 R44, RZ, RZ, -0x1 ;  /* 0xffffffffff2c7424 */ /* 0x000fe400078e00ff */
[----:B------:R-:W-:Y:S05]  /*6880*/  CALL.REL.NOINC `($__internal_23_$__cuda_sm70_shflsync_bfly_p) ;  /* 0x0000048000007944 */ /* 0x000fea0003c00000 */
[----:B01----:R-:W-:Y:S05]  /*6890*/  BRA `(.L_x_2175) ;  /* 0xfffffa3000007947 */ /* 0x003fea000383ffff */
.L_x_2172:
[----:B------:R-:W-:Y:S01]  /*68a0*/  HFMA2.MMA R39, -RZ, RZ, 0, 1.847743988037109375e-06 ;  /* 0x0000001fff277435 */ /* 0x000fe200000001ff */
[----:B------:R-:W-:Y:S01]  /*68b0*/  IMAD.MOV.U32 R38, RZ, RZ, 0x2 ;  /* 0x00000002ff267424 */ /* 0x000fe200078e00ff */
[----:B------:R-:W-:Y:S01]  /*68c0*/  MOV R36, 0x68f0 ;  /* 0x000068f000247802 */ /* 0x000fe20000000f00 */
[----:B------:R-:W-:-:S03]  /*68d0*/  IMAD.MOV.U32 R44, RZ, RZ, -0x1 ;  /* 0xffffffffff2c7424 */ /* 0x000fc600078e00ff */
[----:B------:R-:W-:Y:S05]  /*68e0*/  CALL.REL.NOINC `($__internal_23_$__cuda_sm70_shflsync_bfly_p) ;  /* 0x0000042000007944 */ /* 0x000fea0003c00000 */
[----:B01----:R-:W-:Y:S01]  /*68f0*/  FADD.FTZ R61, R61, R38 ;  /* 0x000000263d3d7221 */ /* 0x003fe20000010000 */
[----:B------:R-:W-:Y:S01]  /*6900*/  MOV R36, 0x6950 ;  /* 0x0000695000247802 */ /* 0x000fe20000000f00 */
[----:B------:R-:W-:Y:S02]  /*6910*/  IMAD.MOV.U32 R38, RZ, RZ, 0x4 ;  /* 0x00000004ff267424 */ /* 0x000fe400078e00ff */
[----:B------:R-:W-:-:S02]  /*6920*/  IMAD.MOV.U32 R39, RZ, RZ, 0x1f ;  /* 0x0000001fff277424 */ /* 0x000fc400078e00ff */
[----:B------:R-:W-:Y:S02]  /*6930*/  IMAD.MOV.U32 R44, RZ, RZ, -0x1 ;  /* 0xffffffffff2c7424 */ /* 0x000fe400078e00ff */
[----:B------:R-:W-:Y:S05]  /*6940*/  CALL.REL.NOINC `($__internal_23_$__cuda_sm70_shflsync_bfly_p) ;  /* 0x000003c000007944 */ /* 0x000fea0003c00000 */
[----:B01----:R-:W-:Y:S01]  /*6950*/  FADD.FTZ R61, R61, R38 ;  /* 0x000000263d3d7221 */ /* 0x003fe20000010000 */
[----:B------:R-:W-:Y:S01]  /*6960*/  MOV R44, 0xffffffff ;  /* 0xffffffff002c7802 */ /* 0x000fe20000000f00 */
[----:B------:R-:W-:Y:S01]  /*6970*/  IMAD.MOV.U32 R38, RZ, RZ, 0x8 ;  /* 0x00000008ff267424 */ /* 0x000fe200078e00ff */
[----:B------:R-:W-:Y:S01]  /*6980*/  MOV R36, 0x69b0 ;  /* 0x000069b000247802 */ /* 0x000fe20000000f00 */
[----:B------:R-:W-:Y:S02]  /*6990*/  IMAD.MOV.U32 R39, RZ, RZ, 0x1f ;  /* 0x0000001fff277424 */ /* 0x000fe400078e00ff */
[----:B------:R-:W-:Y:S05]  /*69a0*/  CALL.REL.NOINC `($__internal_23_$__cuda_sm70_shflsync_bfly_p) ;  /* 0x0000036000007944 */ /* 0x000fea0003c00000 */
[----:B01----:R-:W-:Y:S01]  /*69b0*/  FADD.FTZ R61, R61, R38 ;  /* 0x000000263d3d7221 */ /* 0x003fe20000010000 */
[----:B------:R-:W-:Y:S01]  /*69c0*/  MOV R36, 0x6a10 ;  /* 0x00006a1000247802 */ /* 0x000fe20000000f00 */
[----:B------:R-:W-:Y:S02]  /*69d0*/  IMAD.MOV.U32 R38, RZ, RZ, 0x10 ;  /* 0x00000010ff267424 */ /* 0x000fe400078e00ff */
[----:B------:R-:W-:Y:S02]  /*69e0*/  IMAD.MOV.U32 R39, RZ, RZ, 0x1f ;  /* 0x0000001fff277424 */ /* 0x000fe400078e00ff */
[----:B------:R-:W-:-:S02]  /*69f0*/  IMAD.MOV.U32 R44, RZ, RZ, -0x1 ;  /* 0xffffffffff2c7424 */ /* 0x000fc400078e00ff */
[----:B------:R-:W-:Y:S05]  /*6a00*/  CALL.REL.NOINC `($__internal_23_$__cuda_sm70_shflsync_bfly_p) ;  /* 0x0000030000007944 */ /* 0x000fea0003c00000 */
[----:B-1----:R-:W-:Y:S02]  /*6a10*/  FADD.FTZ R38, R61, R38 ;  /* 0x000000263d267221 */ /* 0x002fe40000010000 */
[----:B0-----:R-:W-:-:S02]  /*6a20*/  IMAD.MOV.U32 R44, RZ, RZ, -0x1 ;  /* 0xffffffffff2c7424 */ /* 0x001fc400078e00ff */
[----:B------:R-:W-:Y:S02]  /*6a30*/  FMUL.FTZ R59, R38, c[0x0][0x1e0] ;  /* 0x00007800263b7a20 */ /* 0x000fe40000410000 */
[----:B------:R-:W-:Y:S02]  /*6a40*/  IMAD.MOV.U32 R38, RZ, RZ, 0x1 ;  /* 0x00000001ff267424 */ /* 0x000fe400078e00ff */
[C---:B------:R-:W-:Y:S02]  /*6a50*/  FADD.FTZ R36, -R59.reuse, R43 ;  /* 0x0000002b3b247221 */ /* 0x040fe40000010100 */
[C---:B------:R-:W-:Y:S02]  /*6a60*/  FADD.FTZ R37, -R59.reuse, R52 ;  /* 0x000000343b257221 */ /* 0x040fe40000010100 */
[----:B------:R-:W-:Y:S02]  /*6a70*/  FFMA.FTZ R36, R36, R36, RZ ;  /* 0x0000002424247223 */ /* 0x000fe400000100ff */
        /* <DEDUP_REMOVED lines=12> */
[----:B------:R-:W-:-:S02]  /*6b40*/  IMAD.MOV.U32 R39, RZ, RZ, 0x1f ;  /* 0x0000001fff277424 */ /* 0x000fc400078e00ff */
[----:B------:R-:W-:Y:S01]  /*6b50*/  FFMA.FTZ R61, R37, R37, R36 ;  /* 0x00000025253d7223 */ /* 0x000fe20000010024 */
[----:B------:R-:W-:Y:S02]  /*6b60*/  MOV R36, 0x6b80 ;  /* 0x00006b8000247802 */ /* 0x000fe40000000f00 */
[----:B------:R-:W-:Y:S05]  /*6b70*/  CALL.REL.NOINC `($__internal_23_$__cuda_sm70_shflsync_bfly_p) ;  /* 0x0000019000007944 */ /* 0x000fea0003c00000 */
[----:B01----:R-:W-:Y:S01]  /*6b80*/  FADD.FTZ R61, R61, R38 ;  /* 0x000000263d3d7221 */ /* 0x003fe20000010000 */
[----:B------:R-:W-:Y:S01]  /*6b90*/  HFMA2.MMA R38, -RZ, RZ, 0, 1.1920928955078125e-07 ;  /* 0x00000002ff267435 */ /* 0x000fe200000001ff */
[----:B------:R-:W-:Y:S01]  /*6ba0*/  IMAD.MOV.U32 R39, RZ, RZ, 0x1f ;  /* 0x0000001fff277424 */ /* 0x000fe200078e00ff */
[----:B------:R-:W-:Y:S01]  /*6bb0*/  MOV R36, 0x6be0 ;  /* 0x00006be000247802 */ /* 0x000fe20000000f00 */
[----:B------:R-:W-:-:S03]  /*6bc0*/  IMAD.MOV.U32 R44, RZ, RZ, -0x1 ;  /* 0xffffffffff2c7424 */ /* 0x000fc600078e00ff */
[----:B------:R-:W-:Y:S05]  /*6bd0*/  CALL.REL.NOINC `($__internal_23_$__cuda_sm70_shflsync_bfly_p) ;  /* 0x0000013000007944 */ /* 0x000fea0003c00000 */
[----:B01----:R-:W-:Y:S01]  /*6be0*/  FADD.FTZ R61, R61, R38 ;  /* 0x000000263d3d7221 */ /* 0x003fe20000010000 */
[----:B------:R-:W-:Y:S01]  /*6bf0*/  MOV R36, 0x6c40 ;  /* 0x00006c4000247802 */ /* 0x000fe20000000f00 */
[----:B------:R-:W-:Y:S02]  /*6c00*/  IMAD.MOV.U32 R38, RZ, RZ, 0x4 ;  /* 0x00000004ff267424 */ /* 0x000fe400078e00ff */
[----:B------:R-:W-:Y:S02]  /*6c10*/  IMAD.MOV.U32 R39, RZ, RZ, 0x1f ;  /* 0x0000001fff277424 */ /* 0x000fe400078e00ff */
[----:B------:R-:W-:-:S02]  /*6c20*/  IMAD.MOV.U32 R44, RZ, RZ, -0x1 ;  /* 0xffffffffff2c7424 */ /* 0x000fc400078e00ff */
[----:B------:R-:W-:Y:S05]  /*6c30*/  CALL.REL.NOINC `($__internal_23_$__cuda_sm70_shflsync_bfly_p) ;  /* 0x000000d000007944 */ /* 0x000fea0003c00000 */
[----:B01----:R-:W-:Y:S01]  /*6c40*/  FADD.FTZ R61, R61, R38 ;  /* 0x000000263d3d7221 */ /* 0x003fe20000010000 */
[----:B------:R-:W-:Y:S01]  /*6c50*/  MOV R39, 0x1f ;  /* 0x0000001f00277802 */ /* 0x000fe20000000f00 */
[----:B------:R-:W-:Y:S01]  /*6c60*/  IMAD.MOV.U32 R38, RZ, RZ, 0x8 ;  /* 0x00000008ff267424 */ /* 0x000fe200078e00ff */
[----:B------:R-:W-:Y:S01]  /*6c70*/  MOV R36, 0x6ca0 ;  /* 0x00006ca000247802 */ /* 0x000fe20000000f00 */
[----:B------:R-:W-:-:S02]  /*6c80*/  IMAD.MOV.U32 R44, RZ, RZ, -0x1 ;  /* 0xffffffffff2c7424 */ /* 0x000fc400078e00ff */
[----:B------:R-:W-:Y:S05]  /*6c90*/  CALL.REL.NOINC `($__internal_23_$__cuda_sm70_shflsync_bfly_p) ;  /* 0x0000007000007944 */ /* 0x000fea0003c00000 */
[----:B01----:R-:W-:Y:S01]  /*6ca0*/  FADD.FTZ R61, R61, R38 ;  /* 0x000000263d3d7221 */ /* 0x003fe20000010000 */
[----:B------:R-:W-:Y:S01]  /*6cb0*/  MOV R36, 0x6d00 ;  /* 0x00006d0000247802 */ /* 0x000fe20000000f00 */
[----:B------:R-:W-:-:S02]  /*6cc0*/  IMAD.MOV.U32 R38, RZ, RZ, 0x10 ;  /* 0x00000010ff267424 */ /* 0x000fc400078e00ff */
[----:B------:R-:W-:Y:S02]  /*6cd0*/  IMAD.MOV.U32 R39, RZ, RZ, 0x1f ;  /* 0x0000001fff277424 */ /* 0x000fe400078e00ff */
[----:B------:R-:W-:Y:S02]  /*6ce0*/  IMAD.MOV.U32 R44, RZ, RZ, -0x1 ;  /* 0xffffffffff2c7424 */ /* 0x000fe400078e00ff */
[----:B------:R-:W-:Y:S05]  /*6cf0*/  CALL.REL.NOINC `($__internal_23_$__cuda_sm70_shflsync_bfly_p) ;  /* 0x0000001000007944 */ /* 0x000fea0003c00000 */
[----:B01----:R-:W-:Y:S05]  /*6d00*/  BRA `(.L_x_2176) ;  /* 0xfffff80000007947 */ /* 0x003fea000383ffff */
        .weak           $__internal_23_$__cuda_sm70_shflsync_bfly_p
        .type           $__internal_23_$__cuda_sm70_shflsync_bfly_p,@function
        .size           $__internal_23_$__cuda_sm70_shflsync_bfly_p,(.L_x_7079 - $__internal_23_$__cuda_sm70_shflsync_bfly_p)
$__internal_23_$__cuda_sm70_shflsync_bfly_p:
[----:B------:R-:W-:Y:S01]  /*6d10*/  IMAD.MOV.U32 R37, RZ, RZ, 0x0 ;  /* 0x00000000ff257424 */ /* 0x000fe200078e00ff */
[----:B------:R-:W-:Y:S04]  /*6d20*/  WARPSYNC R44 ;  /* 0x0000002c00007348 */ /* 0x000fe80003800000 */
[----:B------:R0:W1:Y:S01]  /*6d30*/  SHFL.BFLY PT, R38, R61, R38, R39 ;  /* 0x0c0000263d267389 */ /* 0x00006200000e0027 */
[----:B------:R-:W-:Y:S05]  /*6d40*/  RET.REL.NODEC R36 `(_ZN10layer_norm31ln_parallel_residual_fwd_kernelINS_13Kernel_traitsIf13__nv_bfloat16S2_S2_fjLj256ELj1ELj4ELj1ELj16ENS_18Kernel_traits_baseILj256EfS2_S2_S2_fjLj128EEEEELb1ELb1ELb1EEEvNS_9FwdParamsE) ;  /* 0xffff92b024007950 */ /* 0x000fea0003c3ffff */
.L_x_2177:
        /* <DEDUP_REMOVED lines=11> */
.L_x_7079:


//--------------------- .text._ZN10layer_norm31ln_parallel_residual_fwd_kernelINS_13Kernel_traitsI13__nv_bfloat16S2_fS2_fjLj256ELj1ELj4ELj1ELj16ENS_18Kernel_traits_baseILj256ES2_S2_fS2_fjLj128EEEEELb0ELb0ELb0EEEvNS_9FwdParamsE --------------------------
	.section	.text._ZN10layer_norm31ln_parallel_residual_fwd_kernelINS_13Kernel_traitsI13__nv_bfloat16S2_fS2_fjLj256ELj1ELj4ELj1ELj16ENS_18Kernel_traits_baseILj256ES2_S2_fS2_fjLj128EEEEELb0ELb0ELb0EEEvNS_9FwdParamsE,"ax",@progbits
	.sectioninfo	@"SHI_REGISTERS=72"
	.align	128
        .global         _ZN10layer_norm31ln_parallel_residual_fwd_kernelINS_13Kernel_traitsI13__nv_bfloat16S2_fS2_fjLj256ELj1ELj4ELj1ELj16ENS_18Kernel_traits_baseILj256ES2_S2_fS2_fjLj128EEEEELb0ELb0ELb0EEEvNS_9FwdParamsE
        .type           _ZN10layer_norm31ln_parallel_residual_fwd_kernelINS_13Kernel_traitsI13__nv_bfloat16S2_fS2_fjLj256ELj1ELj4ELj1ELj16ENS_18Kernel_traits_baseILj256ES2_S2_fS2_fjLj128EEEEELb0ELb0ELb0EEEvNS_9FwdParamsE,@function
        .size           _ZN10layer_norm31ln_parallel_residual_fwd_kernelINS_13Kernel_traitsI13__nv_bfloat16S2_fS2_fjLj256ELj1ELj4ELj1ELj16ENS_18Kernel_traits_baseILj256ES2_S2_fS2_fjLj128EEEEELb0ELb0ELb0EEEvNS_9FwdParamsE,(.L_x_7080 - _ZN10layer_norm31ln_parallel_residual_fwd_kernelINS_13Kernel_traitsI13__nv_bfloat16S2_fS2_fjLj256ELj1ELj4ELj1ELj16ENS_18Kernel_traits_baseILj256ES2_S2_fS2_fjLj128EEEEELb0ELb0ELb0EEEvNS_9FwdParamsE)
        .other          _ZN10layer_norm31ln_parallel_residual_fwd_kernelINS_13Kernel_traitsI13__nv_bfloat16S2_fS2_fjLj256ELj1ELj4ELj1ELj16ENS_18Kernel_traits_baseILj256ES2_S2_fS2_fjLj128EEEEELb0ELb0ELb0EEEvNS_9FwdParamsE,@"STO_CUDA_ENTRY STV_DEFAULT"
_ZN10layer_norm31ln_parallel_residual_fwd_kernelINS_13Kernel_traitsI13__nv_bfloat16S2_fS2_fjLj256ELj1ELj4ELj1ELj16ENS_18Kernel_traits_baseILj256ES2_S2_fS2_fjLj128EEEEELb0ELb0ELb0EEEvNS_9FwdParamsE:
.text._ZN10layer_norm31ln_parallel_residual_fwd_kernelINS_13Kernel_traitsI13__nv_bfloat16S2_fS2_fjLj256ELj1ELj4ELj1ELj16ENS_18Kernel_traits_baseILj256ES2_S2_fS2_fjLj128EEEEELb0ELb0ELb0EEEvNS_9FwdParamsE:
        /* <DEDUP_REMOVED lines=21> */
[----:B------:R-:W-:-:S08]  /*0150*/  HFMA2.MMA R2, -RZ, RZ, 0, 9.5367431640625e-07 ;  /* 0x00000010ff027435 */ /* 0x000fd000000001ff */
[----:B------:R-:W-:Y:S02]  /*0160*/  @P0 LEA R4, P4, R6, c[0x0][0x218], 0x4 ;  /* 0x0000860006040a11 */ /* 0x000fe400078820ff */
[C---:B------:R-:W-:Y:S02]  /*0170*/  @P1 IADD3 R14, P5, R40.reuse, c[0x0][0x220], RZ ;  /* 0x00008800280e1a10 */ /* 0x040fe40007fbe0ff */
[----:B------:R-:W-:Y:S02]  /*0180*/  @P0 IADD3.X R5, RZ, c[0x0][0x21c], RZ, P4, !PT ;  /* 0x00008700ff050a10 */ /* 0x000fe400027fe4ff */
[----:B------:R-:W-:Y:S01]  /*0190*/  IADD3 R40, P4, R40, c[0x0][0x1b8], RZ ;  /* 0x00006e0028287a10 */ /* 0x000fe20007f9e0ff */
[----:B------:R-:W-:Y:S02]  /*01a0*/  @P1 IMAD.X R15, RZ, RZ, c[0x0][0x224], P5 ;  /* 0x00008900ff0f1624 */ /* 0x000fe400028e06ff */
[----:B------:R-:W-:Y:S01]  /*01b0*/  IMAD.WIDE.U32 R2, R6, R2, c[0x0][0x1b0] ;  /* 0x00006c0006027625 */ /* 0x000fe200078e0002 */
[----:B------:R-:W-:Y:S01]  /*01c0*/  IADD3.X R41, RZ, c[0x0][0x1bc], RZ, P4, !PT ;  /* 0x00006f00ff297a10 */ /* 0x000fe200027fe4ff */
[----:B------:R0:W5:Y:S04]  /*01d0*/  @P0 LDG.E.128 R8, [R4.64] ;  /* 0x0000000404080981 */ /* 0x000168000c1e1d00 */
[----:B------:R-:W5:Y:S04]  /*01e0*/  @P1 LDG.E.128 R12, [R14.64] ;  /* 0x000000040e0c1981 */ /* 0x000f68000c1e1d00 */
[----:B------:R0:W5:Y:S04]  /*01f0*/  LDG.E.128 R16, [R2.64] ;  /* 0x0000000402107981 */ /* 0x000168000c1e1d00 */
[----:B------:R-:W5:Y:S01]  /*0200*/  LDG.E.128 R40, [R40.64] ;  /* 0x0000000428287981 */ /* 0x000f62000c1e1d00 */
[----:B------:R-:W-:Y:S01]  /*0210*/  @!P0 CS2R R8, SRZ ;  /* 0x0000000000088805 */ /* 0x000fe2000001ff00 */
[----:B------:R-:W-:Y:S01]  /*0220*/  @!P0 CS2R R10, SRZ ;  /* 0x00000000000a8805 */ /* 0x000fe2000001ff00 */
[----:B------:R-:W-:Y:S01]  /*0230*/  @!P1 CS2R R12, SRZ ;  /* 0x00000000000c9805 */ /* 0x000fe2000001ff00 */
[----:B------:R-:W-:-:S02]  /*0240*/  @!P1 CS2R R14, SRZ ;  /* 0x00000000000e9805 */ /* 0x000fc4000001ff00 */
.L_x_2179:
[----:B0-----:R-:W-:Y:S05]  /*0250*/  BSYNC B0 ;  /* 0x0000000000007941 */ /* 0x001fea0003800000 */
.L_x_2178:
        /* <DEDUP_REMOVED lines=34> */
.L_x_2203:
        /* <DEDUP_REMOVED lines=20> */
[----:B------:R0:W5:Y:S04]  /*05c0*/  @P0 LDG.E.128 R20, [R26.64+0x10] ;  /* 0x000010041a140981 */ /* 0x000168000c1e1d00 */
[----:B------:R2:W5:Y:S01]  /*05d0*/  @P1 LDG.E.128 R12, [R24.64] ;  /* 0x00000004180c1981 */ /* 0x000562000c1e1d00 */
[----:B------:R-:W-:-:S04]  /*05e0*/  ISETP.NE.U32.AND P1, PT, RZ, c[0x0][0x178], PT ;  /* 0x00005e00ff007a0c */ /* 0x000fc80003f25070 */
[----:B------:R-:W-:Y:S02]  /*05f0*/  ISETP.NE.AND.EX P1, PT, RZ, c[0x0][0x17c], PT, P1 ;  /* 0x00005f00ff007a0c */ /* 0x000fe40003f25310 */
[----:B--2---:R-:W-:-:S11]  /*0600*/  PRMT R24, RZ, 0x5410, R28 ;  /* 0x00005410ff187816 */ /* 0x004fd6000000001c */
[----:B------:R-:W-:Y:S05]  /*0610*/  @P1 BRA `(.L_x_2182) ;  /* 0x0000003000001947 */ /* 0x000fea0003800000 */
[----:B0-----:R-:W-:Y:S05]  /*0620*/  @!P0 BRA `(.L_x_2183) ;  /* 0x0000005000008947 */ /* 0x001fea0003800000 */
[----:B-----5:R-:W-:Y:S01]  /*0630*/  FADD.FTZ R24, R16, R24 ;  /* 0x0000001810187221 */ /* 0x020fe20000010000 */
[----:B------:R-:W-:Y:S05]  /*0640*/  BRA `(.L_x_2183) ;  /* 0x0000003000007947 */ /* 0x000fea0003800000 */
.L_x_2182:
[----:B0----5:R-:W-:-:S05]  /*0650*/  PRMT R25, RZ, 0x5410, R12 ;  /* 0x00005410ff197816 */ /* 0x021fca000000000c */
[----:B------:R-:W-:-:S04]  /*0660*/  FADD.FTZ R24, R25, R24 ;  /* 0x0000001819187221 */ /* 0x000fc80000010000 */
[----:B------:R-:W-:Y:S02]  /*0670*/  @P0 FADD.FTZ R24, R16, R24 ;  /* 0x0000001810180221 */ /* 0x000fe40000010000 */
.L_x_2183:
[----:B------:R-:W-:Y:S01]  /*0680*/  PRMT R25, RZ, 0x7610, R28 ;  /* 0x00007610ff197816 */ /* 0x000fe2000000001c */
[----:B------:R-:W-:Y:S05]  /*0690*/  @P1 BRA `(.L_x_2184) ;  /* 0x0000003000001947 */ /* 0x000fea0003800000 */
[----:B------:R-:W-:Y:S05]  /*06a0*/  @!P0 BRA `(.L_x_2185) ;  /* 0x0000005000008947 */ /* 0x000fea0003800000 */
[----:B-----5:R-:W-:Y:S01]  /*06b0*/  FADD.FTZ R25, R17, R25 ;  /* 0x0000001911197221 */ /* 0x020fe20000010000 */
[----:B------:R-:W-:Y:S05]  /*06c0*/  BRA `(.L_x_2185) ;  /* 0x0000003000007947 */ /* 0x000fea0003800000 */
.L_x_2184:
[----:B-----5:R-:W-:-:S05]  /*06d0*/  PRMT R26, RZ, 0x7610, R12 ;  /* 0x00007610ff1a7816 */ /* 0x020fca000000000c */
[----:B------:R-:W-:-:S04]  /*06e0*/  FADD.FTZ R25, R26, R25 ;  /* 0x000000191a197221 */ /* 0x000fc80000010000 */
[----:B------:R-:W-:Y:S02]  /*06f0*/  @P0 FADD.FTZ R25, R17, R25 ;  /* 0x0000001911190221 */ /* 0x000fe40000010000 */
.L_x_2185:
[----:B------:R-:W-:Y:S01]  /*0700*/  PRMT R26, RZ, 0x5410, R29 ;  /* 0x00005410ff1a7816 */ /* 0x000fe2000000001d */
[----:B------:R-:W-:Y:S05]  /*0710*/  @P1 BRA `(.L_x_2186) ;  /* 0x0000003000001947 */ /* 0x000fea0003800000 */
[----:B------:R-:W-:Y:S05]  /*0720*/  @!P0 BRA `(.L_x_2187) ;  /* 0x0000005000008947 */ /* 0x000fea0003800000 */
[----:B-----5:R-:W-:Y:S01]  /*0730*/  FADD.FTZ R26, R18, R26 ;  /* 0x0000001a121a7221 */ /* 0x020fe20000010000 */
[----:B------:R-:W-:Y:S05]  /*0740*/  BRA `(.L_x_2187) ;  /* 0x0000003000007947 */ /* 0x000fea0003800000 */
.L_x_2186:
[----:B-----5:R-:W-:-:S05]  /*0750*/  PRMT R27, RZ, 0x5410, R13 ;  /* 0x00005410ff1b7816 */ /* 0x020fca000000000d */
[----:B------:R-:W-:-:S04]  /*0760*/  FADD.FTZ R26, R27, R26 ;  /* 0x0000001a1b1a7221 */ /* 0x000fc80000010000 */
[----:B------:R-:W-:Y:S02]  /*0770*/  @P0 FADD.FTZ R26, R18, R26 ;  /* 0x0000001a121a0221 */ /* 0x000fe40000010000 */
.L_x_2187:
[----:B------:R-:W-:Y:S01]  /*0780*/  PRMT R27, RZ, 0x7610, R29 ;  /* 0x00007610ff1b7816 */ /* 0x000fe2000000001d */
[----:B------:R-:W-:Y:S05]  /*0790*/  @P1 BRA `(.L_x_2188) ;  /* 0x0000003000001947 */ /* 0x000fea0003800000 */
[----:B------:R-:W-:Y:S05]  /*07a0*/  @!P0 BRA `(.L_x_2189) ;  /* 0x0000005000008947 */ /* 0x000fea0003800000 */
[----:B-----5:R-:W-:Y:S01]  /*07b0*/  FADD.FTZ R27, R19, R27 ;  /* 0x0000001b131b7221 */ /* 0x020fe20000010000 */
[----:B------:R-:W-:Y:S05]  /*07c0*/  BRA `(.L_x_2189) ;  /* 0x0000003000007947 */ /* 0x000fea0003800000 */
.L_x_2188:
[----:B-----5:R-:W-:-:S05]  /*07d0*/  PRMT R28, RZ, 0x7610, R13 ;  /* 0x00007610ff1c7816 */ /* 0x020fca000000000d */
[----:B------:R-:W-:-:S04]  /*07e0*/  FADD.FTZ R27, R28, R27 ;  /* 0x0000001b1c1b7221 */ /* 0x000fc80000010000 */
[----:B------:R-:W-:Y:S02]  /*07f0*/  @P0 FADD.FTZ R27, R19, R27 ;  /* 0x0000001b131b0221 */ /* 0x000fe40000010000 */
.L_x_2189:
[----:B------:R-:W-:Y:S01]  /*0800*/  PRMT R28, RZ, 0x5410, R30 ;  /* 0x00005410ff1c7816 */ /* 0x000fe2000000001e */
[----:B------:R-:W-:Y:S05]  /*0810*/  @P1 BRA `(.L_x_2190) ;  /* 0x0000003000001947 */ /* 0x000fea0003800000 */
[----:B------:R-:W-:Y:S05]  /*0820*/  @!P0 BRA `(.L_x_2191) ;  /* 0x0000005000008947 */ /* 0x000fea0003800000 */
[----:B-----5:R-:W-:Y:S01]  /*0830*/  FADD.FTZ R28, R20, R28 ;  /* 0x0000001c141c7221 */ /* 0x020fe20000010000 */
[----:B------:R-:W-:Y:S05]  /*0840*/  BRA `(.L_x_2191) ;  /* 0x0000003000007947 */ /* 0x000fea0003800000 */
.L_x_2190:
[----:B-----5:R-:W-:-:S05]  /*0850*/  PRMT R29, RZ, 0x5410, R14 ;  /* 0x00005410ff1d7816 */ /* 0x020fca000000000e */
[----:B------:R-:W-:-:S04]  /*0860*/  FADD.FTZ R28, R29, R28 ;  /* 0x0000001c1d1c7221 */ /* 0x000fc80000010000 */
[----:B------:R-:W-:Y:S02]  /*0870*/  @P0 FADD.FTZ R28, R20, R28 ;  /* 0x0000001c141c0221 */ /* 0x000fe40000010000 */
.L_x_2191:
[----:B------:R-:W-:Y:S01]  /*0880*/  PRMT R29, RZ, 0x7610, R30 ;  /* 0x00007610ff1d7816 */ /* 0x000fe2000000001e */
[----:B------:R-:W-:Y:S05]  /*0890*/  @P1 BRA `(.L_x_2192) ;  /* 0x0000003000001947 */ /* 0x000fea0003800000 */
[----:B------:R-:W-:Y:S05]  /*08a0*/  @!P0 BRA `(.L_x_2193) ;  /* 0x0000005000008947 */ /* 0x000fea0003800000 */
[----:B-----5:R-:W-:Y:S01]  /*08b0*/  FADD.FTZ R29, R21, R29 ;  /* 0x0000001d151d7221 */ /* 0x020fe20000010000 */
[----:B------:R-:W-:Y:S05]  /*08c0*/  BRA `(.L_x_2193) ;  /* 0x0000003000007947 */ /* 0x000fea0003800000 */
.L_x_2192:
[----:B-----5:R-:W-:-:S05]  /*08d0*/  PRMT R30, RZ, 0x7610, R14 ;  /* 0x00007610ff1e7816 */ /* 0x020fca000000000e */
[----:B------:R-:W-:-:S04]  /*08e0*/  FADD.FTZ R29, R30, R29 ;  /* 0x0000001d1e1d7221 */ /* 0x000fc80000010000 */
[----:B------:R-:W-:Y:S02]  /*08f0*/  @P0 FADD.FTZ R29, R21, R29 ;  /* 0x0000001d151d0221 */ /* 0x000fe40000010000 */
.L_x_2193:
[----:B------:R-:W-:Y:S01]  /*0900*/  PRMT R30, RZ, 0x5410, R31 ;  /* 0x00005410ff1e7816 */ /* 0x000fe2000000001f */
[----:B------:R-:W-:Y:S05]  /*0910*/  @P1 BRA `(.L_x_2194) ;  /* 0x0000003000001947 */ /* 0x000fea0003800000 */
[----:B------:R-:W-:Y:S05]  /*0920*/  @!P0 BRA `(.L_x_2195) ;  /* 0x0000005000008947 */ /* 0x000fea0003800000 */
[----:B-----5:R-:W-:Y:S01]  /*0930*/  FADD.FTZ R30, R22, R30 ;  /* 0x0000001e161e7221 */ /* 0x020fe20000010000 */
[----:B------:R-:W-:Y:S05]  /*0940*/  BRA `(.L_x_2195) ;  /* 0x0000003000007947 */ /* 0x000fea0003800000 */
.L_x_2194:
[----:B-----5:R-:W-:-:S05]  /*0950*/  PRMT R33, RZ, 0x5410, R15 ;  /* 0x00005410ff217816 */ /* 0x020fca000000000f */
[----:B------:R-:W-:-:S04]  /*0960*/  FADD.FTZ R30, R33, R30 ;  /* 0x0000001e211e7221 */ /* 0x000fc80000010000 */
[----:B------:R-:W-:Y:S02]  /*0970*/  @P0 FADD.FTZ R30, R22, R30 ;  /* 0x0000001e161e0221 */ /* 0x000fe40000010000 */
.L_x_2195:
[----:B------:R-:W-:Y:S01]  /*0980*/  PRMT R31, RZ, 0x7610, R31 ;  /* 0x00007610ff1f7816 */ /* 0x000fe2000000001f */
[----:B------:R-:W-:Y:S05]  /*0990*/  @P1 BRA `(.L_x_2196) ;  /* 0x0000003000001947 */ /* 0x000fea0003800000 */
[----:B------:R-:W-:Y:S05]  /*09a0*/  @!P0 BRA `(.L_x_2197) ;  /* 0x0000005000008947 */ /* 0x000fea0003800000 */
[----:B-----5:R-:W-:Y:S01]  /*09b0*/  FADD.FTZ R31, R23, R31 ;  /* 0x0000001f171f7221 */ /* 0x020fe20000010000 */
[----:B------:R-:W-:Y:S05]  /*09c0*/  BRA `(.L_x_2197) ;  /* 0x0000003000007947 */ /* 0x000fea0003800000 */
.L_x_2196:
[----:B-----5:R-:W-:-:S05]  /*09d0*/  PRMT R32, RZ, 0x7610, R15 ;  /* 0x00007610ff207816 */ /* 0x020fca000000000f */
[----:B------:R-:W-:-:S04]  /*09e0*/  FADD.FTZ R31, R32, R31 ;  /* 0x0000001f201f7221 */ /* 0x000fc80000010000 */
[----:B------:R-:W-:Y:S02]  /*09f0*/  @P0 FADD.FTZ R31, R23, R31 ;  /* 0x0000001f171f0221 */ /* 0x000fe40000010000 */
.L_x_2197:
[----:B------:R-:W-:-:S04]  /*0a00*/  LEA R32, P0, R50, c[0x0][0x188], 0x5 ;  /* 0x0000620032207a11 */ /* 0x000fc800078028ff */
[----:B------:R-:W-:-:S05]  /*0a10*/  LEA.HI.X R33, R50, c[0x0][0x18c], RZ, 0x5, P0 ;  /* 0x0000630032217a11 */ /* 0x000fca00000f2cff */
[----:B------:R0:W-:Y:S04]  /*0a20*/  STG.E.128 [R32.64], R24 ;  /* 0x0000001820007986 */ /* 0x0001e8000c101d04 */
[----:B------:R0:W-:Y:S02]  /*0a30*/  STG.E.128 [R32.64+0x10], R28 ;  /* 0x0000101c20007986 */ /* 0x0001e4000c101d04 */
.L_x_2181:
[----:B------:R-:W-:Y:S05]  /*0a40*/  BSYNC B0 ;  /* 0x0000000000007941 */ /* 0x000fea0003800000 */
.L_x_2180:
[----:B0-----:R-:W-:-:S04]  /*0a50*/  FADD.FTZ R32, RZ, R24 ;  /* 0x00000018ff207221 */ /* 0x001fc80000010000 */
        /* <DEDUP_REMOVED lines=10> */
.L_x_2204:
        /* <DEDUP_REMOVED lines=37> */
.L_x_2205:
[----:B------:R-:W2:Y:S01]  /*0d50*/  S2R R33, SR_TID.X ;  /* 0x0000000000217919 */ /* 0x000ea20000002100 */
[----:B------:R-:W-:Y:S01]  /*0d60*/  FMUL.FTZ R32, R39, R39 ;  /* 0x0000002727207220 */ /* 0x000fe20000410000 */
[----:B------:R-:W-:Y:S01]  /*0d70*/  ISETP.NE.AND P0, PT, RZ, UR6, PT ;  /* 0x00000006ff007c0c */ /* 0x000fe2000bf05270 */
[----:B-1----:R-:W-:Y:S01]  /*0d80*/  FADD.FTZ R34, R34, R37 ;  /* 0x0000002522227221 */ /* 0x002fe20000010000 */
[----:B------:R-:W-:Y:S01]  /*0d90*/  MOV R35, c[0x0][0x1e0] ;  /* 0x0000780000237a02 */ /* 0x000fe20000000f00 */
[----:B------:R-:W-:Y:S01]  /*0da0*/  BSSY B0, `(.L_x_2200) ;  /* 0x000003c000007945 */ /* 0x000fe20003800000 */
[----:B--2---:R-:W-:-:S04]  /*0db0*/  LOP3.LUT R33, R33, 0x1f, RZ, 0xc0, !PT ;  /* 0x0000001f21217812 */ /* 0x004fc800078ec0ff */
[----:B------:R-:W-:Y:S02]  /*0dc0*/  ISETP.NE.AND P1, PT, R33, RZ, PT ;  /* 0x000000ff2100720c */ /* 0x000fe40003f25270 */
[----:B------:R-:W-:Y:S01]  /*0dd0*/  FSEL R33, R32, RZ, P0 ;  /* 0x000000ff20217208 */ /* 0x000fe20000000000 */
[----:B------:R-:W-:-:S04]  /*0de0*/  FFMA.FTZ R32, R34, R35, c[0x0][0x228] ;  /* 0x00008a0022207623 */ /* 0x000fc80000010023 */
[----:B0-----:R-:W-:-:S06]  /*0df0*/  FADD.FTZ R37, R32, R33 ;  /* 0x0000002120257221 */ /* 0x001fcc0000010000 */
[----:B------:R-:W0:Y:S01]  /*0e00*/  MUFU.RSQ R37, R37 ;  /* 0x0000002500257308 */ /* 0x000e220000001400 */
[----:B------:R-:W-:Y:S01]  /*0e10*/  @!P1 MOV R33, 0x4 ;  /* 0x0000000400219802 */ /* 0x000fe20000000f00 */
[----:B------:R-:W-:-:S04]  /*0e20*/  @!P1 IMAD.MOV.U32 R35, RZ, RZ, 0x4 ;  /* 0x00000004ff239424 */ /* 0x000fc800078e00ff */
[----:B------:R-:W-:-:S04]  /*0e30*/  @!P1 IMAD.WIDE R32, R0, R33, c[0x0][0x1a0] ;  /* 0x0000680000209625 */ /* 0x000fc800078e0221 */
[----:B------:R-:W-:Y:S01]  /*0e40*/  @!P1 IMAD.WIDE R34, R0, R35, c[0x0][0x1a8] ;  /* 0x00006a0000229625 */ /* 0x000fe200078e0223 */
[----:B------:R1:W-:Y:S04]  /*0e50*/  @!P1 STG.E [R32.64], R39 ;  /* 0x0000002720009986 */ /* 0x0003e8000c101904 */
[----:B0-----:R1:W-:Y:S01]  /*0e60*/  @!P1 STG.E [R34.64], R37 ;  /* 0x0000002522009986 */ /* 0x0013e2000c101904 */
[----:B------:R-:W-:Y:S05]  /*0e70*/  @!P2 BRA `(.L_x_2201) ;  /* 0x000002e00000a947 */ /* 0x000fea0003800000 */
[----:B-1----:R-:W-:-:S05]  /*0e80*/  FSEL R34, R39, RZ, !P0 ;  /* 0x000000ff27227208 */ /* 0x002fca0004000000 */
[--C-:B------:R-:W-:Y:S02]  /*0e90*/  FADD.FTZ R36, R24, -R34.reuse ;  /* 0x8000002218247221 */ /* 0x100fe40000010000 */
[--C-:B------:R-:W-:Y:S02]  /*0ea0*/  FADD.FTZ R38, R25, -R34.reuse ;  /* 0x8000002219267221 */ /* 0x100fe40000010000 */
[--C-:B------:R-:W-:Y:S02]  /*0eb0*/  FADD.FTZ R32, R26, -R34.reuse ;  /* 0x800000221a207221 */ /* 0x100fe40000010000 */
[C---:B------:R-:W-:Y:S02]  /*0ec0*/  FMUL.FTZ R36, R37.reuse, R36 ;  /* 0x0000002425247220 */ /* 0x040fe40000410000 */
[----:B------:R-:W-:Y:S02]  /*0ed0*/  FMUL.FTZ R38, R37, R38 ;  /* 0x0000002625267220 */ /* 0x000fe40000410000 */
[----:B------:R-:W-:-:S02]  /*0ee0*/  FADD.FTZ R39, R27, -R34 ;  /* 0x800000221b277221 */ /* 0x000fc40000010000 */
[----:B------:R-:W-:Y:S02]  /*0ef0*/  FMUL.FTZ R49, R37, R32 ;  /* 0x0000002025317220 */ /* 0x000fe40000410000 */
[----:B------:R-:W-:Y:S02]  /*0f00*/  FFMA.FTZ R32, R65, R36, R56 ;  /* 0x0000002441207223 */ /* 0x000fe40000010038 */
[----:B------:R-:W-:Y:S02]  /*0f10*/  FFMA.FTZ R33, R64, R38, R2 ;  /* 0x0000002640217223 */ /* 0x000fe40000010002 */
[--C-:B------:R-:W-:Y:S02]  /*0f20*/  FADD.FTZ R68, R28, -R34.reuse ;  /* 0x800000221c447221 */ /* 0x100fe40000010000 */
[--C-:B------:R-:W-:Y:S01]  /*0f30*/  FADD.FTZ R48, R29, -R34.reuse ;  /* 0x800000221d307221 */ /* 0x100fe20000010000 */
[----:B------:R-:W-:Y:S01]  /*0f40*/  F2FP.BF16.PACK_AB R32, R33, R32 ;  /* 0x000000202120723e */ /* 0x000fe200000010ff */
[----:B------:R-:W-:-:S02]  /*0f50*/  FADD.FTZ R66, R30, -R34 ;  /* 0x800000221e427221 */ /* 0x000fc40000010000 */
[----:B------:R-:W-:Y:S02]  /*0f60*/  FADD.FTZ R34, R31, -R34 ;  /* 0x800000221f227221 */ /* 0x000fe40000010000 */
[C---:B------:R-:W-:Y:S02]  /*0f70*/  FMUL.FTZ R39, R37.reuse, R39 ;  /* 0x0000002725277220 */ /* 0x040fe40000410000 */
[C---:B------:R-:W-:Y:S02]  /*0f80*/  FMUL.FTZ R51, R37.reuse, R68 ;  /* 0x0000004425337220 */ /* 0x040fe40000410000 */
[C---:B------:R-:W-:Y:S02]  /*0f90*/  FMUL.FTZ R48, R37.reuse, R48 ;  /* 0x0000003025307220 */ /* 0x040fe40000410000 */
        /* <DEDUP_REMOVED lines=21> */
[----:B------:R-:W-:Y:S02]  /*10f0*/  F2FP.BF16.PACK_AB R38, R48, R51 ;  /* 0x000000333026723e */ /* 0x000fe400000010ff */
[----:B------:R-:W-:Y:S01]  /*1100*/  F2FP.BF16.PACK_AB R37, R67, R49 ;  /* 0x000000314325723e */ /* 0x000fe200000010ff */
[----:B------:R-:W-:Y:S01]  /*1110*/  IMAD.WIDE.U32 R48, R50, R69, c[0x0][0x208] ;  /* 0x0000820032307625 */ /* 0x000fe200078e0045 */
[----:B------:R-:W-:-:S03]  /*1120*/  F2FP.BF16.PACK_AB R36, R68, R36 ;  /* 0x000000244424723e */ /* 0x000fc600000010ff */
[----:B------:R-:W-:Y:S01]  /*1130*/  IMAD.WIDE.U32 R50, R50, R69, c[0x0][0x210] ;  /* 0x0000840032327625 */ /* 0x000fe200078e0045 */
[----:B------:R0:W-:Y:S04]  /*1140*/  STG.E.128 [R48.64], R32 ;  /* 0x0000002030007986 */ /* 0x0001e8000c101d04 */
[----:B------:R0:W-:Y:S02]  /*1150*/  STG.E.128 [R50.64], R36 ;  /* 0x0000002432007986 */ /* 0x0001e4000c101d04 */
.L_x_2201:
[----:B------:R-:W-:Y:S05]  /*1160*/  BSYNC B0 ;  /* 0x0000000000007941 */ /* 0x000fea0003800000 */
.L_x_2200:
[----:B01----:R-:W-:-:S05]  /*1170*/  MOV R33, 0x4 ;  /* 0x0000000400217802 */ /* 0x003fca0000000f00 */
[----:B------:R-:W-:-:S05]  /*1180*/  IMAD R0, R33, c[0x0][0x160], R0 ;  /* 0x0000580021007a24 */ /* 0x000fca00078e0200 */
[----:B------:R-:W-:-:S13]  /*1190*/  ISETP.GE.AND P0, PT, R0, c[0x0][0x164], PT ;  /* 0x0000590000007a0c */ /* 0x000fda0003f06270 */
[----:B-----5:R-:W-:Y:S01]  /*11a0*/  @P0 CALL.REL.NOINC `(.L_x_2202) ;  /* 0x0000001000000944 */ /* 0x020fe20003c00000 */
[----:B------:R-:W-:Y:S05]  /*11b0*/  BRA `(.L_x_2203) ;  /* 0xfffff2c000007947 */ /* 0x000fea000383ffff */
.L_x_2202:
[----:B------:R-:W-:Y:S05]  /*11c0*/  EXIT ;  /* 0x000000000000794d */ /* 0x000fea0003800000 */
.L_x_2198:
[----:B------:R-:W-:Y:S01]  /*11d0*/  HFMA2.MMA R35, -RZ, RZ, 0, 1.847743988037109375e-06 ;  /* 0x0000001fff237435 */ /* 0x000fe200000001ff */
[----:B------:R-:W-:Y:S01]  /*11e0*/  IMAD.MOV.U32 R36, RZ, RZ, 0x1 ;  /* 0x00000001ff247424 */ /* 0x000fe200078e00ff */
[----:B------:R-:W-:Y:S02]  /*11f0*/  MOV R34, 0xffffffff ;  /* 0xffffffff00227802 */ /* 0x000fe40000000f00 */
[----:B------:R-:W-:Y:S02]  /*1200*/  MOV R32, 0x1220 ;  /* 0x0000122000207802 */ /* 0x000fe40000000f00 */
[----:B-----5:R-:W-:Y:S05]  /*1210*/  CALL.REL.NOINC `($__internal_24_$__cuda_sm70_shflsync_bfly_p) ;  /* 0x0000049000007944 */ /* 0x020fea0003c00000 */
[----:B01----:R-:W-:Y:S05]  /*1220*/  BRA `(.L_x_2204) ;  /* 0xfffff8d000007947 */ /* 0x003fea000383ffff */
.L_x_2199:
[----:B------:R-:W-:Y:S01]  /*1230*/  HFMA2.MMA R35, -RZ, RZ, 0, 1.847743988037109375e-06 ;  /* 0x0000001fff237435 */ /* 0x000fe200000001ff */
[----:B------:R-:W-:Y:S01]  /*1240*/  IMAD.MOV.U32 R36, RZ, RZ, 0x2 ;  /* 0x00000002ff247424 */ /* 0x000fe200078e00ff */
[----:B------:R-:W-:Y:S02]  /*1250*/  MOV R34, 0xffffffff ;  /* 0xffffffff00227802 */ /* 0x000fe40000000f00 */
[----:B------:R-:W-:Y:S02]  /*1260*/  MOV R32, 0x1280 ;  /* 0x0000128000207802 */ /* 0x000fe40000000f00 */
[----:B-----5:R-:W-:Y:S05]  /*1270*/  CALL.REL.NOINC `($__internal_24_$__cuda_sm70_shflsync_bfly_p) ;  /* 0x0000043000007944 */ /* 0x020fea0003c00000 */
[----:B0-----:R-:W-:Y:S01]  /*1280*/  HFMA2.MMA R36, -RZ, RZ, 0, 2.384185791015625e-07 ;  /* 0x00000004ff247435 */ /* 0x001fe200000001ff */
[----:B-1----:R-:W-:Y:S01]  /*1290*/  FADD.FTZ R37, R37, R34 ;  /* 0x0000002225257221 */ /* 0x002fe20000010000 */
[----:B------:R-:W-:Y:S01]  /*12a0*/  MOV R34, 0xffffffff ;  /* 0xffffffff00227802 */ /* 0x000fe20000000f00 */
[----:B------:R-:W-:Y:S01]  /*12b0*/  IMAD.MOV.U32 R35, RZ, RZ, 0x1f ;  /* 0x0000001fff237424 */ /* 0x000fe200078e00ff */
[----:B------:R-:W-:-:S02]  /*12c0*/  MOV R32, 0x12e0 ;  /* 0x000012e000207802 */ /* 0x000fc40000000f00 */
[----:B------:R-:W-:Y:S05]  /*12d0*/  CALL.REL.NOINC `($__internal_24_$__cuda_sm70_shflsync_bfly_p) ;  /* 0x000003d000007944 */ /* 0x000fea0003c00000 */
[----:B0-----:R-:W-:Y:S01]  /*12e0*/  HFMA2.MMA R36, -RZ, RZ, 0, 4.76837158203125e-07 ;  /* 0x00000008ff247435 */ /* 0x001fe200000001ff */
[----:B-1----:R-:W-:Y:S01]  /*12f0*/  FADD.FTZ R37, R37, R34 ;  /* 0x0000002225257221 */ /* 0x002fe20000010000 */
[----:B------:R-:W-:Y:S01]  /*1300*/  MOV R35, 0x1f ;  /* 0x0000001f00237802 */ /* 0x000fe20000000f00 */
[----:B------:R-:W-:Y:S01]  /*1310*/  IMAD.MOV.U32 R34, RZ, RZ, -0x1 ;  /* 0xffffffffff227424 */ /* 0x000fe200078e00ff */
[----:B------:R-:W-:-:S02]  /*1320*/  MOV R32, 0x1340 ;  /* 0x0000134000207802 */ /* 0x000fc40000000f00 */
[----:B------:R-:W-:Y:S05]  /*1330*/  CALL.REL.NOINC `($__internal_24_$__cuda_sm70_shflsync_bfly_p) ;  /* 0x0000037000007944 */ /* 0x000fea0003c00000 */
[----:B0-----:R-:W-:Y:S01]  /*1340*/  HFMA2.MMA R36, -RZ, RZ, 0, 9.5367431640625e-07 ;  /* 0x00000010ff247435 */ /* 0x001fe200000001ff */
[----:B-1----:R-:W-:Y:S01]  /*1350*/  FADD.FTZ R37, R37, R34 ;  /* 0x0000002225257221 */ /* 0x002fe20000010000 */
[----:B------:R-:W-:-:S02]  /*1360*/  MOV R35, 0x1f ;  /* 0x0000001f00237802 */ /* 0x000fc40000000f00 */
[----:B------:R-:W-:Y:S02]  /*1370*/  MOV R34, 0xffffffff ;  /* 0xffffffff00227802 */ /* 0x000fe40000000f00 */
[----:B------:R-:W-:Y:S02]  /*1380*/  MOV R32, 0x13a0 ;  /* 0x000013a000207802 */ /* 0x000fe40000000f00 */
[----:B------:R-:W-:Y:S05]  /*1390*/  CALL.REL.NOINC `($__internal_24_$__cuda_sm70_shflsync_bfly_p) ;  /* 0x0000031000007944 */ /* 0x000fea0003c00000 */
[----:B-1----:R-:W-:Y:S02]  /*13a0*/  FADD.FTZ R34, R37, R34 ;  /* 0x0000002225227221 */ /* 0x002fe40000010000 */
[----:B0-----:R-:W-:Y:S02]  /*13b0*/  IMAD.MOV.U32 R36, RZ, RZ, 0x1 ;  /* 0x00000001ff247424 */ /* 0x001fe400078e00ff */
        /* <DEDUP_REMOVED lines=16> */
[----:B------:R-:W-:Y:S01]  /*14c0*/  FFMA.FTZ R32, R35, R35, R32 ;  /* 0x0000002323207223 */ /* 0x000fe20000010020 */
[----:B------:R-:W-:-:S03]  /*14d0*/  HFMA2.MMA R35, -RZ, RZ, 0, 1.847743988037109375e-06 ;  /* 0x0000001fff237435 */ /* 0x000fc600000001ff */
[----:B------:R-:W-:-:S05]  /*14e0*/  FFMA.FTZ R32, R33, R33, R32 ;  /* 0x0000002121207223 */ /* 0x000fca0000010020 */
[----:B------:R-:W-:Y:S02]  /*14f0*/  FSEL R37, R32, RZ, P2 ;  /* 0x000000ff20257208 */ /* 0x000fe40001000000 */
[----:B------:R-:W-:Y:S02]  /*1500*/  MOV R32, 0x1520 ;  /* 0x0000152000207802 */ /* 0x000fe40000000f00 */
[----:B------:R-:W-:Y:S05]  /*1510*/  CALL.REL.NOINC `($__internal_24_$__cuda_sm70_shflsync_bfly_p) ;  /* 0x0000019000007944 */ /* 0x000fea0003c00000 */
[----:B0-----:R-:W-:Y:S01]  /*1520*/  HFMA2.MMA R36, -RZ, RZ, 0, 1.1920928955078125e-07 ;  /* 0x00000002ff247435 */ /* 0x001fe200000001ff */
[----:B-1----:R-:W-:Y:S01]  /*1530*/  FADD.FTZ R37, R37, R34 ;  /* 0x0000002225257221 */ /* 0x002fe20000010000 */
[----:B------:R-:W-:Y:S01]  /*1540*/  MOV R34, 0xffffffff ;  /* 0xffffffff00227802 */ /* 0x000fe20000000f00 */
[----:B------:R-:W-:Y:S01]  /*1550*/  IMAD.MOV.U32 R35, RZ, RZ, 0x1f ;  /* 0x0000001fff237424 */ /* 0x000fe200078e00ff */
[----:B------:R-:W-:Y:S02]  /*1560*/  MOV R32, 0x1580 ;  /* 0x0000158000207802 */ /* 0x000fe40000000f00 */
[----:B------:R-:W-:Y:S05]  /*1570*/  CALL.REL.NOINC `($__internal_24_$__cuda_sm70_shflsync_bfly_p) ;  /* 0x0000013000007944 */ /* 0x000fea0003c00000 */
[----:B0-----:R-:W-:Y:S01]  /*1580*/  HFMA2.MMA R36, -RZ, RZ, 0, 2.384185791015625e-07 ;  /* 0x00000004ff247435 */ /* 0x001fe200000001ff */
[----:B-1----:R-:W-:Y:S01]  /*1590*/  FADD.FTZ R37, R37, R34 ;  /* 0x0000002225257221 */ /* 0x002fe20000010000 */
[----:B------:R-:W-:Y:S01]  /*15a0*/  MOV R35, 0x1f ;  /* 0x0000001f00237802 */ /* 0x000fe20000000f00 */
[----:B------:R-:W-:Y:S01]  /*15b0*/  IMAD.MOV.U32 R34, RZ, RZ, -0x1 ;  /* 0xffffffffff227424 */ /* 0x000fe200078e00ff */
[----:B------:R-:W-:-:S02]  /*15c0*/  MOV R32, 0x15e0 ;  /* 0x000015e000207802 */ /* 0x000fc40000000f00 */
[----:B------:R-:W-:Y:S05]  /*15d0*/  CALL.REL.NOINC `($__internal_24_$__cuda_sm70_shflsync_bfly_p) ;  /* 0x000000d000007944 */ /* 0x000fea0003c00000 */
[----:B0-----:R-:W-:Y:S01]  /*15e0*/  HFMA2.MMA R36, -RZ, RZ, 0, 4.76837158203125e-07 ;  /* 0x00000008ff247435 */ /* 0x001fe200000001ff */
[----:B-1----:R-:W-:Y:S01]  /*15f0*/  FADD.FTZ R37, R37, R34 ;  /* 0x0000002225257221 */ /* 0x002fe20000010000 */
[----:B------:R-:W-:-:S02]  /*1600*/  MOV R35, 0x1f ;  /* 0x0000001f00237802 */ /* 0x000fc40000000f00 */
[----:B------:R-:W-:Y:S02]  /*1610*/  MOV R34, 0xffffffff ;  /* 0xffffffff00227802 */ /* 0x000fe40000000f00 */
[----:B------:R-:W-:Y:S02]  /*1620*/  MOV R32, 0x1640 ;  /* 0x0000164000207802 */ /* 0x000fe40000000f00 */
[----:B------:R-:W-:Y:S05]  /*1630*/  CALL.REL.NOINC `($__internal_24_$__cuda_sm70_shflsync_bfly_p) ;  /* 0x0000007000007944 */ /* 0x000fea0003c00000 */
[----:B0-----:R-:W-:Y:S01]  /*1640*/  HFMA2.MMA R35, -RZ, RZ, 0, 1.847743988037109375e-06 ;  /* 0x0000001fff237435 */ /* 0x001fe200000001ff */
[----:B-1----:R-:W-:Y:S01]  /*1650*/  FADD.FTZ R37, R37, R34 ;  /* 0x0000002225257221 */ /* 0x002fe20000010000 */
[----:B------:R-:W-:Y:S01]  /*1660*/  MOV R34, 0xffffffff ;  /* 0xffffffff00227802 */ /* 0x000fe20000000f00 */
[----:B------:R-:W-:Y:S01]  /*1670*/  IMAD.MOV.U32 R36, RZ, RZ, 0x10 ;  /* 0x00000010ff247424 */ /* 0x000fe200078e00ff */
[----:B------:R-:W-:Y:S02]  /*1680*/  MOV R32, 0x16a0 ;  /* 0x000016a000207802 */ /* 0x000fe40000000f00 */
[----:B------:R-:W-:Y:S05]  /*1690*/  CALL.REL.NOINC `($__internal_24_$__cuda_sm70_shflsync_bfly_p) ;  /* 0x0000001000007944 */ /* 0x000fea0003c00000 */
[----:B01----:R-:W-:Y:S05]  /*16a0*/  BRA `(.L_x_2205) ;  /* 0xfffff6a000007947 */ /* 0x003fea000383ffff */
        .weak           $__internal_24_$__cuda_sm70_shflsync_bfly_p
        .type           $__internal_24_$__cuda_sm70_shflsync_bfly_p,@function
        .size           $__internal_24_$__cuda_sm70_shflsync_bfly_p,(.L_x_7080 - $__internal_24_$__cuda_sm70_shflsync_bfly_p)
$__internal_24_$__cuda_sm70_shflsync_bfly_p:
[----:B------:R-:W-:Y:S01]  /*16b0*/  HFMA2.MMA R33, -RZ, RZ, 0, 0 ;  /* 0x00000000ff217435 */ /* 0x000fe200000001ff */
[----:B------:R-:W-:Y:S04]  /*16c0*/  WARPSYNC R34 ;  /* 0x0000002200007348 */ /* 0x000fe80003800000 */
[----:B------:R0:W1:Y:S01]  /*16d0*/  SHFL.BFLY PT, R34, R37, R36, R35 ;  /* 0x0c00002425227389 */ /* 0x00006200000e0023 */
[----:B------:R-:W-:Y:S05]  /*16e0*/  RET.REL.NODEC R32 `(_ZN10layer_norm31ln_parallel_residual_fwd_kernelINS_13Kernel_traitsI13__nv_bfloat16S2_fS2_fjLj256ELj1ELj4ELj1ELj16ENS_18Kernel_traits_baseILj256ES2_S2_fS2_fjLj128EEEEELb0ELb0ELb0EEEvNS_9FwdParamsE) ;  /* 0xffffe91020007950 */ /* 0x000fea0003c3ffff */
.L_x_2206:
        /* <DEDUP_REMOVED lines=9> */
.L_x_7080:


//--------------------- .text._ZN10layer_norm31ln_parallel_residual_fwd_kernelINS_13Kernel_traitsI13__nv_bfloat16S2_fS2_fjLj256ELj1ELj4ELj1ELj16ENS_18Kernel_traits_baseILj256ES2_S2_fS2_fjLj128EEEEELb0ELb0ELb1EEEvNS_9FwdParamsE --------------------------
	.section	.text._ZN10layer_norm31ln_parallel_residual_fwd_kernelINS_13Kernel_traitsI13__nv_bfloat16S2_fS2_fjLj256ELj1ELj4ELj1ELj16ENS_18Kernel_traits_baseILj256ES2_S2_fS2_fjLj128EEEEELb0ELb0ELb1EEEvNS_9FwdParamsE,"ax",@progbits
	.sectioninfo	@"SHI_REGISTERS=64"
	.align	128
        .global         _ZN10layer_norm31ln_parallel_residual_fwd_kernelINS_13Kernel_traitsI13__nv_bfloat16S2_fS2_fjLj256ELj1ELj4ELj1ELj16ENS_18Kernel_traits_baseILj256ES2_S2_fS2_fjLj128EEEEELb0ELb0ELb1EEEvNS_9FwdParamsE
        .type           _ZN10layer_norm31ln_parallel_residual_fwd_kernelINS_13Kernel_traitsI13__nv_bfloat16S2_fS2_fjLj256ELj1ELj4ELj1ELj16ENS_18Kernel_traits_baseILj256ES2_S2_fS2_fjLj128EEEEELb0ELb0ELb1EEEvNS_9FwdParamsE,@function
        .size           _ZN10layer_norm31ln_parallel_residual_fwd_kernelINS_13Kernel_traitsI13__nv_bfloat16S2_fS2_fjLj256ELj1ELj4ELj1ELj16ENS_18Kernel_traits_baseILj256ES2_S2_fS2_fjLj128EEEEELb0ELb0ELb1EEEvNS_9FwdParamsE,(.L_x_7081 - _ZN10layer_norm31ln_parallel_residual_fwd_kernelINS_13Kernel_traitsI13__nv_bfloat16S2_fS2_fjLj256ELj1ELj4ELj1ELj16ENS_18Kernel_traits_baseILj256ES2_S2_fS2_fjLj128EEEEELb0ELb0ELb1EEEvNS_9FwdParamsE)
        .other          _ZN10layer_norm31ln_parallel_residual_fwd_kernelINS_13Kernel_traitsI13__nv_bfloat16S2_fS2_fjLj256ELj1ELj4ELj1ELj16ENS_18Kernel_traits_baseILj256ES2_S2_fS2_fjLj128EEEEELb0ELb0ELb1EEEvNS_9FwdParamsE,@"STO_CUDA_ENTRY STV_DEFAULT"
_ZN10layer_norm31ln_parallel_residual_fwd_kernelINS_13Kernel_traitsI13__nv_bfloat16S2_fS2_fjLj256ELj1ELj4ELj1ELj16ENS_18Kernel_traits_baseILj256ES2_S2_fS2_fjLj128EEEEELb0ELb0ELb1EEEvNS_9FwdParamsE:
.text._ZN10layer_norm31ln_parallel_residual_fwd_kernelINS_13Kernel_traitsI13__nv_bfloat16S2_fS2_fjLj256ELj1ELj4ELj1ELj16ENS_18Kernel_traits_baseILj256ES2_S2_fS2_fjLj128EEEEELb0ELb0ELb1EEEvNS_9FwdParamsE:
        /* <DEDUP_REMOVED lines=11> */
[----:B------:R-:W-:Y:S01]  /*00b0*/  SHF.L.U32 R0, R33, 0x4, RZ ;  /* 0x0000000421007819 */ /* 0x000fe200000006ff */
[----:B------:R-:W-:Y:S01]  /*00c0*/  @P0 IMAD.X R45, RZ, RZ, c[0x0][0x21c], P2 ;  /* 0x00008700ff2d0624 */ /* 0x000fe200010e06ff */
[----:B------:R-:W-:-:S04]  /*00d0*/  @P1 IADD3 R4, P2, R12, c[0x0][0x220], RZ ;  /* 0x000088000c041a10 */ /* 0x000fc80007f5e0ff */
[----:B------:R-:W-:Y:S01]  /*00e0*/  @P1 IADD3.X R5, RZ, c[0x0][0x224], RZ, P2, !PT ;  /* 0x00008900ff051a10 */ /* 0x000fe200017fe4ff */
[----:B------:R-:W5:Y:S01]  /*00f0*/  @P0 LDG.E.128 R44, [R44.64] ;  /* 0x000000042c2c0981 */ /* 0x000f62000c1e1d00 */
[----:B------:R-:W-:Y:S02]  /*0100*/  SHF.R.U32.HI R33, RZ, 0x5, R33 ;  /* 0x00000005ff217819 */ /* 0x000fe40000011621 */
[----:B------:R-:W-:Y:S02]  /*0110*/  LOP3.LUT R0, R0, 0x1f0, RZ, 0xc0, !PT ;  /* 0x000001f000007812 */ /* 0x000fe400078ec0ff */
[----:B------:R-:W5:Y:S01]  /*0120*/  @P1 LDG.E.128 R4, [R4.64] ;  /* 0x0000000404041981 */ /* 0x000f62000c1e1d00 */
[----:B-1----:R-:W-:Y:S01]  /*0130*/  IMAD R33, R2, 0x4, R33 ;  /* 0x0000000402217824 */ /* 0x002fe200078e0221 */
[----:B------:R-:W-:-:S04]  /*0140*/  IADD3 R8, P3, R0, c[0x0][0x1b0], RZ ;  /* 0x00006c0000087a10 */ /* 0x000fc80007f7e0ff */
[----:B------:R-:W-:Y:S02]  /*0150*/  ISETP.GE.AND P2, PT, R33, c[0x0][0x164], PT ;  /* 0x0000590021007a0c */ /* 0x000fe40003f46270 */
[----:B------:R-:W-:Y:S02]  /*0160*/  IADD3.X R9, RZ, c[0x0][0x1b4], RZ, P3, !PT ;  /* 0x00006d00ff097a10 */ /* 0x000fe40001ffe4ff */
[----:B------:R-:W-:-:S09]  /*0170*/  IADD3 R12, P3, R12, c[0x0][0x1b8], RZ ;  /* 0x00006e000c0c7a10 */ /* 0x000fd20007f7e0ff */
[----:B------:R-:W-:Y:S05]  /*0180*/  @P2 EXIT ;  /* 0x000000000000294d */ /* 0x000fea0003800000 */
[----:B------:R-:W-:Y:S01]  /*0190*/  IADD3.X R13, RZ, c[0x0][0x1bc], RZ, P3, !PT ;  /* 0x00006f00ff0d7a10 */ /* 0x000fe20001ffe4ff */
[----:B------:R-:W2:Y:S05]  /*01a0*/  LDG.E.128 R8, [R8.64] ;  /* 0x0000000408087981 */ /* 0x000eaa000c1e1d00 */
[----:B------:R-:W3:Y:S01]  /*01b0*/  LDG.E.128 R12, [R12.64] ;  /* 0x000000040c0c7981 */ /* 0x000ee2000c1e1d00 */
[----:B-----5:R-:W-:Y:S01]  /*01c0*/  @!P0 CS2R R46, SRZ ;  /* 0x00000000002e8805 */ /* 0x020fe2000001ff00 */
[----:B------:R-:W-:Y:S01]  /*01d0*/  @!P1 CS2R R4, SRZ ;  /* 0x0000000000049805 */ /* 0x000fe2000001ff00 */
[----:B------:R-:W-:Y:S01]  /*01e0*/  @!P0 CS2R R44, SRZ ;  /* 0x00000000002c8805 */ /* 0x000fe2000001ff00 */
[----:B------:R-:W-:Y:S01]  /*01f0*/  @!P1 CS2R R6, SRZ ;  /* 0x0000000000069805 */ /* 0x000fe2000001ff00 */
[----:B------:R-:W-:-:S02]  /*0200*/  ULDC.U8 UR6, c[0x0][0x1f0] ;  /* 0x00007c0000067ab9 */ /* 0x000fc40000000000 */
        /* <DEDUP_REMOVED lines=16> */
[--C-:B--2---:R-:W-:Y:S02]  /*0310*/  PRMT R52, RZ, 0x5410, R8.reuse ;  /* 0x00005410ff347816 */ /* 0x104fe40000000008 */
[----:B------:R-:W-:-:S02]  /*0320*/  PRMT R44, RZ, 0x7610, R8 ;  /* 0x00007610ff2c7816 */ /* 0x000fc40000000008 */
[--C-:B------:R-:W-:Y:S02]  /*0330*/  PRMT R6, RZ, 0x5410, R9.reuse ;  /* 0x00005410ff067816 */ /* 0x100fe40000000009 */
[----:B------:R-:W-:Y:S02]  /*0340*/  PRMT R7, RZ, 0x7610, R9 ;  /* 0x00007610ff077816 */ /* 0x000fe40000000009 */
[--C-:B------:R-:W-:Y:S02]  /*0350*/  PRMT R8, RZ, 0x5410, R10.reuse ;  /* 0x00005410ff087816 */ /* 0x100fe4000000000a */
[----:B------:R-:W-:Y:S02]  /*0360*/  PRMT R9, RZ, 0x7610, R10 ;  /* 0x00007610ff097816 */ /* 0x000fe4000000000a */
[--C-:B------:R-:W-:Y:S02]  /*0370*/  PRMT R10, RZ, 0x5410, R11.reuse ;  /* 0x00005410ff0a7816 */ /* 0x100fe4000000000b */
[----:B------:R-:W-:-:S02]  /*0380*/  PRMT R11, RZ, 0x7610, R11 ;  /* 0x00007610ff0b7816 */ /* 0x000fc4000000000b */
[--C-:B---3--:R-:W-:Y:S02]  /*0390*/  PRMT R45, RZ, 0x5410, R12.reuse ;  /* 0x00005410ff2d7816 */ /* 0x108fe4000000000c */
[----:B------:R-:W-:Y:S02]  /*03a0*/  PRMT R32, RZ, 0x7610, R12 ;  /* 0x00007610ff207816 */ /* 0x000fe4000000000c */
[--C-:B------:R-:W-:Y:S02]  /*03b0*/  PRMT R34, RZ, 0x5410, R13.reuse ;  /* 0x00005410ff227816 */ /* 0x100fe4000000000d */
[----:B------:R-:W-:Y:S02]  /*03c0*/  PRMT R35, RZ, 0x7610, R13 ;  /* 0x00007610ff237816 */ /* 0x000fe4000000000d */
[--C-:B------:R-:W-:Y:S02]  /*03d0*/  PRMT R36, RZ, 0x5410, R14.reuse ;  /* 0x00005410ff247816 */ /* 0x100fe4000000000e */
[----:B------:R-:W-:-:S02]  /*03e0*/  PRMT R37, RZ, 0x7610, R14 ;  /* 0x00007610ff257816 */ /* 0x000fc4000000000e */
[--C-:B------:R-:W-:Y:S02]  /*03f0*/  PRMT R38, RZ, 0x5410, R15.reuse ;  /* 0x00005410ff267816 */ /* 0x100fe4000000000f */
[----:B------:R-:W-:Y:S02]  /*0400*/  PRMT R39, RZ, 0x7610, R15 ;  /* 0x00007610ff277816 */ /* 0x000fe4000000000f */
.L_x_2226:
[----:B------:R-:W0:Y:S01]  /*0410*/  S2R R57, SR_TID.X ;  /* 0x0000000000397919 */ /* 0x000e220000002100 */
        /* <DEDUP_REMOVED lines=8> */
[----:B0-----:R-:W-:-:S04]  /*04a0*/  LOP3.LUT R57, R57, 0x1f, RZ, 0xc0, !PT ;  /* 0x0000001f39397812 */ /* 0x001fc800078ec0ff */
[----:B------:R-:W-:-:S04]  /*04b0*/  LEA.HI.SX32 R42, R13, R57, 0x1d ;  /* 0x000000390d2a7211 */ /* 0x000fc800078feaff */
[C---:B------:R-:W-:Y:S01]  /*04c0*/  @P0 LEA R14, P3, R42.reuse, c[0x0][0x180], 0x5 ;  /* 0x000060002a0e0a11 */ /* 0x040fe200078628ff */
[C---:B------:R-:W-:Y:S02]  /*04d0*/  IMAD.WIDE.U32 R28, R42.reuse, R29, c[0x0][0x170] ;  /* 0x00005c002a1c7625 */ /* 0x040fe400078e001d */
[C---:B------:R-:W-:Y:S02]  /*04e0*/  @P1 LEA R12, P2, R42.reuse, c[0x0][0x178], 0x4 ;  /* 0x00005e002a0c1a11 */ /* 0x040fe400078420ff */
[C---:B------:R-:W-:Y:S02]  /*04f0*/  @P0 LEA.HI.X R15, R42.reuse, c[0x0][0x184], RZ, 0x5, P3 ;  /* 0x000061002a0f0a11 */ /* 0x040fe400018f2cff */
[----:B------:R-:W-:Y:S01]  /*0500*/  @P1 LEA.HI.X R13, R42, c[0x0][0x17c], RZ, 0x4, P2 ;  /* 0x00005f002a0d1a11 */ /* 0x000fe200010f24ff */
[----:B------:R-:W2:Y:S04]  /*0510*/  LDG.E.128 R28, [R28.64] ;  /* 0x000000041c1c7981 */ /* 0x000ea8000c1e1d00 */
        /* <DEDUP_REMOVED lines=10> */
.L_x_2207:
[----:B0----5:R-:W-:-:S05]  /*05c0*/  PRMT R13, RZ, 0x5410, R24 ;  /* 0x00005410ff0d7816 */ /* 0x021fca0000000018 */
[----:B------:R-:W-:-:S04]  /*05d0*/  FADD.FTZ R12, R12, R13 ;  /* 0x0000000d0c0c7221 */ /* 0x000fc80000010000 */
[----:B------:R-:W-:Y:S02]  /*05e0*/  @P0 FADD.FTZ R12, R20, R12 ;  /* 0x0000000c140c0221 */ /* 0x000fe40000010000 */
.L_x_2208:
[----:B------:R-:W-:Y:S01]  /*05f0*/  PRMT R13, RZ, 0x7610, R28 ;  /* 0x00007610ff0d7816 */ /* 0x000fe2000000001c */
[----:B------:R-:W-:Y:S05]  /*0600*/  @P1 BRA `(.L_x_2209) ;  /* 0x0000003000001947 */ /* 0x000fea0003800000 */
[----:B------:R-:W-:Y:S05]  /*0610*/  @!P0 BRA `(.L_x_2210) ;  /* 0x0000005000008947 */ /* 0x000fea0003800000 */
[----:B-----5:R-:W-:Y:S01]  /*0620*/  FADD.FTZ R13, R21, R13 ;  /* 0x0000000d150d7221 */ /* 0x020fe20000010000 */
[----:B------:R-:W-:Y:S05]  /*0630*/  BRA `(.L_x_2210) ;  /* 0x0000003000007947 */ /* 0x000fea0003800000 */
.L_x_2209:
[----:B-----5:R-:W-:-:S05]  /*0640*/  PRMT R14, RZ, 0x7610, R24 ;  /* 0x00007610ff0e7816 */ /* 0x020fca0000000018 */
[----:B------:R-:W-:-:S04]  /*0650*/  FADD.FTZ R13, R13, R14 ;  /* 0x0000000e0d0d7221 */ /* 0x000fc80000010000 */
[----:B------:R-:W-:Y:S02]  /*0660*/  @P0 FADD.FTZ R13, R21, R13 ;  /* 0x0000000d150d0221 */ /* 0x000fe40000010000 */
.L_x_2210:
[----:B------:R-:W-:Y:S01]  /*0670*/  PRMT R14, RZ, 0x5410, R29 ;  /* 0x00005410ff0e7816 */ /* 0x000fe2000000001d */
[----:B------:R-:W-:Y:S05]  /*0680*/  @P1 BRA `(.L_x_2211) ;  /* 0x0000003000001947 */ /* 0x000fea0003800000 */
[----:B------:R-:W-:Y:S05]  /*0690*/  @!P0 BRA `(.L_x_2212) ;  /* 0x0000005000008947 */ /* 0x000fea0003800000 */
[----:B-----5:R-:W-:Y:S01]  /*06a0*/  FADD.FTZ R14, R22, R14 ;  /* 0x0000000e160e7221 */ /* 0x020fe20000010000 */
[----:B------:R-:W-:Y:S05]  /*06b0*/  BRA `(.L_x_2212) ;  /* 0x0000003000007947 */ /* 0x000fea0003800000 */
.L_x_2211:
[----:B-----5:R-:W-:-:S05]  /*06c0*/  PRMT R15, RZ, 0x5410, R25 ;  /* 0x00005410ff0f7816 */ /* 0x020fca0000000019 */
[----:B------:R-:W-:-:S04]  /*06d0*/  FADD.FTZ R14, R14, R15 ;  /* 0x0000000f0e0e7221 */ /* 0x000fc80000010000 */
[----:B------:R-:W-:Y:S02]  /*06e0*/  @P0 FADD.FTZ R14, R22, R14 ;  /* 0x0000000e160e0221 */ /* 0x000fe40000010000 */
.L_x_2212:
[----:B------:R-:W-:Y:S01]  /*06f0*/  PRMT R15, RZ, 0x7610, R29 ;  /* 0x00007610ff0f7816 */ /* 0x000fe2000000001d */
[----:B------:R-:W-:Y:S05]  /*0700*/  @P1 BRA `(.L_x_2213) ;  /* 0x0000003000001947 */ /* 0x000fea0003800000 */
[----:B------:R-:W-:Y:S05]  /*0710*/  @!P0 BRA `(.L_x_2214) ;  /* 0x0000005000008947 */ /* 0x000fea0003800000 */
[----:B-----5:R-:W-:Y:S01]  /*0720*/  FADD.FTZ R15, R23, R15 ;  /* 0x0000000f170f7221 */ /* 0x020fe20000010000 */
[----:B------:R-:W-:Y:S05]  /*0730*/  BRA `(.L_x_2214) ;  /* 0x0000003000007947 */ /* 0x000fea0003800000 */
.L_x_2213:
[----:B-----5:R-:W-:-:S05]  /*0740*/  PRMT R28, RZ, 0x7610, R25 ;  /* 0x00007610ff1c7816 */ /* 0x020fca0000000019 */
[----:B------:R-:W-:-:S04]  /*0750*/  FADD.FTZ R15, R15, R28 ;  /* 0x0000001c0f0f7221 */ /* 0x000fc80000010000 */
[----:B------:R-:W-:Y:S02]  /*0760*/  @P0 FADD.FTZ R15, R23, R15 ;  /* 0x0000000f170f0221 */ /* 0x000fe40000010000 */
.L_x_2214:
[----:B------:R-:W-:Y:S01]  /*0770*/  PRMT R28, RZ, 0x5410, R30 ;  /* 0x00005410ff1c7816 */ /* 0x000fe2000000001e */
[----:B------:R-:W-:Y:S05]  /*0780*/  @P1 BRA `(.L_x_2215) ;  /* 0x0000003000001947 */ /* 0x000fea0003800000 */
[----:B------:R-:W-:Y:S05]  /*0790*/  @!P0 BRA `(.L_x_2216) ;  /* 0x0000005000008947 */ /* 0x000fea0003800000 */
[----:B-----5:R-:W-:Y:S01]  /*07a0*/  FADD.FTZ R28, R16, R28 ;  /* 0x0000001c101c7221 */ /* 0x020fe20000010000 */
[----:B------:R-:W-:Y:S05]  /*07b0*/  BRA `(.L_x_2216) ;  /* 0x0000003000007947 */ /* 0x000fea0003800000 */
.L_x_2215:
[----:B-----5:R-:W-:-:S05]  /*07c0*/  PRMT R29, RZ, 0x5410, R26 ;  /* 0x00005410ff1d7816 */ /* 0x020fca000000001a */
[----:B------:R-:W-:-:S04]  /*07d0*/  FADD.FTZ R28, R28, R29 ;  /* 0x0000001d1c1c7221 */ /* 0x000fc80000010000 */
[----:B------:R-:W-:Y:S02]  /*07e0*/  @P0 FADD.FTZ R28, R16, R28 ;  /* 0x0000001c101c0221 */ /* 0x000fe40000010000 */
.L_x_2216:
[----:B------:R-:W-:Y:S01]  /*07f0*/  PRMT R29, RZ, 0x7610, R30 ;  /* 0x00007610ff1d7816 */ /* 0x000fe2000000001e */
[----:B------:R-:W-:Y:S05]  /*0800*/  @P1 BRA `(.L_x_2217) ;  /* 0x0000003000001947 */ /* 0x000fea0003800000 */
[----:B------:R-:W-:Y:S05]  /*0810*/  @!P0 BRA `(.L_x_2218) ;  /* 0x0000005000008947 */ /* 0x000fea0003800000 */
[----:B-----5:R-:W-:Y:S01]  /*0820*/  FADD.FTZ R29, R17, R29 ;  /* 0x0000001d111d7221 */ /* 0x020fe20000010000 */
[----:B------:R-:W-:Y:S05]  /*0830*/  BRA `(.L_x_2218) ;  /* 0x0000003000007947 */ /* 0x000fea0003800000 */
.L_x_2217:
[----:B-----5:R-:W-:-:S05]  /*0840*/  PRMT R30, RZ, 0x7610, R26 ;  /* 0x00007610ff1e7816 */ /* 0x020fca000000001a */
[----:B------:R-:W-:-:S04]  /*0850*/  FADD.FTZ R29, R29, R30 ;  /* 0x0000001e1d1d7221 */ /* 0x000fc80000010000 */
[----:B------:R-:W-:Y:S02]  /*0860*/  @P0 FADD.FTZ R29, R17, R29 ;  /* 0x0000001d111d0221 */ /* 0x000fe40000010000 */
.L_x_2218:
[----:B------:R-:W-:Y:S01]  /*0870*/  PRMT R30, RZ, 0x5410, R31 ;  /* 0x00005410ff1e7816 */ /* 0x000fe2000000001f */
[----:B------:R-:W-:Y:S05]  /*0880*/  @P1 BRA `(.L_x_2219) ;  /* 0x0000003000001947 */ /* 0x000fea0003800000 */
[----:B------:R-:W-:Y:S05]  /*0890*/  @!P0 BRA `(.L_x_2220) ;  /* 0x0000005000008947 */ /* 0x000fea0003800000 */
[----:B-----5:R-:W-:Y:S01]  /*08a0*/  FADD.FTZ R30, R18, R30 ;  /* 0x0000001e121e7221 */ /* 0x020fe20000010000 */
[----:B------:R-:W-:Y:S05]  /*08b0*/  BRA `(.L_x_2220) ;  /* 0x0000003000007947 */ /* 0x000fea0003800000 */
.L_x_2219:
[----:B-----5:R-:W-:-:S05]  /*08c0*/  PRMT R41, RZ, 0x5410, R27 ;  /* 0x00005410ff297816 */ /* 0x020fca000000001b */
[----:B------:R-:W-:-:S04]  /*08d0*/  FADD.FTZ R30, R30, R41 ;  /* 0x000000291e1e7221 */ /* 0x000fc80000010000 */
[----:B------:R-:W-:Y:S02]  /*08e0*/  @P0 FADD.FTZ R30, R18, R30 ;  /* 0x0000001e121e0221 */ /* 0x000fe40000010000 */
.L_x_2220:
[----:B------:R-:W-:Y:S01]  /*08f0*/  PRMT R31, RZ, 0x7610, R31 ;  /* 0x00007610ff1f7816 */ /* 0x000fe2000000001f */
[----:B------:R-:W-:Y:S05]  /*0900*/  @P1 BRA `(.L_x_2221) ;  /* 0x0000003000001947 */ /* 0x000fea0003800000 */
[----:B------:R-:W-:Y:S05]  /*0910*/  @!P0 BRA `(.L_x_2222) ;  /* 0x0000005000008947 */ /* 0x000fea0003800000 */
[----:B-----5:R-:W-:Y:S01]  /*0920*/  FADD.FTZ R31, R19, R31 ;  /* 0x0000001f131f7221 */ /* 0x020fe20000010000 */
[----:B------:R-:W-:Y:S05]  /*0930*/  BRA `(.L_x_2222) ;  /* 0x0000003000007947 */ /* 0x000fea0003800000 */
.L_x_2221:
[----:B-----5:R-:W-:-:S05]  /*0940*/  PRMT R40, RZ, 0x7610, R27 ;  /* 0x00007610ff287816 */ /* 0x020fca000000001b */
[----:B------:R-:W-:-:S04]  /*0950*/  FADD.FTZ R31, R31, R40 ;  /* 0x000000281f1f7221 */ /* 0x000fc80000010000 */
[----:B------:R-:W-:Y:S02]  /*0960*/  @P0 FADD.FTZ R31, R19, R31 ;  /* 0x0000001f131f0221 */ /* 0x000fe40000010000 */
.L_x_2222:
[C---:B------:R-:W-:Y:S01]  /*0970*/  LEA R40, P0, R42.reuse, c[0x0][0x188], 0x5 ;  /* 0x000062002a287a11 */ /* 0x040fe200078028ff */
[----:B------:R-:W-:Y:S01]  /*0980*/  FADD.FTZ R58, RZ, R12 ;  /* 0x0000000cff3a7221 */ /* 0x000fe20000010000 */
[----:B------:R-:W-:Y:S02]  /*0990*/  ISETP.NE.AND P1, PT, R57, RZ, PT ;  /* 0x000000ff3900720c */ /* 0x000fe40003f25270 */
[----:B------:R-:W-:Y:S01]  /*09a0*/  LEA.HI.X R41, R42, c[0x0][0x18c], RZ, 0x5, P0 ;  /* 0x000063002a297a11 */ /* 0x000fe200000f2cff */
[----:B------:R-:W-:-:S04]  /*09b0*/  FADD.FTZ R43, R58, R13 ;  /* 0x0000000d3a2b7221 */ /* 0x000fc80000010000 */
[----:B------:R-:W-:Y:S01]  /*09c0*/  FADD.FTZ R58, R43, R14 ;  /* 0x0000000e2b3a7221 */ /* 0x000fe20000010000 */
[----:B------:R0:W-:Y:S03]  /*09d0*/  STG.E.128 [R40.64], R12 ;  /* 0x0000000c28007986 */ /* 0x0001e6000c101d04 */
[----:B------:R-:W-:Y:S01]  /*09e0*/  FADD.FTZ R43, R58, R15 ;  /* 0x0000000f3a2b7221 */ /* 0x000fe20000010000 */
[----:B------:R0:W-:Y:S03]  /*09f0*/  STG.E.128 [R40.64+0x10], R28 ;  /* 0x0000101c28007986 */ /* 0x0001e6000c101d04 */
[----:B------:R-:W-:-:S04]  /*0a00*/  FADD.FTZ R58, R43, R28 ;  /* 0x0000001c2b3a7221 */ /* 0x000fc80000010000 */
[----:B------:R-:W-:-:S04]  /*0a10*/  FADD.FTZ R43, R58, R29 ;  /* 0x0000001d3a2b7221 */ /* 0x000fc80000010000 */
[----:B------:R-:W-:-:S04]  /*0a20*/  FADD.FTZ R58, R43, R30 ;  /* 0x0000001e2b3a7221 */ /* 0x000fc80000010000 */
[----:B------:R-:W-:Y:S01]  /*0a30*/  FADD.FTZ R43, R58, R31 ;  /* 0x0000001f3a2b7221 */ /* 0x000fe20000010000 */
[----:B------:R-:W-:Y:S05]  /*0a40*/  BRA.DIV ~URZ, `(.L_x_2223) ;  /* 0x000006927f007947 */ /* 0x000fea000b800000 */
[----:B------:R1:W2:Y:S02]  /*0a50*/  SHFL.BFLY PT, R57, R43, 0x1, 0x1f ;  /* 0x0c201f002b397f89 */ /* 0x0002a400000e0000 */
.L_x_2227:
[----:B-12---:R-:W-:Y:S01]  /*0a60*/  FADD.FTZ R43, R43, R57 ;  /* 0x000000392b2b7221 */ /* 0x006fe20000010000 */
[----:B------:R-:W-:Y:S05]  /*0a70*/  BRA.DIV ~URZ, `(.L_x_2224) ;  /* 0x000006d27f007947 */ /* 0x000fea000b800000 */
[----:B0-----:R-:W0:Y:S02]  /*0a80*/  SHFL.BFLY PT, R40, R43, 0x2, 0x1f ;  /* 0x0c401f002b287f89 */ /* 0x001e2400000e0000 */
        /* <DEDUP_REMOVED lines=12> */
[----:B------:R-:W-:Y:S02]  /*0b50*/  FFMA.FTZ R57, R59, R59, R57 ;  /* 0x0000003b3b397223 */ /* 0x000fe40000010039 */
[----:B------:R-:W-:-:S02]  /*0b60*/  FADD.FTZ R40, -R43, R15 ;  /* 0x0000000f2b287221 */ /* 0x000fc40000010100 */
[----:B------:R-:W-:Y:S02]  /*0b70*/  FFMA.FTZ R57, R61, R61, R57 ;  /* 0x0000003d3d397223 */ /* 0x000fe40000010039 */
[C---:B------:R-:W-:Y:S02]  /*0b80*/  FADD.FTZ R41, -R43.reuse, R28 ;  /* 0x0000001c2b297221 */ /* 0x040fe40000010100 */
        /* <DEDUP_REMOVED lines=17> */
.L_x_2228:
[----:B------:R-:W-:Y:S01]  /*0ca0*/  FMUL.FTZ R41, R43, R43 ;  /* 0x0000002b2b297220 */ /* 0x000fe20000410000 */
[----:B------:R-:W-:Y:S01]  /*0cb0*/  ISETP.NE.AND P0, PT, RZ, UR6, PT ;  /* 0x00000006ff007c0c */ /* 0x000fe2000bf05270 */
[----:B-1----:R-:W-:Y:S01]  /*0cc0*/  FADD.FTZ R57, R57, R58 ;  /* 0x0000003a39397221 */ /* 0x002fe20000010000 */
[----:B------:R-:W-:Y:S01]  /*0cd0*/  MOV R40, c[0x0][0x1e0] ;  /* 0x0000780000287a02 */ /* 0x000fe20000000f00 */
[----:B------:R-:W-:Y:S01]  /*0ce0*/  HFMA2.MMA R59, -RZ, RZ, 0, 2.384185791015625e-07 ;  /* 0x00000004ff3b7435 */ /* 0x000fe200000001ff */
[----:B------:R-:W-:Y:S02]  /*0cf0*/  FSEL R41, R41, RZ, P0 ;  /* 0x000000ff29297208 */ /* 0x000fe40000000000 */
[----:B0-----:R-:W-:Y:S01]  /*0d00*/  FSEL R58, R43, RZ, !P0 ;  /* 0x000000ff2b3a7208 */ /* 0x001fe20004000000 */
[----:B------:R-:W-:-:S04]  /*0d10*/  FFMA.FTZ R40, R57, R40, c[0x0][0x228] ;  /* 0x00008a0039287623 */ /* 0x000fc80000010028 */
[----:B------:R-:W-:Y:S02]  /*0d20*/  FADD.FTZ R57, R40, R41 ;  /* 0x0000002928397221 */ /* 0x000fe40000010000 */
[----:B------:R-:W-:-:S04]  /*0d30*/  @!P1 IMAD.WIDE R40, R33, R59, c[0x0][0x1a0] ;  /* 0x0000680021289625 */ /* 0x000fc800078e023b */
[----:B------:R-:W0:Y:S01]  /*0d40*/  MUFU.RSQ R57, R57 ;  /* 0x0000003900397308 */ /* 0x000e220000001400 */
[----:B------:R1:W-:Y:S01]  /*0d50*/  @!P1 STG.E [R40.64], R43 ;  /* 0x0000002b28009986 */ /* 0x0003e2000c101904 */
[C---:B------:R-:W-:Y:S02]  /*0d60*/  FADD.FTZ R14, -R58.reuse, R14 ;  /* 0x0000000e3a0e7221 */ /* 0x040fe40000010100 */
[C---:B------:R-:W-:Y:S02]  /*0d70*/  FADD.FTZ R15, -R58.reuse, R15 ;  /* 0x0000000f3a0f7221 */ /* 0x040fe40000010100 */
[C---:B------:R-:W-:Y:S02]  /*0d80*/  FADD.FTZ R29, -R58.reuse, R29 ;  /* 0x0000001d3a1d7221 */ /* 0x040fe40000010100 */
[C---:B------:R-:W-:Y:S02]  /*0d90*/  FADD.FTZ R30, -R58.reuse, R30 ;  /* 0x0000001e3a1e7221 */ /* 0x040fe40000010100 */
[----:B-1----:R-:W-:-:S02]  /*0da0*/  FADD.FTZ R41, -R58, R12 ;  /* 0x0000000c3a297221 */ /* 0x002fc40000010100 */
[----:B------:R-:W-:Y:S02]  /*0db0*/  FADD.FTZ R40, -R58, R13 ;  /* 0x0000000d3a287221 */ /* 0x000fe40000010100 */
[----:B------:R-:W-:-:S04]  /*0dc0*/  @!P1 IMAD.WIDE R12, R33, R59, c[0x0][0x1a8] ;  /* 0x00006a00210c9625 */ /* 0x000fc800078e023b */
[C---:B------:R-:W-:Y:S01]  /*0dd0*/  FADD.FTZ R43, -R58.reuse, R28 ;  /* 0x0000001c3a2b7221 */ /* 0x040fe20000010100 */
[----:B0-----:R0:W-:Y:S01]  /*0de0*/  @!P1 STG.E [R12.64], R57 ;  /* 0x000000390c009986 */ /* 0x0011e2000c101904 */
[----:B------:R-:W-:Y:S02]  /*0df0*/  FADD.FTZ R58, -R58, R31 ;  /* 0x0000001f3a3a7221 */ /* 0x000fe40000010100 */
[C---:B------:R-:W-:Y:S02]  /*0e00*/  FMUL.FTZ R30, R57.reuse, R30 ;  /* 0x0000001e391e7220 */ /* 0x040fe40000410000 */
[C---:B------:R-:W-:Y:S02]  /*0e10*/  FMUL.FTZ R28, R57.reuse, R41 ;  /* 0x00000029391c7220 */ /* 0x040fe40000410000 */
[----:B------:R-:W-:Y:S02]  /*0e20*/  FMUL.FTZ R31, R57, R43 ;  /* 0x0000002b391f7220 */ /* 0x000fe40000410000 */
[----:B------:R-:W-:-:S02]  /*0e30*/  FFMA.FTZ R41, R10, R30, R0 ;  /* 0x0000001e0a297223 */ /* 0x000fc40000010000 */
[C---:B0-----:R-:W-:Y:S02]  /*0e40*/  FMUL.FTZ R12, R57.reuse, R58 ;  /* 0x0000003a390c7220 */ /* 0x041fe40000410000 */
[----:B------:R-:W-:Y:S02]  /*0e50*/  FMUL.FTZ R13, R57, R29 ;  /* 0x0000001d390d7220 */ /* 0x000fe40000410000 */
[----:B------:R-:W-:Y:S02]  /*0e60*/  FFMA.FTZ R43, R11, R12, R2 ;  /* 0x0000000c0b2b7223 */ /* 0x000fe40000010002 */
[C---:B------:R-:W-:Y:S02]  /*0e70*/  FMUL.FTZ R29, R57.reuse, R40 ;  /* 0x00000028391d7220 */ /* 0x040fe40000410000 */
[C---:B------:R-:W-:Y:S02]  /*0e80*/  FMUL.FTZ R40, R57.reuse, R14 ;  /* 0x0000000e39287220 */ /* 0x040fe40000410000 */
[----:B------:R-:W-:Y:S01]  /*0e90*/  FMUL.FTZ R57, R57, R15 ;  /* 0x0000000f39397220 */ /* 0x000fe20000410000 */
[----:B------:R-:W-:Y:S01]  /*0ea0*/  F2FP.BF16.PACK_AB R15, R43, R41 ;  /* 0x000000292b0f723e */ /* 0x000fe200000010ff */
[----:B------:R-:W-:-:S02]  /*0eb0*/  FFMA.FTZ R58, R8, R31, R48 ;  /* 0x0000001f083a7223 */ /* 0x000fc40000010030 */
[----:B------:R-:W-:Y:S02]  /*0ec0*/  FFMA.FTZ R41, R36, R31, R47 ;  /* 0x0000001f24297223 */ /* 0x000fe4000001002f */
[-C--:B------:R-:W-:Y:S02]  /*0ed0*/  FFMA.FTZ R59, R9, R13.reuse, R46 ;  /* 0x0000000d093b7223 */ /* 0x080fe4000001002e */
[----:B------:R-:W-:Y:S02]  /*0ee0*/  FFMA.FTZ R31, R38, R30, R4 ;  /* 0x0000001e261f7223 */ /* 0x000fe40000010004 */
[----:B------:R-:W-:Y:S01]  /*0ef0*/  FFMA.FTZ R30, R39, R12, R5 ;  /* 0x0000000c271e7223 */ /* 0x000fe20000010005 */
[----:B------:R-:W-:Y:S01]  /*0f00*/  F2FP.BF16.PACK_AB R14, R59, R58 ;  /* 0x0000003a3b0e723e */ /* 0x000fe200000010ff */
[----:B------:R-:W-:Y:S02]  /*0f10*/  FFMA.FTZ R43, R37, R13, R3 ;  /* 0x0000000d252b7223 */ /* 0x000fe40000010003 */
[----:B------:R-:W-:Y:S01]  /*0f20*/  FFMA.FTZ R58, R6, R40, R54 ;  /* 0x00000028063a7223 */ /* 0x000fe20000010036 */
[----:B------:R-:W-:Y:S01]  /*0f30*/  F2FP.BF16.PACK_AB R31, R30, R31 ;  /* 0x0000001f1e1f723e */ /* 0x000fe200000010ff */
[----:B------:R-:W-:Y:S01]  /*0f40*/  FFMA.FTZ R59, R7, R57, R53 ;  /* 0x00000039073b7223 */ /* 0x000fe20000010035 */
[----:B------:R-:W-:Y:S01]  /*0f50*/  F2FP.BF16.PACK_AB R30, R43, R41 ;  /* 0x000000292b1e723e */ /* 0x000fe200000010ff */
[----:B------:R-:W-:Y:S01]  /*0f60*/  IMAD.SHL.U32 R41, R42, 0x10, RZ ;  /* 0x000000102a297824 */ /* 0x000fe200078e00ff */
[----:B------:R-:W-:Y:S01]  /*0f70*/  SHF.R.U32.HI R43, RZ, 0x1c, R42 ;  /* 0x0000001cff2b7819 */ /* 0x000fe2000001162a */
        /* <DEDUP_REMOVED lines=10> */
[----:B------:R-:W-:Y:S01]  /*1020*/  FFMA.FTZ R59, R32, R29, R51 ;  /* 0x0000001d203b7223 */ /* 0x000fe20000010033 */
[----:B------:R-:W-:-:S02]  /*1030*/  F2FP.BF16.PACK_AB R29, R57, R58 ;  /* 0x0000003a391d723e */ /* 0x000fc400000010ff */
[----:B------:R-:W-:Y:S01]  /*1040*/  IADD3.X R43, R43, c[0x0][0x214], RZ, P1, !PT ;  /* 0x000085002b2b7a10 */ /* 0x000fe20000ffe4ff */
[----:B------:R0:W-:Y:S01]  /*1050*/  STG.E.128 [R40.64], R12 ;  /* 0x0000000c28007986 */ /* 0x0001e2000c101d04 */
[----:B------:R-:W-:Y:S02]  /*1060*/  MOV R61, 0x4 ;  /* 0x00000004003d7802 */ /* 0x000fe40000000f00 */
[----:B------:R-:W-:-:S03]  /*1070*/  F2FP.BF16.PACK_AB R28, R59, R28 ;  /* 0x0000001c3b1c723e */ /* 0x000fc600000010ff */
[----:B------:R-:W-:Y:S02]  /*1080*/  IMAD R33, R61, c[0x0][0x160], R33 ;  /* 0x000058003d217a24 */ /* 0x000fe400078e0221 */
[----:B------:R0:W-:Y:S03]  /*1090*/  STG.E.128 [R42.64], R28 ;  /* 0x0000001c2a007986 */ /* 0x0001e6000c101d04 */
[----:B------:R-:W-:-:S13]  /*10a0*/  ISETP.GE.AND P0, PT, R33, c[0x0][0x164], PT ;  /* 0x0000590021007a0c */ /* 0x000fda0003f06270 */
[----:B0----5:R-:W-:Y:S01]  /*10b0*/  @P0 CALL.REL.NOINC `(.L_x_2225) ;  /* 0x0000001000000944 */ /* 0x021fe20003c00000 */
[----:B------:R-:W-:Y:S05]  /*10c0*/  BRA `(.L_x_2226) ;  /* 0xfffff34000007947 */ /* 0x000fea000383ffff */
.L_x_2225:
[----:B------:R-:W-:Y:S05]  /*10d0*/  EXIT ;  /* 0x000000000000794d */ /* 0x000fea0003800000 */
.L_x_2223:
[----:B------:R-:W-:Y:S01]  /*10e0*/  HFMA2.MMA R59, -RZ, RZ, 0, 1.847743988037109375e-06 ;  /* 0x0000001fff3b7435 */ /* 0x000fe200000001ff */
[----:B------:R-:W-:Y:S01]  /*10f0*/  MOV R58, R43 ;  /* 0x0000002b003a7202 */ /* 0x000fe20000000f00 */
[----:B------:R-:W-:Y:S01]  /*1100*/  IMAD.MOV.U32 R57, RZ, RZ, 0x1 ;  /* 0x00000001ff397424 */ /* 0x000fe200078e00ff */
[----:B0-----:R-:W-:Y:S02]  /*1110*/  MOV R41, 0xffffffff ;  /* 0xffffffff00297802 */ /* 0x001fe40000000f00 */
[----:B------:R-:W-:Y:S02]  /*1120*/  MOV R40, 0x1140 ;  /* 0x0000114000287802 */ /* 0x000fe40000000f00 */
[----:B-----5:R-:W-:Y:S05]  /*1130*/  CALL.REL.NOINC `($__internal_25_$__cuda_sm70_shflsync_bfly_p) ;  /* 0x000004c000007944 */ /* 0x020fea0003c00000 */
[----:B-1----:R-:W-:Y:S05]  /*1140*/  BRA `(.L_x_2227) ;  /* 0xfffff91000007947 */ /* 0x002fea000383ffff */
.L_x_2224:
[----:B------:R-:W-:Y:S01]  /*1150*/  HFMA2.MMA R57, -RZ, RZ, 0, 1.1920928955078125e-07 ;  /* 0x00000002ff397435 */ /* 0x000fe200000001ff */
[----:B------:R-:W-:Y:S01]  /*1160*/  IMAD.MOV.U32 R58, RZ, RZ, R43 ;  /* 0x000000ffff3a7224 */ /* 0x000fe200078e002b */
[----:B------:R-:W-:Y:S01]  /*1170*/  MOV R59, 0x1f ;  /* 0x0000001f003b7802 */ /* 0x000fe20000000f00 */
[----:B0-----:R-:W-:Y:S01]  /*1180*/  IMAD.MOV.U32 R41, RZ, RZ, -0x1 ;  /* 0xffffffffff297424 */ /* 0x001fe200078e00ff */
[----:B------:R-:W-:Y:S02]  /*1190*/  MOV R40, 0x11b0 ;  /* 0x000011b000287802 */ /* 0x000fe40000000f00 */
[----:B-----5:R-:W-:Y:S05]  /*11a0*/  CALL.REL.NOINC `($__internal_25_$__cuda_sm70_shflsync_bfly_p) ;  /* 0x0000045000007944 */ /* 0x020fea0003c00000 */
[----:B-1----:R-:W-:Y:S01]  /*11b0*/  FADD.FTZ R43, R43, R57 ;  /* 0x000000392b2b7221 */ /* 0x002fe20000010000 */
[----:B------:R-:W-:Y:S01]  /*11c0*/  HFMA2.MMA R57, -RZ, RZ, 0, 2.384185791015625e-07 ;  /* 0x00000004ff397435 */ /* 0x000fe200000001ff */
[----:B------:R-:W-:Y:S01]  /*11d0*/  MOV R59, 0x1f ;  /* 0x0000001f003b7802 */ /* 0x000fe20000000f00 */
[----:B------:R-:W-:Y:S01]  /*11e0*/  IMAD.MOV.U32 R41, RZ, RZ, -0x1 ;  /* 0xffffffffff297424 */ /* 0x000fe200078e00ff */
[----:B------:R-:W-:-:S02]  /*11f0*/  MOV R40, 0x1220 ;  /* 0x0000122000287802 */ /* 0x000fc40000000f00 */
[----:B------:R-:W-:Y:S02]  /*1200*/  MOV R58, R43 ;  /* 0x0000002b003a7202 */ /* 0x000fe40000000f00 */
[----:B------:R-:W-:Y:S05]  /*1210*/  CALL.REL.NOINC `($__internal_25_$__cuda_sm70_shflsync_bfly_p) ;  /* 0x000003e000007944 */ /* 0x000fea0003c00000 */
[----:B-1----:R-:W-:Y:S01]  /*1220*/  FADD.FTZ R43, R43, R57 ;  /* 0x000000392b2b7221 */ /* 0x002fe20000010000 */
[----:B------:R-:W-:Y:S01]  /*1230*/  HFMA2.MMA R57, -RZ, RZ, 0, 4.76837158203125e-07 ;  /* 0x00000008ff397435 */ /* 0x000fe200000001ff */
[----:B------:R-:W-:Y:S01]  /*1240*/  IMAD.MOV.U32 R59, RZ, RZ, 0x1f ;  /* 0x0000001fff3b7424 */ /* 0x000fe200078e00ff */
[----:B------:R-:W-:Y:S02]  /*1250*/  MOV R41, 0xffffffff ;  /* 0xffffffff00297802 */ /* 0x000fe40000000f00 */
[----:B------:R-:W-:Y:S02]  /*1260*/  MOV R58, R43 ;  /* 0x0000002b003a7202 */ /* 0x000fe40000000f00 */
[----:B------:R-:W-:Y:S02]  /*1270*/  MOV R40, 0x1290 ;  /* 0x0000129000287802 */ /* 0x000fe40000000f00 */
[----:B------:R-:W-:Y:S05]  /*1280*/  CALL.REL.NOINC `($__internal_25_$__cuda_sm70_shflsync_bfly_p) ;  /* 0x0000037000007944 */ /* 0x000fea0003c00000 */
[----:B-1----:R-:W-:Y:S01]  /*1290*/  FADD.FTZ R43, R43, R57 ;  /* 0x000000392b2b7221 */ /* 0x002fe20000010000 */
[----:B------:R-:W-:Y:S01]  /*12a0*/  HFMA2.MMA R59, -RZ, RZ, 0, 1.847743988037109375e-06 ;  /* 0x0000001fff3b7435 */ /* 0x000fe200000001ff */
[----:B------:R-:W-:Y:S01]  /*12b0*/  IMAD.MOV.U32 R57, RZ, RZ, 0x10 ;  /* 0x00000010ff397424 */ /* 0x000fe200078e00ff */
[----:B------:R-:W-:-:S02]  /*12c0*/  MOV R41, 0xffffffff ;  /* 0xffffffff00297802 */ /* 0x000fc40000000f00 */
[----:B------:R-:W-:Y:S02]  /*12d0*/  MOV R58, R43 ;  /* 0x0000002b003a7202 */ /* 0x000fe40000000f00 */
[----:B------:R-:W-:Y:S02]  /*12e0*/  MOV R40, 0x1300 ;  /* 0x0000130000287802 */ /* 0x000fe40000000f00 */
[----:B------:R-:W-:Y:S05]  /*12f0*/  CALL.REL.NOINC `($__internal_25_$__cuda_sm70_shflsync_bfly_p) ;  /* 0x0000030000007944 */ /* 0x000fea0003c00000 */
[----:B-1----:R-:W-:Y:S01]  /*1300*/  FADD.FTZ R43, R43, R57 ;  /* 0x000000392b2b7221 */ /* 0x002fe20000010000 */
[----:B------:R-:W-:-:S03]  /*1310*/  HFMA2.MMA R59, -RZ, RZ, 0, 1.847743988037109375e-06 ;  /* 0x0000001fff3b7435 */ /* 0x000fc600000001ff */
        /* <DEDUP_REMOVED lines=19> */
[----:B------:R-:W-:-:S02]  /*1450*/  MOV R40, 0x1470 ;  /* 0x0000147000287802 */ /* 0x000fc40000000f00 */
[----:B------:R-:W-:Y:S05]  /*1460*/  CALL.REL.NOINC `($__internal_25_$__cuda_sm70_shflsync_bfly_p) ;  /* 0x0000019000007944 */ /* 0x000fea0003c00000 */
[----:B-1----:R-:W-:Y:S01]  /*1470*/  FADD.FTZ R58, R58, R57 ;  /* 0x000000393a3a7221 */ /* 0x002fe20000010000 */
[----:B------:R-:W-:Y:S01]  /*1480*/  HFMA2.MMA R57, -RZ, RZ, 0, 1.1920928955078125e-07 ;  /* 0x00000002ff397435 */ /* 0x000fe200000001ff */
[----:B------:R-:W-:Y:S01]  /*1490*/  IMAD.MOV.U32 R59, RZ, RZ, 0x1f ;  /* 0x0000001fff3b7424 */ /* 0x000fe200078e00ff */
[----:B------:R-:W-:-:S02]  /*14a0*/  MOV R41, 0xffffffff ;  /* 0xffffffff00297802 */ /* 0x000fc40000000f00 */
[----:B------:R-:W-:Y:S02]  /*14b0*/  MOV R40, 0x14d0 ;  /* 0x000014d000287802 */ /* 0x000fe40000000f00 */
[----:B------:R-:W-:Y:S05]  /*14c0*/  CALL.REL.NOINC `($__internal_25_$__cuda_sm70_shflsync_bfly_p) ;  /* 0x0000013000007944 */ /* 0x000fea0003c00000 */
[----:B-1----:R-:W-:Y:S01]  /*14d0*/  FADD.FTZ R58, R58, R57 ;  /* 0x000000393a3a7221 */ /* 0x002fe20000010000 */
[----:B------:R-:W-:Y:S01]  /*14e0*/  HFMA2.MMA R57, -RZ, RZ, 0, 2.384185791015625e-07 ;  /* 0x00000004ff397435 */ /* 0x000fe200000001ff */
[----:B------:R-:W-:Y:S01]  /*14f0*/  MOV R59, 0x1f ;  /* 0x0000001f003b7802 */ /* 0x000fe20000000f00 */
[----:B------:R-:W-:Y:S01]  /*1500*/  IMAD.MOV.U32 R41, RZ, RZ, -0x1 ;  /* 0xffffffffff297424 */ /* 0x000fe200078e00ff */
[----:B------:R-:W-:-:S03]  /*1510*/  MOV R40, 0x1530 ;  /* 0x0000153000287802 */ /* 0x000fc60000000f00 */
[----:B------:R-:W-:Y:S05]  /*1520*/  CALL.REL.NOINC `($__internal_25_$__cuda_sm70_shflsync_bfly_p) ;  /* 0x000000d000007944 */ /* 0x000fea0003c00000 */
[----:B-1----:R-:W-:Y:S01]  /*1530*/  FADD.FTZ R58, R58, R57 ;  /* 0x000000393a3a7221 */ /* 0x002fe20000010000 */
[----:B------:R-:W-:Y:S01]  /*1540*/  HFMA2.MMA R57, -RZ, RZ, 0, 4.76837158203125e-07 ;  /* 0x00000008ff397435 */ /* 0x000fe200000001ff */
[----:B------:R-:W-:Y:S02]  /*1550*/  MOV R59, 0x1f ;  /* 0x0000001f003b7802 */ /* 0x000fe40000000f00 */
[----:B------:R-:W-:Y:S02]  /*1560*/  MOV R41, 0xffffffff ;  /* 0xffffffff00297802 */ /* 0x000fe40000000f00 */
[----:B------:R-:W-:-:S02]  /*1570*/  MOV R40, 0x1590 ;  /* 0x0000159000287802 */ /* 0x000fc40000000f00 */
[----:B------:R-:W-:Y:S05]  /*1580*/  CALL.REL.NOINC `($__internal_25_$__cuda_sm70_shflsync_bfly_p) ;  /* 0x0000007000007944 */ /* 0x000fea0003c00000 */
[----:B------:R-:W-:Y:S01]  /*1590*/  HFMA2.MMA R59, -RZ, RZ, 0, 1.847743988037109375e-06 ;  /* 0x0000001fff3b7435 */ /* 0x000fe200000001ff */
[----:B-1----:R-:W-:Y:S01]  /*15a0*/  FADD.FTZ R58, R58, R57 ;  /* 0x000000393a3a7221 */ /* 0x002fe20000010000 */
[----:B------:R-:W-:Y:S01]  /*15b0*/  MOV R41, 0xffffffff ;  /* 0xffffffff00297802 */ /* 0x000fe20000000f00 */
[----:B------:R-:W-:Y:S01]  /*15c0*/  IMAD.MOV.U32 R57, RZ, RZ, 0x10 ;  /* 0x00000010ff397424 */ /* 0x000fe200078e00ff */
[----:B------:R-:W-:-:S02]  /*15d0*/  MOV R40, 0x15f0 ;  /* 0x000015f000287802 */ /* 0x000fc40000000f00 */
[----:B------:R-:W-:Y:S05]  /*15e0*/  CALL.REL.NOINC `($__internal_25_$__cuda_sm70_shflsync_bfly_p) ;  /* 0x0000001000007944 */ /* 0x000fea0003c00000 */
[----:B-1----:R-:W-:Y:S05]  /*15f0*/  BRA `(.L_x_2228) ;  /* 0xfffff6a000007947 */ /* 0x002fea000383ffff */
        .weak           $__internal_25_$__cuda_sm70_shflsync_bfly_p
        .type           $__internal_25_$__cuda_sm70_shflsync_bfly_p,@function
        .size           $__internal_25_$__cuda_sm70_shflsync_bfly_p,(.L_x_7081 - $__internal_25_$__cuda_sm70_shflsync_bfly_p)
$__internal_25_$__cuda_sm70_shflsync_bfly_p:
[----:B------:R-:W-:Y:S04]  /*1600*/  WARPSYNC R41 ;  /* 0x0000002900007348 */ /* 0x000fe80003800000 */
[----:B------:R0:W1:Y:S02]  /*1610*/  SHFL.BFLY PT, R57, R58, R57, R59 ;  /* 0x0c0000393a397389 */ /* 0x00006400000e003b */
[----:B0-----:R-:W-:-:S06]  /*1620*/  HFMA2.MMA R41, -RZ, RZ, 0, 0 ;  /* 0x00000000ff297435 */ /* 0x001fcc00000001ff */
[----:B------:R-:W-:Y:S05]  /*1630*/  RET.REL.NODEC R40 `(_ZN10layer_norm31ln_parallel_residual_fwd_kernelINS_13Kernel_traitsI13__nv_bfloat16S2_fS2_fjLj256ELj1ELj4ELj1ELj16ENS_18Kernel_traits_baseILj256ES2_S2_fS2_fjLj128EEEEELb0ELb0ELb1EEEvNS_9FwdParamsE) ;  /* 0xffffe9c028007950 */ /* 0x000fea0003c3ffff */
.L_x_2229:
        /* <DEDUP_REMOVED lines=12> */
.L_x_7081:


//--------------------- .text._ZN10layer_norm31ln_parallel_residual_fwd_kernelINS_13Kernel_traitsI13__nv_bfloat16S2_fS2_fjLj256ELj1ELj4ELj1ELj16ENS_18Kernel_traits_baseILj256ES2_S2_fS2_fjLj128EEEEELb0ELb1ELb0EEEvNS_9FwdParamsE --------------------------
	.section	.text._ZN10layer_norm31ln_parallel_residual_fwd_kernelINS_13Kernel_traitsI13__nv_bfloat16S2_fS2_fjLj256ELj1ELj4ELj1ELj16ENS_18Kernel_traits_baseILj256ES2_S2_fS2_fjLj128EEEEELb0ELb1ELb0EEEvNS_9FwdParamsE,"ax",@progbits
	.sectioninfo	@"SHI_REGISTERS=55"
	.align	128
        .global         _ZN10layer_norm31ln_parallel_residual_fwd_kernelINS_13Kernel_traitsI13__nv_bfloat16S2_fS2_fjLj256ELj1ELj4ELj1ELj16ENS_18Kernel_traits_baseILj256ES2_S2_fS2_fjLj128EEEEELb0ELb1ELb0EEEvNS_9FwdParamsE
        .type           _ZN10layer_norm31ln_parallel_residual_fwd_kernelINS_13Kernel_traitsI13__nv_bfloat16S2_fS2_fjLj256ELj1ELj4ELj1ELj16ENS_18Kernel_traits_baseILj256ES2_S2_fS2_fjLj128EEEEELb0ELb1ELb0EEEvNS_9FwdParamsE,@function
        .size           _ZN10layer_norm31ln_parallel_residual_fwd_kernelINS_13Kernel_traitsI13__nv_bfloat16S2_fS2_fjLj256ELj1ELj4ELj1ELj16ENS_18Kernel_traits_baseILj256ES2_S2_fS2_fjLj128EEEEELb0ELb1ELb0EEEvNS_9FwdParamsE,(.L_x_7082 - _ZN10layer_norm31ln_parallel_residual_fwd_kernelINS_13Kernel_traitsI13__nv_bfloat16S2_fS2_fjLj256ELj1ELj4ELj1ELj16ENS_18Kernel_traits_baseILj256ES2_S2_fS2_fjLj128EEEEELb0ELb1ELb0EEEvNS_9FwdParamsE)
        .other          _ZN10layer_norm31ln_parallel_residual_fwd_kernelINS_13Kernel_traitsI13__nv_bfloat16S2_fS2_fjLj256ELj1ELj4ELj1ELj16ENS_18Kernel_traits_baseILj256ES2_S2_fS2_fjLj128EEEEELb0ELb1ELb0EEEvNS_9FwdParamsE,@"STO_CUDA_ENTRY STV_DEFAULT"
_ZN10layer_norm31ln_parallel_residual_fwd_kernelINS_13Kernel_traitsI13__nv_bfloat16S2_fS2_fjLj256ELj1ELj4ELj1ELj16ENS_18Kernel_traits_baseILj256ES2_S2_fS2_fjLj128EEEEELb0ELb1ELb0EEEvNS_9FwdParamsE:
.text._ZN10layer_norm31ln_parallel_residual_fwd_kernelINS_13Kernel_traitsI13__nv_bfloat16S2_fS2_fjLj256ELj1ELj4ELj1ELj16ENS_18Kernel_traits_baseILj256ES2_S2_fS2_fjLj128EEEEELb0ELb1ELb0EEEvNS_9FwdParamsE:
        /* <DEDUP_REMOVED lines=19> */
[----:B------:R-:W-:-:S04]  /*0130*/  @P0 LEA R4, P3, R34, c[0x0][0x218], 0x4 ;  /* 0x0000860022040a11 */ /* 0x000fc800078620ff */
[----:B------:R-:W-:Y:S01]  /*0140*/  @P0 IADD3.X R5, RZ, c[0x0][0x21c], RZ, P3, !PT ;  /* 0x00008700ff050a10 */ /* 0x000fe20001ffe4ff */
[----:B------:R-:W-:-:S04]  /*0150*/  IMAD.WIDE.U32 R2, R34, R3, c[0x0][0x1b0] ;  /* 0x00006c0022027625 */ /* 0x000fc800078e0003 */
[----:B------:R0:W5:Y:S04]  /*0160*/  @P0 LDG.E.128 R8, [R4.64] ;  /* 0x0000000404080981 */ /* 0x000168000c1e1d00 */
[----:B------:R0:W5:Y:S01]  /*0170*/  LDG.E.128 R12, [R2.64] ;  /* 0x00000004020c7981 */ /* 0x000162000c1e1d00 */
[----:B------:R-:W-:Y:S01]  /*0180*/  @!P0 CS2R R8, SRZ ;  /* 0x0000000000088805 */ /* 0x000fe2000001ff00 */
[----:B------:R-:W-:Y:S02]  /*0190*/  @!P0 CS2R R10, SRZ ;  /* 0x00000000000a8805 */ /* 0x000fe4000001ff00 */
.L_x_2231:
[----:B0-----:R-:W-:Y:S05]  /*01a0*/  BSYNC B0 ;  /* 0x0000000000007941 */ /* 0x001fea0003800000 */
.L_x_2230:
[----:B------:R-:W-:Y:S05]  /*01b0*/  @P1 EXIT ;  /* 0x000000000000194d */ /* 0x000fea0003800000 */
[--C-:B-----5:R-:W-:Y:S01]  /*01c0*/  PRMT R33, RZ, 0x5410, R12.reuse ;  /* 0x00005410ff217816 */ /* 0x120fe2000000000c */
[----:B------:R-:W-:Y:S01]  /*01d0*/  ULDC.U8 UR6, c[0x0][0x1f0] ;  /* 0x00007c0000067ab9 */ /* 0x000fe20000000000 */
        /* <DEDUP_REMOVED lines=15> */
.L_x_2255:
        /* <DEDUP_REMOVED lines=27> */
.L_x_2234:
[----:B0----5:R-:W-:-:S05]  /*0480*/  PRMT R21, RZ, 0x5410, R8 ;  /* 0x00005410ff157816 */ /* 0x021fca0000000008 */
[----:B------:R-:W-:-:S04]  /*0490*/  FADD.FTZ R20, R21, R20 ;  /* 0x0000001415147221 */ /* 0x000fc80000010000 */
[----:B------:R-:W-:Y:S02]  /*04a0*/  @P0 FADD.FTZ R20, R12, R20 ;  /* 0x000000140c140221 */ /* 0x000fe40000010000 */
.L_x_2235:
[----:B------:R-:W-:Y:S01]  /*04b0*/  PRMT R21, RZ, 0x7610, R24 ;  /* 0x00007610ff157816 */ /* 0x000fe20000000018 */
[----:B------:R-:W-:Y:S05]  /*04c0*/  @P1 BRA `(.L_x_2236) ;  /* 0x0000003000001947 */ /* 0x000fea0003800000 */
[----:B------:R-:W-:Y:S05]  /*04d0*/  @!P0 BRA `(.L_x_2237) ;  /* 0x0000005000008947 */ /* 0x000fea0003800000 */
[----:B-----5:R-:W-:Y:S01]  /*04e0*/  FADD.FTZ R21, R13, R21 ;  /* 0x000000150d157221 */ /* 0x020fe20000010000 */
[----:B------:R-:W-:Y:S05]  /*04f0*/  BRA `(.L_x_2237) ;  /* 0x0000003000007947 */ /* 0x000fea0003800000 */
.L_x_2236:
[----:B-----5:R-:W-:-:S05]  /*0500*/  PRMT R22, RZ, 0x7610, R8 ;  /* 0x00007610ff167816 */ /* 0x020fca0000000008 */
[----:B------:R-:W-:-:S04]  /*0510*/  FADD.FTZ R21, R22, R21 ;  /* 0x0000001516157221 */ /* 0x000fc80000010000 */
[----:B------:R-:W-:Y:S02]  /*0520*/  @P0 FADD.FTZ R21, R13, R21 ;  /* 0x000000150d150221 */ /* 0x000fe40000010000 */
.L_x_2237:
[----:B------:R-:W-:Y:S01]  /*0530*/  PRMT R22, RZ, 0x5410, R25 ;  /* 0x00005410ff167816 */ /* 0x000fe20000000019 */
[----:B------:R-:W-:Y:S05]  /*0540*/  @P1 BRA `(.L_x_2238) ;  /* 0x0000003000001947 */ /* 0x000fea0003800000 */
[----:B------:R-:W-:Y:S05]  /*0550*/  @!P0 BRA `(.L_x_2239) ;  /* 0x0000005000008947 */ /* 0x000fea0003800000 */
[----:B-----5:R-:W-:Y:S01]  /*0560*/  FADD.FTZ R22, R14, R22 ;  /* 0x000000160e167221 */ /* 0x020fe20000010000 */
[----:B------:R-:W-:Y:S05]  /*0570*/  BRA `(.L_x_2239) ;  /* 0x0000003000007947 */ /* 0x000fea0003800000 */
.L_x_2238:
[----:B-----5:R-:W-:-:S05]  /*0580*/  PRMT R23, RZ, 0x5410, R9 ;  /* 0x00005410ff177816 */ /* 0x020fca0000000009 */
[----:B------:R-:W-:-:S04]  /*0590*/  FADD.FTZ R22, R23, R22 ;  /* 0x0000001617167221 */ /* 0x000fc80000010000 */
[----:B------:R-:W-:Y:S02]  /*05a0*/  @P0 FADD.FTZ R22, R14, R22 ;  /* 0x000000160e160221 */ /* 0x000fe40000010000 */
.L_x_2239:
[----:B------:R-:W-:Y:S01]  /*05b0*/  PRMT R23, RZ, 0x7610, R25 ;  /* 0x00007610ff177816 */ /* 0x000fe20000000019 */
[----:B------:R-:W-:Y:S05]  /*05c0*/  @P1 BRA `(.L_x_2240) ;  /* 0x0000003000001947 */ /* 0x000fea0003800000 */
[----:B------:R-:W-:Y:S05]  /*05d0*/  @!P0 BRA `(.L_x_2241) ;  /* 0x0000005000008947 */ /* 0x000fea0003800000 */
[----:B-----5:R-:W-:Y:S01]  /*05e0*/  FADD.FTZ R23, R15, R23 ;  /* 0x000000170f177221 */ /* 0x020fe20000010000 */
[----:B------:R-:W-:Y:S05]  /*05f0*/  BRA `(.L_x_2241) ;  /* 0x0000003000007947 */ /* 0x000fea0003800000 */
.L_x_2240:
[----:B-----5:R-:W-:-:S05]  /*0600*/  PRMT R24, RZ, 0x7610, R9 ;  /* 0x00007610ff187816 */ /* 0x020fca0000000009 */
[----:B------:R-:W-:-:S04]  /*0610*/  FADD.FTZ R23, R24, R23 ;  /* 0x0000001718177221 */ /* 0x000fc80000010000 */
[----:B------:R-:W-:Y:S02]  /*0620*/  @P0 FADD.FTZ R23, R15, R23 ;  /* 0x000000170f170221 */ /* 0x000fe40000010000 */
.L_x_2241:
[----:B------:R-:W-:Y:S01]  /*0630*/  PRMT R24, RZ, 0x5410, R26 ;  /* 0x00005410ff187816 */ /* 0x000fe2000000001a */
[----:B------:R-:W-:Y:S05]  /*0640*/  @P1 BRA `(.L_x_2242) ;  /* 0x0000003000001947 */ /* 0x000fea0003800000 */
[----:B------:R-:W-:Y:S05]  /*0650*/  @!P0 BRA `(.L_x_2243) ;  /* 0x0000005000008947 */ /* 0x000fea0003800000 */
[----:B-----5:R-:W-:Y:S01]  /*0660*/  FADD.FTZ R24, R16, R24 ;  /* 0x0000001810187221 */ /* 0x020fe20000010000 */
[----:B------:R-:W-:Y:S05]  /*0670*/  BRA `(.L_x_2243) ;  /* 0x0000003000007947 */ /* 0x000fea0003800000 */
.L_x_2242:
[----:B-----5:R-:W-:-:S05]  /*0680*/  PRMT R25, RZ, 0x5410, R10 ;  /* 0x00005410ff197816 */ /* 0x020fca000000000a */
[----:B------:R-:W-:-:S04]  /*0690*/  FADD.FTZ R24, R25, R24 ;  /* 0x0000001819187221 */ /* 0x000fc80000010000 */
[----:B------:R-:W-:Y:S02]  /*06a0*/  @P0 FADD.FTZ R24, R16, R24 ;  /* 0x0000001810180221 */ /* 0x000fe40000010000 */
.L_x_2243:
[----:B------:R-:W-:Y:S01]  /*06b0*/  PRMT R25, RZ, 0x7610, R26 ;  /* 0x00007610ff197816 */ /* 0x000fe2000000001a */
[----:B------:R-:W-:Y:S05]  /*06c0*/  @P1 BRA `(.L_x_2244) ;  /* 0x0000003000001947 */ /* 0x000fea0003800000 */
[----:B------:R-:W-:Y:S05]  /*06d0*/  @!P0 BRA `(.L_x_2245) ;  /* 0x0000005000008947 */ /* 0x000fea0003800000 */
[----:B-----5:R-:W-:Y:S01]  /*06e0*/  FADD.FTZ R25, R17, R25 ;  /* 0x0000001911197221 */ /* 0x020fe20000010000 */
[----:B------:R-:W-:Y:S05]  /*06f0*/  BRA `(.L_x_2245) ;  /* 0x0000003000007947 */ /* 0x000fea0003800000 */
.L_x_2244:
[----:B-----5:R-:W-:-:S05]  /*0700*/  PRMT R26, RZ, 0x7610, R10 ;  /* 0x00007610ff1a7816 */ /* 0x020fca000000000a */
[----:B------:R-:W-:-:S04]  /*0710*/  FADD.FTZ R25, R26, R25 ;  /* 0x000000191a197221 */ /* 0x000fc80000010000 */
[----:B------:R-:W-:Y:S02]  /*0720*/  @P0 FADD.FTZ R25, R17, R25 ;  /* 0x0000001911190221 */ /* 0x000fe40000010000 */
.L_x_2245:
[----:B------:R-:W-:Y:S01]  /*0730*/  PRMT R26, RZ, 0x5410, R27 ;  /* 0x00005410ff1a7816 */ /* 0x000fe2000000001b */
[----:B------:R-:W-:Y:S05]  /*0740*/  @P1 BRA `(.L_x_2246) ;  /* 0x0000003000001947 */ /* 0x000fea0003800000 */
[----:B------:R-:W-:Y:S05]  /*0750*/  @!P0 BRA `(.L_x_2247) ;  /* 0x0000005000008947 */ /* 0x000fea0003800000 */
[----:B-----5:R-:W-:Y:S01]  /*0760*/  FADD.FTZ R26, R18, R26 ;  /* 0x0000001a121a7221 */ /* 0x020fe20000010000 */
[----:B------:R-:W-:Y:S05]  /*0770*/  BRA `(.L_x_2247) ;  /* 0x0000003000007947 */ /* 0x000fea0003800000 */
.L_x_2246:
[----:B-----5:R-:W-:-:S05]  /*0780*/  PRMT R29, RZ, 0x5410, R11 ;  /* 0x00005410ff1d7816 */ /* 0x020fca000000000b */
[----:B------:R-:W-:-:S04]  /*0790*/  FADD.FTZ R26, R29, R26 ;  /* 0x0000001a1d1a7221 */ /* 0x000fc80000010000 */
[----:B------:R-:W-:Y:S02]  /*07a0*/  @P0 FADD.FTZ R26, R18, R26 ;  /* 0x0000001a121a0221 */ /* 0x000fe40000010000 */
.L_x_2247:
[----:B------:R-:W-:Y:S01]  /*07b0*/  PRMT R27, RZ, 0x7610, R27 ;  /* 0x00007610ff1b7816 */ /* 0x000fe2000000001b */
[----:B------:R-:W-:Y:S05]  /*07c0*/  @P1 BRA `(.L_x_2248) ;  /* 0x0000003000001947 */ /* 0x000fea0003800000 */
[----:B------:R-:W-:Y:S05]  /*07d0*/  @!P0 BRA `(.L_x_2249) ;  /* 0x0000005000008947 */ /* 0x000fea0003800000 */
[----:B-----5:R-:W-:Y:S01]  /*07e0*/  FADD.FTZ R27, R19, R27 ;  /* 0x0000001b131b7221 */ /* 0x020fe20000010000 */
[----:B------:R-:W-:Y:S05]  /*07f0*/  BRA `(.L_x_2249) ;  /* 0x0000003000007947 */ /* 0x000fea0003800000 */
.L_x_2248:
[----:B-----5:R-:W-:-:S05]  /*0800*/  PRMT R28, RZ, 0x7610, R11 ;  /* 0x00007610ff1c7816 */ /* 0x020fca000000000b */
[----:B------:R-:W-:-:S04]  /*0810*/  FADD.FTZ R27, R28, R27 ;  /* 0x0000001b1c1b7221 */ /* 0x000fc80000010000 */
[----:B------:R-:W-:Y:S02]  /*0820*/  @P0 FADD.FTZ R27, R19, R27 ;  /* 0x0000001b131b0221 */ /* 0x000fe40000010000 */
.L_x_2249:
[----:B------:R-:W-:-:S04]  /*0830*/  LEA R28, P0, R38, c[0x0][0x188], 0x5 ;  /* 0x00006200261c7a11 */ /* 0x000fc800078028ff */
[----:B------:R-:W-:-:S05]  /*0840*/  LEA.HI.X R29, R38, c[0x0][0x18c], RZ, 0x5, P0 ;  /* 0x00006300261d7a11 */ /* 0x000fca00000f2cff */
[----:B------:R0:W-:Y:S04]  /*0850*/  STG.E.128 [R28.64], R20 ;  /* 0x000000141c007986 */ /* 0x0001e8000c101d04 */
[----:B------:R0:W-:Y:S02]  /*0860*/  STG.E.128 [R28.64+0x10], R24 ;  /* 0x000010181c007986 */ /* 0x0001e4000c101d04 */
.L_x_2233:
[----:B------:R-:W-:Y:S05]  /*0870*/  BSYNC B0 ;  /* 0x0000000000007941 */ /* 0x000fea0003800000 */
.L_x_2232:
        /* <DEDUP_REMOVED lines=12> */
.L_x_2256:
        /* <DEDUP_REMOVED lines=37> */
.L_x_2257:
[----:B------:R-:W-:Y:S01]  /*0b90*/  FMUL.FTZ R28, R39, R39 ;  /* 0x00000027271c7220 */ /* 0x000fe20000410000 */
[----:B------:R-:W-:Y:S01]  /*0ba0*/  ISETP.NE.AND P0, PT, RZ, UR6, PT ;  /* 0x00000006ff007c0c */ /* 0x000fe2000bf05270 */
[----:B-1----:R-:W-:Y:S01]  /*0bb0*/  FADD.FTZ R30, R30, R47 ;  /* 0x0000002f1e1e7221 */ /* 0x002fe20000010000 */
[----:B------:R-:W-:Y:S01]  /*0bc0*/  MOV R31, c[0x0][0x1e0] ;  /* 0x00007800001f7a02 */ /* 0x000fe20000000f00 */
[----:B------:R-:W-:Y:S01]  /*0bd0*/  BSSY B0, `(.L_x_2252) ;  /* 0x000002c000007945 */ /* 0x000fe20003800000 */
        /* <DEDUP_REMOVED lines=11> */
[----:B-1----:R-:W-:Y:S01]  /*0c90*/  FSEL R39, R39, RZ, !P0 ;  /* 0x000000ff27277208 */ /* 0x002fe20004000000 */
[----:B------:R-:W-:-:S04]  /*0ca0*/  HFMA2.MMA R49, -RZ, RZ, 0, 9.5367431640625e-07 ;  /* 0x00000010ff317435 */ /* 0x000fc800000001ff */
        /* <DEDUP_REMOVED lines=10> */
[----:B------:R-:W-:Y:S02]  /*0d50*/  FMUL.FTZ R28, R47, R50 ;  /* 0x000000322f1c7220 */ /* 0x000fe40000410000 */
[----:B------:R-:W-:-:S02]  /*0d60*/  FFMA.FTZ R50, R2, R39, R45 ;  /* 0x0000002702327223 */ /* 0x000fc4000001002d */
[C---:B------:R-:W-:Y:S02]  /*0d70*/  FMUL.FTZ R39, R47.reuse, R46 ;  /* 0x0000002e2f277220 */ /* 0x040fe40000410000 */
[C---:B------:R-:W-:Y:S02]  /*0d80*/  FMUL.FTZ R52, R47.reuse, R52 ;  /* 0x000000342f347220 */ /* 0x040fe40000410000 */
[C---:B------:R-:W-:Y:S02]  /*0d90*/  FMUL.FTZ R48, R47.reuse, R48 ;  /* 0x000000302f307220 */ /* 0x040fe40000410000 */
[C---:B------:R-:W-:Y:S02]  /*0da0*/  FMUL.FTZ R30, R47.reuse, R30 ;  /* 0x0000001e2f1e7220 */ /* 0x040fe40000410000 */
[----:B------:R-:W-:Y:S02]  /*0db0*/  FMUL.FTZ R47, R47, R44 ;  /* 0x0000002c2f2f7220 */ /* 0x000fe40000410000 */
[----:B------:R-:W-:-:S02]  /*0dc0*/  FFMA.FTZ R46, R6, R39, R41 ;  /* 0x00000027062e7223 */ /* 0x000fc40000010029 */
[----:B------:R-:W-:Y:S02]  /*0dd0*/  FFMA.FTZ R44, R33, R29, R0 ;  /* 0x0000001d212c7223 */ /* 0x000fe40000010000 */
[----:B------:R-:W-:Y:S02]  /*0de0*/  FFMA.FTZ R39, R32, R28, R37 ;  /* 0x0000001c20277223 */ /* 0x000fe40000010025 */
[----:B------:R-:W-:Y:S02]  /*0df0*/  FFMA.FTZ R31, R3, R52, R42 ;  /* 0x00000034031f7223 */ /* 0x000fe4000001002a */
[----:B------:R-:W-:Y:S01]  /*0e00*/  FFMA.FTZ R29, R7, R48, R36 ;  /* 0x00000030071d7223 */ /* 0x000fe20000010024 */
[----:B------:R-:W-:Y:S01]  /*0e10*/  F2FP.BF16.PACK_AB R28, R39, R44 ;  /* 0x0000002c271c723e */ /* 0x000fe200000010ff */
[----:B------:R-:W-:Y:S01]  /*0e20*/  FFMA.FTZ R30, R5, R30, R40 ;  /* 0x0000001e051e7223 */ /* 0x000fe20000010028 */
[----:B------:R-:W-:Y:S01]  /*0e30*/  F2FP.BF16.PACK_AB R31, R50, R31 ;  /* 0x0000001f321f723e */ /* 0x000fe200000010ff */
[----:B------:R-:W-:Y:S01]  /*0e40*/  FFMA.FTZ R47, R4, R47, R43 ;  /* 0x0000002f042f7223 */ /* 0x000fe2000001002b */
[----:B------:R-:W-:Y:S01]  /*0e50*/  F2FP.BF16.PACK_AB R29, R46, R29 ;  /* 0x0000001d2e1d723e */ /* 0x000fe200000010ff */
[----:B------:R-:W-:-:S03]  /*0e60*/  IMAD.WIDE.U32 R38, R38, R49, c[0x0][0x208] ;  /* 0x0000820026267625 */ /* 0x000fc600078e0031 */
[----:B------:R-:W-:-:S05]  /*0e70*/  F2FP.BF16.PACK_AB R30, R47, R30 ;  /* 0x0000001e2f1e723e */ /* 0x000fca00000010ff */
[----:B------:R0:W-:Y:S02]  /*0e80*/  STG.E.128 [R38.64], R28 ;  /* 0x0000001c26007986 */ /* 0x0001e4000c101d04 */
.L_x_2253:
[----:B------:R-:W-:Y:S05]  /*0e90*/  BSYNC B0 ;  /* 0x0000000000007941 */ /* 0x000fea0003800000 */
.L_x_2252:
[----:B01----:R-:W-:-:S05]  /*0ea0*/  MOV R28, 0x4 ;  /* 0x00000004001c7802 */ /* 0x003fca0000000f00 */
[----:B------:R-:W-:-:S05]  /*0eb0*/  IMAD R35, R28, c[0x0][0x160], R35 ;  /* 0x000058001c237a24 */ /* 0x000fca00078e0223 */
[----:B------:R-:W-:-:S13]  /*0ec0*/  ISETP.GE.AND P0, PT, R35, c[0x0][0x164], PT ;  /* 0x0000590023007a0c */ /* 0x000fda0003f06270 */
[----:B-----5:R-:W-:Y:S01]  /*0ed0*/  @P0 CALL.REL.NOINC `(.L_x_2254) ;  /* 0x0000001000000944 */ /* 0x020fe20003c00000 */
[----:B------:R-:W-:Y:S05]  /*0ee0*/  BRA `(.L_x_2255) ;  /* 0xfffff3e000007947 */ /* 0x000fea000383ffff */
.L_x_2254:
[----:B------:R-:W-:Y:S05]  /*0ef0*/  EXIT ;  /* 0x000000000000794d */ /* 0x000fea0003800000 */
.L_x_2250:
[----:B------:R-:W-:Y:S01]  /*0f00*/  HFMA2.MMA R44, -RZ, RZ, 0, 5.9604644775390625e-08 ;  /* 0x00000001ff2c7435 */ /* 0x000fe200000001ff */
[----:B------:R-:W-:Y:S02]  /*0f10*/  MOV R31, 0x1f ;  /* 0x0000001f001f7802 */ /* 0x000fe40000000f00 */
[----:B------:R-:W-:Y:S02]  /*0f20*/  MOV R30, 0xffffffff ;  /* 0xffffffff001e7802 */ /* 0x000fe40000000f00 */
[----:B------:R-:W-:Y:S02]  /*0f30*/  MOV R28, 0xf50 ;  /* 0x00000f50001c7802 */ /* 0x000fe40000000f00 */
[----:B-----5:R-:W-:Y:S05]  /*0f40*/  CALL.REL.NOINC `($__internal_26_$__cuda_sm70_shflsync_bfly_p) ;  /* 0x0000049000007944 */ /* 0x020fea0003c00000 */
[----:B01----:R-:W-:Y:S05]  /*0f50*/  BRA `(.L_x_2256) ;  /* 0xfffff9e000007947 */ /* 0x003fea000383ffff */
.L_x_2251:
[----:B------:R-:W-:Y:S01]  /*0f60*/  HFMA2.MMA R44, -RZ, RZ, 0, 1.1920928955078125e-07 ;  /* 0x00000002ff2c7435 */ /* 0x000fe200000001ff */
[----:B------:R-:W-:Y:S02]  /*0f70*/  MOV R31, 0x1f ;  /* 0x0000001f001f7802 */ /* 0x000fe40000000f00 */
[----:B------:R-:W-:Y:S02]  /*0f80*/  MOV R30, 0xffffffff ;  /* 0xffffffff001e7802 */ /* 0x000fe40000000f00 */
[----:B------:R-:W-:-:S02]  /*0f90*/  MOV R28, 0xfb0 ;  /* 0x00000fb0001c7802 */ /* 0x000fc40000000f00 */
[----:B-----5:R-:W-:Y:S05]  /*0fa0*/  CALL.REL.NOINC `($__internal_26_$__cuda_sm70_shflsync_bfly_p) ;  /* 0x0000043000007944 */ /* 0x020fea0003c00000 */
[----:B0-----:R-:W-:Y:S01]  /*0fb0*/  HFMA2.MMA R44, -RZ, RZ, 0, 2.384185791015625e-07 ;  /* 0x00000004ff2c7435 */ /* 0x001fe200000001ff */
[----:B-1----:R-:W-:Y:S01]  /*0fc0*/  FADD.FTZ R47, R47, R30 ;  /* 0x0000001e2f2f7221 */ /* 0x002fe20000010000 */
[----:B------:R-:W-:-:S02]  /*0fd0*/  MOV R31, 0x1f ;  /* 0x0000001f001f7802 */ /* 0x000fc40000000f00 */
[----:B------:R-:W-:Y:S02]  /*0fe0*/  MOV R30, 0xffffffff ;  /* 0xffffffff001e7802 */ /* 0x000fe40000000f00 */
[----:B------:R-:W-:Y:S02]  /*0ff0*/  MOV R28, 0x1010 ;  /* 0x00001010001c7802 */ /* 0x000fe40000000f00 */
[----:B------:R-:W-:Y:S05]  /*1000*/  CALL.REL.NOINC `($__internal_26_$__cuda_sm70_shflsync_bfly_p) ;  /* 0x000003d000007944 */ /* 0x000fea0003c00000 */
[----:B0-----:R-:W-:Y:S01]  /*1010*/  HFMA2.MMA R31, -RZ, RZ, 0, 1.847743988037109375e-06 ;  /* 0x0000001fff1f7435 */ /* 0x001fe200000001ff */
[----:B-1----:R-:W-:Y:S01]  /*1020*/  FADD.FTZ R47, R47, R30 ;  /* 0x0000001e2f2f7221 */ /* 0x002fe20000010000 */
[----:B------:R-:W-:Y:S01]  /*1030*/  MOV R30, 0xffffffff ;  /* 0xffffffff001e7802 */ /* 0x000fe20000000f00 */
[----:B------:R-:W-:Y:S01]  /*1040*/  IMAD.MOV.U32 R44, RZ, RZ, 0x8 ;  /* 0x00000008ff2c7424 */ /* 0x000fe200078e00ff */
[----:B------:R-:W-:Y:S02]  /*1050*/  MOV R28, 0x1070 ;  /* 0x00001070001c7802 */ /* 0x000fe40000000f00 */
[----:B------:R-:W-:Y:S05]  /*1060*/  CALL.REL.NOINC `($__internal_26_$__cuda_sm70_shflsync_bfly_p) ;  /* 0x0000037000007944 */ /* 0x000fea0003c00000 */
[----:B0-----:R-:W-:Y:S01]  /*1070*/  HFMA2.MMA R44, -RZ, RZ, 0, 9.5367431640625e-07 ;  /* 0x00000010ff2c7435 */ /* 0x001fe200000001ff */
[----:B-1----:R-:W-:Y:S01]  /*1080*/  FADD.FTZ R47, R47, R30 ;  /* 0x0000001e2f2f7221 */ /* 0x002fe20000010000 */
[----:B------:R-:W-:Y:S02]  /*1090*/  MOV R31, 0x1f ;  /* 0x0000001f001f7802 */ /* 0x000fe40000000f00 */
[----:B------:R-:W-:-:S02]  /*10a0*/  MOV R30, 0xffffffff ;  /* 0xffffffff001e7802 */ /* 0x000fc40000000f00 */
[----:B------:R-:W-:Y:S02]  /*10b0*/  MOV R28, 0x10d0 ;  /* 0x000010d0001c7802 */ /* 0x000fe40000000f00 */
[----:B------:R-:W-:Y:S05]  /*10c0*/  CALL.REL.NOINC `($__internal_26_$__cuda_sm70_shflsync_bfly_p) ;  /* 0x0000031000007944 */ /* 0x000fea0003c00000 */
        /* <DEDUP_REMOVED lines=19> */
[----:B------:R-:W-:-:S03]  /*1200*/  MOV R31, 0x1f ;  /* 0x0000001f001f7802 */ /* 0x000fc60000000f00 */
[----:B------:R-:W-:-:S05]  /*1210*/  FFMA.FTZ R28, R29, R29, R28 ;  /* 0x0000001d1d1c7223 */ /* 0x000fca000001001c */
[----:B------:R-:W-:Y:S02]  /*1220*/  FSEL R47, R28, RZ, P2 ;  /* 0x000000ff1c2f7208 */ /* 0x000fe40001000000 */
[----:B------:R-:W-:Y:S02]  /*1230*/  MOV R28, 0x1250 ;  /* 0x00001250001c7802 */ /* 0x000fe40000000f00 */
[----:B------:R-:W-:Y:S05]  /*1240*/  CALL.REL.NOINC `($__internal_26_$__cuda_sm70_shflsync_bfly_p) ;  /* 0x0000019000007944 */ /* 0x000fea0003c00000 */
[----:B0-----:R-:W-:Y:S01]  /*1250*/  HFMA2.MMA R44, -RZ, RZ, 0, 1.1920928955078125e-07 ;  /* 0x00000002ff2c7435 */ /* 0x001fe200000001ff */
[----:B-1----:R-:W-:Y:S01]  /*1260*/  FADD.FTZ R47, R47, R30 ;  /* 0x0000001e2f2f7221 */ /* 0x002fe20000010000 */
[----:B------:R-:W-:Y:S01]  /*1270*/  MOV R31, 0x1f ;  /* 0x0000001f001f7802 */ /* 0x000fe20000000f00 */
[----:B------:R-:W-:Y:S01]  /*1280*/  IMAD.MOV.U32 R30, RZ, RZ, -0x1 ;  /* 0xffffffffff1e7424 */ /* 0x000fe200078e00ff */
[----:B------:R-:W-:Y:S02]  /*1290*/  MOV R28, 0x12b0 ;  /* 0x000012b0001c7802 */ /* 0x000fe40000000f00 */
[----:B------:R-:W-:Y:S05]  /*12a0*/  CALL.REL.NOINC `($__internal_26_$__cuda_sm70_shflsync_bfly_p) ;  /* 0x0000013000007944 */ /* 0x000fea0003c00000 */
[----:B0-----:R-:W-:Y:S01]  /*12b0*/  HFMA2.MMA R44, -RZ, RZ, 0, 2.384185791015625e-07 ;  /* 0x00000004ff2c7435 */ /* 0x001fe200000001ff */
[----:B-1----:R-:W-:Y:S01]  /*12c0*/  FADD.FTZ R47, R47, R30 ;  /* 0x0000001e2f2f7221 */ /* 0x002fe20000010000 */
[----:B------:R-:W-:Y:S02]  /*12d0*/  MOV R31, 0x1f ;  /* 0x0000001f001f7802 */ /* 0x000fe40000000f00 */
[----:B------:R-:W-:-:S02]  /*12e0*/  MOV R30, 0xffffffff ;  /* 0xffffffff001e7802 */ /* 0x000fc40000000f00 */
[----:B------:R-:W-:Y:S02]  /*12f0*/  MOV R28, 0x1310 ;  /* 0x00001310001c7802 */ /* 0x000fe40000000f00 */
[----:B------:R-:W-:Y:S05]  /*1300*/  CALL.REL.NOINC `($__internal_26_$__cuda_sm70_shflsync_bfly_p) ;  /* 0x000000d000007944 */ /* 0x000fea0003c00000 */
[----:B0-----:R-:W-:Y:S01]  /*1310*/  HFMA2.MMA R44, -RZ, RZ, 0, 4.76837158203125e-07 ;  /* 0x00000008ff2c7435 */ /* 0x001fe200000001ff */
[----:B-1----:R-:W-:Y:S01]  /*1320*/  FADD.FTZ R47, R47, R30 ;  /* 0x0000001e2f2f7221 */ /* 0x002fe20000010000 */
[----:B------:R-:W-:Y:S02]  /*1330*/  MOV R31, 0x1f ;  /* 0x0000001f001f7802 */ /* 0x000fe40000000f00 */
[----:B------:R-:W-:Y:S02]  /*1340*/  MOV R30, 0xffffffff ;  /* 0xffffffff001e7802 */ /* 0x000fe40000000f00 */
        /* <DEDUP_REMOVED lines=8> */
[----:B01----:R-:W-:Y:S05]  /*13d0*/  BRA `(.L_x_2257) ;  /* 0xfffff7b000007947 */ /* 0x003fea000383ffff */
        .weak           $__internal_26_$__cuda_sm70_shflsync_bfly_p
        .type           $__internal_26_$__cuda_sm70_shflsync_bfly_p,@function
        .size           $__internal_26_$__cuda_sm70_shflsync_bfly_p,(.L_x_7082 - $__internal_26_$__cuda_sm70_shflsync_bfly_p)
$__internal_26_$__cuda_sm70_shflsync_bfly_p:
[----:B------:R-:W-:Y:S01]  /*13e0*/  HFMA2.MMA R29, -RZ, RZ, 0, 0 ;  /* 0x00000000ff1d7435 */ /* 0x000fe200000001ff */
[----:B------:R-:W-:Y:S04]  /*13f0*/  WARPSYNC R30 ;  /* 0x0000001e00007348 */ /* 0x000fe80003800000 */
[----:B------:R0:W1:Y:S01]  /*1400*/  SHFL.BFLY PT, R30, R47, R44, R31 ;  /* 0x0c00002c2f1e7389 */ /* 0x00006200000e001f */
[----:B------:R-:W-:Y:S05]  /*1410*/  RET.REL.NODEC R28 `(_ZN10layer_norm31ln_parallel_residual_fwd_kernelINS_13Kernel_traitsI13__nv_bfloat16S2_fS2_fjLj256ELj1ELj4ELj1ELj16ENS_18Kernel_traits_baseILj256ES2_S2_fS2_fjLj128EEEEELb0ELb1ELb0EEEvNS_9FwdParamsE) ;  /* 0xffffebe01c007950 */ /* 0x000fea0003c3ffff */
.L_x_2258:
        /* <DEDUP_REMOVED lines=14> */
.L_x_7082:


//--------------------- .text._ZN10layer_norm31ln_parallel_residual_fwd_kernelINS_13Kernel_traitsI13__nv_bfloat16S2_fS2_fjLj256ELj1ELj4ELj1ELj16ENS_18Kernel_traits_baseILj256ES2_S2_fS2_fjLj128EEEEELb0ELb1ELb1EEEvNS_9FwdParamsE --------------------------
	.section	.text._ZN10layer_norm31ln_parallel_residual_fwd_kernelINS_13Kernel_traitsI13__nv_bfloat16S2_fS2_fjLj256ELj1ELj4ELj1ELj16ENS_18Kernel_traits_baseILj256ES2_S2_fS2_fjLj128EEEEELb0ELb1ELb1EEEvNS_9FwdParamsE,"ax",@progbits
	.sectioninfo	@"SHI_REGISTERS=55"
	.align	128
        .global         _ZN10layer_norm31ln_parallel_residual_fwd_kernelINS_13Kernel_traitsI13__nv_bfloat16S2_fS2_fjLj256ELj1ELj4ELj1ELj16ENS_18Kernel_traits_baseILj256ES2_S2_fS2_fjLj128EEEEELb0ELb1ELb1EEEvNS_9FwdParamsE
        .type           _ZN10layer_norm31ln_parallel_residual_fwd_kernelINS_13Kernel_traitsI13__nv_bfloat16S2_fS2_fjLj256ELj1ELj4ELj1ELj16ENS_18Kernel_traits_baseILj256ES2_S2_fS2_fjLj128EEEEELb0ELb1ELb1EEEvNS_9FwdParamsE,@function
        .size           _ZN10layer_norm31ln_parallel_residual_fwd_kernelINS_13Kernel_traitsI13__nv_bfloat16S2_fS2_fjLj256ELj1ELj4ELj1ELj16ENS_18Kernel_traits_baseILj256ES2_S2_fS2_fjLj128EEEEELb0ELb1ELb1EEEvNS_9FwdParamsE,(.L_x_7083 - _ZN10layer_norm31ln_parallel_residual_fwd_kernelINS_13Kernel_traitsI13__nv_bfloat16S2_fS2_fjLj256ELj1ELj4ELj1ELj16ENS_18Kernel_traits_baseILj256ES2_S2_fS2_fjLj128EEEEELb0ELb1ELb1EEEvNS_9FwdParamsE)
        .other          _ZN10layer_norm31ln_parallel_residual_fwd_kernelINS_13Kernel_traitsI13__nv_bfloat16S2_fS2_fjLj256ELj1ELj4ELj1ELj16ENS_18Kernel_traits_baseILj256ES2_S2_fS2_fjLj128EEEEELb0ELb1ELb1EEEvNS_9FwdParamsE,@"STO_CUDA_ENTRY STV_DEFAULT"
_ZN10layer_norm31ln_parallel_residual_fwd_kernelINS_13Kernel_traitsI13__nv_bfloat16S2_fS2_fjLj256ELj1ELj4ELj1ELj16ENS_18Kernel_traits_baseILj256ES2_S2_fS2_fjLj128EEEEELb0ELb1ELb1EEEvNS_9FwdParamsE:
.text._ZN10layer_norm31ln_parallel_residual_fwd_kernelINS_13Kernel_traitsI13__nv_bfloat16S2_fS2_fjLj256ELj1ELj4ELj1ELj16ENS_18Kernel_traits_baseILj256ES2_S2_fS2_fjLj128EEEEELb0ELb1ELb1EEEvNS_9FwdParamsE:
        /* <DEDUP_REMOVED lines=12> */
[----:B------:R-:W-:Y:S01]  /*00c0*/  SHF.L.U32 R0, R0, 0x4, RZ ;  /* 0x0000000400007819 */ /* 0x000fe200000006ff */
[----:B------:R0:W5:Y:S03]  /*00d0*/  @P0 LDG.E.128 R12, [R2.64] ;  /* 0x00000004020c0981 */ /* 0x000166000c1e1d00 */
[----:B------:R-:W-:-:S04]  /*00e0*/  LOP3.LUT R0, R0, 0x1f0, RZ, 0xc0, !PT ;  /* 0x000001f000007812 */ /* 0x000fc800078ec0ff */
[----:B------:R-:W-:-:S04]  /*00f0*/  IADD3 R8, P2, R0, c[0x0][0x1b0], RZ ;  /* 0x00006c0000087a10 */ /* 0x000fc80007f5e0ff */
[----:B------:R-:W-:Y:S01]  /*0100*/  IADD3.X R9, RZ, c[0x0][0x1b4], RZ, P2, !PT ;  /* 0x00006d00ff097a10 */ /* 0x000fe200017fe4ff */
[----:B------:R-:W-:Y:S08]  /*0110*/  @P1 EXIT ;  /* 0x000000000000194d */ /* 0x000ff00003800000 */
[----:B0-----:R-:W2:Y:S01]  /*0120*/  LDG.E.128 R8, [R8.64] ;  /* 0x0000000408087981 */ /* 0x001ea2000c1e1d00 */
[----:B-----5:R-:W-:Y:S01]  /*0130*/  @!P0 CS2R R12, SRZ ;  /* 0x00000000000c8805 */ /* 0x020fe2000001ff00 */
[----:B------:R-:W-:Y:S01]  /*0140*/  @!P0 CS2R R14, SRZ ;  /* 0x00000000000e8805 */ /* 0x000fe2000001ff00 */
[----:B------:R-:W-:-:S04]  /*0150*/  ULDC.U8 UR6, c[0x0][0x1f0] ;  /* 0x00007c0000067ab9 */ /* 0x000fc80000000000 */
        /* <DEDUP_REMOVED lines=8> */
[--C-:B--2---:R-:W-:Y:S02]  /*01e0*/  PRMT R0, RZ, 0x5410, R8.reuse ;  /* 0x00005410ff007816 */ /* 0x104fe40000000008 */
[----:B------:R-:W-:Y:S02]  /*01f0*/  PRMT R33, RZ, 0x7610, R8 ;  /* 0x00007610ff217816 */ /* 0x000fe40000000008 */
[--C-:B------:R-:W-:Y:S02]  /*0200*/  PRMT R32, RZ, 0x5410, R9.reuse ;  /* 0x00005410ff207816 */ /* 0x100fe40000000009 */
[----:B------:R-:W-:-:S02]  /*0210*/  PRMT R35, RZ, 0x7610, R9 ;  /* 0x00007610ff237816 */ /* 0x000fc40000000009 */
[--C-:B------:R-:W-:Y:S02]  /*0220*/  PRMT R34, RZ, 0x5410, R10.reuse ;  /* 0x00005410ff227816 */ /* 0x100fe4000000000a */
[----:B------:R-:W-:Y:S02]  /*0230*/  PRMT R39, RZ, 0x7610, R10 ;  /* 0x00007610ff277816 */ /* 0x000fe4000000000a */
[--C-:B------:R-:W-:Y:S02]  /*0240*/  PRMT R38, RZ, 0x5410, R11.reuse ;  /* 0x00005410ff267816 */ /* 0x100fe4000000000b */
[----:B------:R-:W-:Y:S02]  /*0250*/  PRMT R41, RZ, 0x7610, R11 ;  /* 0x00007610ff297816 */ /* 0x000fe4000000000b */
.L_x_2277:
[----:B------:R-:W-:Y:S01]  /*0260*/  IMAD R8, R30, c[0x0][0x168], RZ ;  /* 0x00005a001e087a24 */ /* 0x000fe200078e02ff */
[----:B------:R-:W-:Y:S01]  /*0270*/  ISETP.NE.U32.AND P0, PT, RZ, c[0x0][0x180], PT ;  /* 0x00006000ff007a0c */ /* 0x000fe20003f05070 */
[----:B------:R-:W-:Y:S01]  /*0280*/  HFMA2.MMA R25, -RZ, RZ, 0, 9.5367431640625e-07 ;  /* 0x00000010ff197435 */ /* 0x000fe200000001ff */
[----:B------:R-:W-:Y:S02]  /*0290*/  ISETP.NE.U32.AND P1, PT, RZ, c[0x0][0x178], PT ;  /* 0x00005e00ff007a0c */ /* 0x000fe40003f25070 */
[----:B------:R-:W-:-:S02]  /*02a0*/  SHF.R.S32.HI R9, RZ, 0x1f, R8 ;  /* 0x0000001fff097819 */ /* 0x000fc40000011408 */
[----:B------:R-:W-:Y:S02]  /*02b0*/  ISETP.NE.AND.EX P0, PT, RZ, c[0x0][0x184], PT, P0 ;  /* 0x00006100ff007a0c */ /* 0x000fe40003f05300 */
[----:B------:R-:W-:Y:S02]  /*02c0*/  LEA.HI R40, R9, R8, RZ, 0x3 ;  /* 0x0000000809287211 */ /* 0x000fe400078f18ff */
[----:B------:R-:W-:Y:S02]  /*02d0*/  ISETP.NE.AND.EX P1, PT, RZ, c[0x0][0x17c], PT, P1 ;  /* 0x00005f00ff007a0c */ /* 0x000fe40003f25310 */
[----:B------:R-:W-:-:S05]  /*02e0*/  LEA.HI.SX32 R40, R40, R31, 0x1d ;  /* 0x0000001f28287211 */ /* 0x000fca00078feaff */
[C---:B------:R-:W-:Y:S02]  /*02f0*/  IMAD.WIDE.U32 R24, R40.reuse, R25, c[0x0][0x170] ;  /* 0x00005c0028187625 */ /* 0x040fe400078e0019 */
[----:B------:R-:W-:-:S04]  /*0300*/  @P0 LEA R10, P3, R40, c[0x0][0x180], 0x5 ;  /* 0x00006000280a0a11 */ /* 0x000fc800078628ff */
[C---:B------:R-:W-:Y:S01]  /*0310*/  @P0 LEA.HI.X R11, R40.reuse, c[0x0][0x184], RZ, 0x5, P3 ;  /* 0x00006100280b0a11 */ /* 0x040fe200018f2cff */
[----:B------:R-:W2:Y:S01]  /*0320*/  LDG.E.128 R24, [R24.64] ;  /* 0x0000000418187981 */ /* 0x000ea2000c1e1d00 */
[----:B------:R-:W-:-:S03]  /*0330*/  @P1 LEA R8, P2, R40, c[0x0][0x178], 0x4 ;  /* 0x00005e0028081a11 */ /* 0x000fc600078420ff */
[----:B------:R0:W5:Y:S01]  /*0340*/  @P0 LDG.E.128 R16, [R10.64] ;  /* 0x000000040a100981 */ /* 0x000162000c1e1d00 */
[----:B------:R-:W-:-:S03]  /*0350*/  @P1 LEA.HI.X R9, R40, c[0x0][0x17c], RZ, 0x4, P2 ;  /* 0x00005f0028091a11 */ /* 0x000fc600010f24ff */
        /* <DEDUP_REMOVED lines=9> */
.L_x_2259:
[----:B0----5:R-:W-:-:S05]  /*03f0*/  PRMT R9, RZ, 0x5410, R20 ;  /* 0x00005410ff097816 */ /* 0x021fca0000000014 */
[----:B------:R-:W-:-:S04]  /*0400*/  FADD.FTZ R8, R8, R9 ;  /* 0x0000000908087221 */ /* 0x000fc80000010000 */
[----:B------:R-:W-:Y:S02]  /*0410*/  @P0 FADD.FTZ R8, R16, R8 ;  /* 0x0000000810080221 */ /* 0x000fe40000010000 */
.L_x_2260:
[----:B------:R-:W-:Y:S01]  /*0420*/  PRMT R9, RZ, 0x7610, R24 ;  /* 0x00007610ff097816 */ /* 0x000fe20000000018 */
[----:B------:R-:W-:Y:S05]  /*0430*/  @P1 BRA `(.L_x_2261) ;  /* 0x0000003000001947 */ /* 0x000fea0003800000 */
[----:B------:R-:W-:Y:S05]  /*0440*/  @!P0 BRA `(.L_x_2262) ;  /* 0x0000005000008947 */ /* 0x000fea0003800000 */
[----:B-----5:R-:W-:Y:S01]  /*0450*/  FADD.FTZ R9, R17, R9 ;  /* 0x0000000911097221 */ /* 0x020fe20000010000 */
[----:B------:R-:W-:Y:S05]  /*0460*/  BRA `(.L_x_2262) ;  /* 0x0000003000007947 */ /* 0x000fea0003800000 */
.L_x_2261:
[----:B-----5:R-:W-:-:S05]  /*0470*/  PRMT R10, RZ, 0x7610, R20 ;  /* 0x00007610ff0a7816 */ /* 0x020fca0000000014 */
[----:B------:R-:W-:-:S04]  /*0480*/  FADD.FTZ R9, R9, R10 ;  /* 0x0000000a09097221 */ /* 0x000fc80000010000 */
[----:B------:R-:W-:Y:S02]  /*0490*/  @P0 FADD.FTZ R9, R17, R9 ;  /* 0x0000000911090221 */ /* 0x000fe40000010000 */
.L_x_2262:
[----:B------:R-:W-:Y:S01]  /*04a0*/  PRMT R10, RZ, 0x5410, R25 ;  /* 0x00005410ff0a7816 */ /* 0x000fe20000000019 */
[----:B------:R-:W-:Y:S05]  /*04b0*/  @P1 BRA `(.L_x_2263) ;  /* 0x0000003000001947 */ /* 0x000fea0003800000 */
[----:B------:R-:W-:Y:S05]  /*04c0*/  @!P0 BRA `(.L_x_2264) ;  /* 0x0000005000008947 */ /* 0x000fea0003800000 */
[----:B-----5:R-:W-:Y:S01]  /*04d0*/  FADD.FTZ R10, R18, R10 ;  /* 0x0000000a120a7221 */ /* 0x020fe20000010000 */
[----:B------:R-:W-:Y:S05]  /*04e0*/  BRA `(.L_x_2264) ;  /* 0x0000003000007947 */ /* 0x000fea0003800000 */
.L_x_2263:
[----:B-----5:R-:W-:-:S05]  /*04f0*/  PRMT R11, RZ, 0x5410, R21 ;  /* 0x00005410ff0b7816 */ /* 0x020fca0000000015 */
[----:B------:R-:W-:-:S04]  /*0500*/  FADD.FTZ R10, R10, R11 ;  /* 0x0000000b0a0a7221 */ /* 0x000fc80000010000 */
[----:B------:R-:W-:Y:S02]  /*0510*/  @P0 FADD.FTZ R10, R18, R10 ;  /* 0x0000000a120a0221 */ /* 0x000fe40000010000 */
.L_x_2264:
[----:B------:R-:W-:Y:S01]  /*0520*/  PRMT R11, RZ, 0x7610, R25 ;  /* 0x00007610ff0b7816 */ /* 0x000fe20000000019 */
[----:B------:R-:W-:Y:S05]  /*0530*/  @P1 BRA `(.L_x_2265) ;  /* 0x0000003000001947 */ /* 0x000fea0003800000 */
[----:B------:R-:W-:Y:S05]  /*0540*/  @!P0 BRA `(.L_x_2266) ;  /* 0x0000005000008947 */ /* 0x000fea0003800000 */
[----:B-----5:R-:W-:Y:S01]  /*0550*/  FADD.FTZ R11, R19, R11 ;  /* 0x0000000b130b7221 */ /* 0x020fe20000010000 */
[----:B------:R-:W-:Y:S05]  /*0560*/  BRA `(.L_x_2266) ;  /* 0x0000003000007947 */ /* 0x000fea0003800000 */
.L_x_2265:
[----:B-----5:R-:W-:-:S05]  /*0570*/  PRMT R24, RZ, 0x7610, R21 ;  /* 0x00007610ff187816 */ /* 0x020fca0000000015 */
[----:B------:R-:W-:-:S04]  /*0580*/  FADD.FTZ R11, R11, R24 ;  /* 0x000000180b0b7221 */ /* 0x000fc80000010000 */
[----:B------:R-:W-:Y:S02]  /*0590*/  @P0 FADD.FTZ R11, R19, R11 ;  /* 0x0000000b130b0221 */ /* 0x000fe40000010000 */
.L_x_2266:
[----:B------:R-:W-:Y:S01]  /*05a0*/  PRMT R24, RZ, 0x5410, R26 ;  /* 0x00005410ff187816 */ /* 0x000fe2000000001a */
[----:B------:R-:W-:Y:S05]  /*05b0*/  @P1 BRA `(.L_x_2267) ;  /* 0x0000003000001947 */ /* 0x000fea0003800000 */
[----:B------:R-:W-:Y:S05]  /*05c0*/  @!P0 BRA `(.L_x_2268) ;  /* 0x0000005000008947 */ /* 0x000fea0003800000 */
[----:B-----5:R-:W-:Y:S01]  /*05d0*/  FADD.FTZ R24, R12, R24 ;  /* 0x000000180c187221 */ /* 0x020fe20000010000 */
[----:B------:R-:W-:Y:S05]  /*05e0*/  BRA `(.L_x_2268) ;  /* 0x0000003000007947 */ /* 0x000fea0003800000 */
.L_x_2267:
[----:B-----5:R-:W-:-:S05]  /*05f0*/  PRMT R25, RZ, 0x5410, R22 ;  /* 0x00005410ff197816 */ /* 0x020fca0000000016 */
[----:B------:R-:W-:-:S04]  /*0600*/  FADD.FTZ R24, R24, R25 ;  /* 0x0000001918187221 */ /* 0x000fc80000010000 */
[----:B------:R-:W-:Y:S02]  /*0610*/  @P0 FADD.FTZ R24, R12, R24 ;  /* 0x000000180c180221 */ /* 0x000fe40000010000 */
.L_x_2268:
[----:B------:R-:W-:Y:S01]  /*0620*/  PRMT R25, RZ, 0x7610, R26 ;  /* 0x00007610ff197816 */ /* 0x000fe2000000001a */
[----:B------:R-:W-:Y:S05]  /*0630*/  @P1 BRA `(.L_x_2269) ;  /* 0x0000003000001947 */ /* 0x000fea0003800000 */
[----:B------:R-:W-:Y:S05]  /*0640*/  @!P0 BRA `(.L_x_2270) ;  /* 0x0000005000008947 */ /* 0x000fea0003800000 */
[----:B-----5:R-:W-:Y:S01]  /*0650*/  FADD.FTZ R25, R13, R25 ;  /* 0x000000190d197221 */ /* 0x020fe20000010000 */
[----:B------:R-:W-:Y:S05]  /*0660*/  BRA `(.L_x_2270) ;  /* 0x0000003000007947 */ /* 0x000fea0003800000 */
.L_x_2269:
[----:B-----5:R-:W-:-:S05]  /*0670*/  PRMT R26, RZ, 0x7610, R22 ;  /* 0x00007610ff1a7816 */ /* 0x020fca0000000016 */
[----:B------:R-:W-:-:S04]  /*0680*/  FADD.FTZ R25, R25, R26 ;  /* 0x0000001a19197221 */ /* 0x000fc80000010000 */
[----:B------:R-:W-:Y:S02]  /*0690*/  @P0 FADD.FTZ R25, R13, R25 ;  /* 0x000000190d190221 */ /* 0x000fe40000010000 */
.L_x_2270:
[----:B------:R-:W-:Y:S01]  /*06a0*/  PRMT R26, RZ, 0x5410, R27 ;  /* 0x00005410ff1a7816 */ /* 0x000fe2000000001b */
[----:B------:R-:W-:Y:S05]  /*06b0*/  @P1 BRA `(.L_x_2271) ;  /* 0x0000003000001947 */ /* 0x000fea0003800000 */
[----:B------:R-:W-:Y:S05]  /*06c0*/  @!P0 BRA `(.L_x_2272) ;  /* 0x0000005000008947 */ /* 0x000fea0003800000 */
[----:B-----5:R-:W-:Y:S01]  /*06d0*/  FADD.FTZ R26, R14, R26 ;  /* 0x0000001a0e1a7221 */ /* 0x020fe20000010000 */
[----:B------:R-:W-:Y:S05]  /*06e0*/  BRA `(.L_x_2272) ;  /* 0x0000003000007947 */ /* 0x000fea0003800000 */
.L_x_2271:
[----:B-----5:R-:W-:-:S05]  /*06f0*/  PRMT R37, RZ, 0x5410, R23 ;  /* 0x00005410ff257816 */ /* 0x020fca0000000017 */
[----:B------:R-:W-:-:S04]  /*0700*/  FADD.FTZ R26, R26, R37 ;  /* 0x000000251a1a7221 */ /* 0x000fc80000010000 */
[----:B------:R-:W-:Y:S02]  /*0710*/  @P0 FADD.FTZ R26, R14, R26 ;  /* 0x0000001a0e1a0221 */ /* 0x000fe40000010000 */
.L_x_2272:
[----:B------:R-:W-:Y:S01]  /*0720*/  PRMT R27, RZ, 0x7610, R27 ;  /* 0x00007610ff1b7816 */ /* 0x000fe2000000001b */
[----:B------:R-:W-:Y:S05]  /*0730*/  @P1 BRA `(.L_x_2273) ;  /* 0x0000003000001947 */ /* 0x000fea0003800000 */
[----:B------:R-:W-:Y:S05]  /*0740*/  @!P0 BRA `(.L_x_2274) ;  /* 0x0000005000008947 */ /* 0x000fea0003800000 */
[----:B-----5:R-:W-:Y:S01]  /*0750*/  FADD.FTZ R27, R15, R27 ;  /* 0x0000001b0f1b7221 */ /* 0x020fe20000010000 */
[----:B------:R-:W-:Y:S05]  /*0760*/  BRA `(.L_x_2274) ;  /* 0x0000003000007947 */ /* 0x000fea0003800000 */
.L_x_2273:
[----:B-----5:R-:W-:-:S05]  /*0770*/  PRMT R36, RZ, 0x7610, R23 ;  /* 0x00007610ff247816 */ /* 0x020fca0000000017 */
[----:B------:R-:W-:-:S04]  /*0780*/  FADD.FTZ R27, R27, R36 ;  /* 0x000000241b1b7221 */ /* 0x000fc80000010000 */
[----:B------:R-:W-:Y:S02]  /*0790*/  @P0 FADD.FTZ R27, R15, R27 ;  /* 0x0000001b0f1b0221 */ /* 0x000fe40000010000 */
.L_x_2274:
[C---:B------:R-:W-:Y:S01]  /*07a0*/  LEA R36, P0, R40.reuse, c[0x0][0x188], 0x5 ;  /* 0x0000620028247a11 */ /* 0x040fe200078028ff */
[----:B------:R-:W-:Y:S01]  /*07b0*/  FADD.FTZ R42, RZ, R8 ;  /* 0x00000008ff2a7221 */ /* 0x000fe20000010000 */
[----:B------:R-:W-:Y:S02]  /*07c0*/  ISETP.NE.AND P1, PT, R31, RZ, PT ;  /* 0x000000ff1f00720c */ /* 0x000fe40003f25270 */
[----:B------:R-:W-:Y:S01]  /*07d0*/  LEA.HI.X R37, R40, c[0x0][0x18c], RZ, 0x5, P0 ;  /* 0x0000630028257a11 */ /* 0x000fe200000f2cff */
[----:B------:R-:W-:-:S04]  /*07e0*/  FADD.FTZ R43, R42, R9 ;  /* 0x000000092a2b7221 */ /* 0x000fc80000010000 */
[----:B------:R0:W-:Y:S01]  /*07f0*/  STG.E.128 [R36.64], R8 ;  /* 0x0000000824007986 */ /* 0x0001e2000c101d04 */
[----:B------:R-:W-:-:S03]  /*0800*/  FADD.FTZ R42, R43, R10 ;  /* 0x0000000a2b2a7221 */ /* 0x000fc60000010000 */
[----:B------:R0:W-:Y:S01]  /*0810*/  STG.E.128 [R36.64+0x10], R24 ;  /* 0x0000101824007986 */ /* 0x0001e2000c101d04 */
[----:B------:R-:W-:-:S04]  /*0820*/  FADD.FTZ R43, R42, R11 ;  /* 0x0000000b2a2b7221 */ /* 0x000fc80000010000 */
[----:B------:R-:W-:-:S04]  /*0830*/  FADD.FTZ R42, R43, R24 ;  /* 0x000000182b2a7221 */ /* 0x000fc80000010000 */
[----:B------:R-:W-:-:S04]  /*0840*/  FADD.FTZ R43, R42, R25 ;  /* 0x000000192a2b7221 */ /* 0x000fc80000010000 */
[----:B------:R-:W-:-:S04]  /*0850*/  FADD.FTZ R42, R43, R26 ;  /* 0x0000001a2b2a7221 */ /* 0x000fc80000010000 */
[----:B------:R-:W-:Y:S01]  /*0860*/  FADD.FTZ R46, R42, R27 ;  /* 0x0000001b2a2e7221 */ /* 0x000fe20000010000 */
[----:B------:R-:W-:Y:S05]  /*0870*/  BRA.DIV ~URZ, `(.L_x_2275) ;  /* 0x000005627f007947 */ /* 0x000fea000b800000 */
[----:B0-----:R0:W1:Y:S02]  /*0880*/  SHFL.BFLY PT, R42, R46, 0x1, 0x1f ;  /* 0x0c201f002e2a7f89 */ /* 0x00106400000e0000 */
.L_x_2278:
        /* <DEDUP_REMOVED lines=36> */
.L_x_2279:
[----:B------:R-:W-:Y:S01]  /*0ad0*/  MOV R36, c[0x0][0x1e0] ;  /* 0x0000780000247a02 */ /* 0x000fe20000000f00 */
[----:B-1----:R-:W-:Y:S01]  /*0ae0*/  FADD.FTZ R37, R42, R46 ;  /* 0x0000002e2a257221 */ /* 0x002fe20000010000 */
[----:B------:R-:W-:Y:S01]  /*0af0*/  ISETP.NE.AND P0, PT, RZ, UR6, PT ;  /* 0x00000006ff007c0c */ /* 0x000fe2000bf05270 */
[----:B------:R-:W-:Y:S02]  /*0b00*/  HFMA2.MMA R45, -RZ, RZ, 0, 2.384185791015625e-07 ;  /* 0x00000004ff2d7435 */ /* 0x000fe400000001ff */
[----:B------:R-:W-:Y:S01]  /*0b10*/  FFMA.FTZ R36, R37, R36, c[0x0][0x228] ;  /* 0x00008a0025247623 */ /* 0x000fe20000010024 */
[C---:B------:R-:W-:Y:S01]  /*0b20*/  FSEL R42, R43.reuse, RZ, !P0 ;  /* 0x000000ff2b2a7208 */ /* 0x040fe20004000000 */
[----:B------:R-:W-:-:S04]  /*0b30*/  FMUL.FTZ R37, R43, R43 ;  /* 0x0000002b2b257220 */ /* 0x000fc80000410000 */
[C---:B------:R-:W-:Y:S01]  /*0b40*/  FADD.FTZ R44, -R42.reuse, R8 ;  /* 0x000000082a2c7221 */ /* 0x040fe20000010100 */
[----:B------:R-:W-:Y:S01]  /*0b50*/  FSEL R37, R37, RZ, P0 ;  /* 0x000000ff25257208 */ /* 0x000fe20000000000 */
[C---:B0-----:R-:W-:Y:S02]  /*0b60*/  FADD.FTZ R46, -R42.reuse, R9 ;  /* 0x000000092a2e7221 */ /* 0x041fe40000010100 */
[----:B------:R-:W-:Y:S02]  /*0b70*/  FADD.FTZ R48, -R42, R10 ;  /* 0x0000000a2a307221 */ /* 0x000fe40000010100 */
[----:B------:R-:W-:Y:S02]  /*0b80*/  FADD.FTZ R47, R36, R37 ;  /* 0x00000025242f7221 */ /* 0x000fe40000010000 */
[C---:B------:R-:W-:Y:S02]  /*0b90*/  FADD.FTZ R50, -R42.reuse, R11 ;  /* 0x0000000b2a327221 */ /* 0x040fe40000010100 */
[----:B------:R-:W-:-:S02]  /*0ba0*/  FADD.FTZ R24, -R42, R24 ;  /* 0x000000182a187221 */ /* 0x000fc40000010100 */
[----:B------:R-:W0:Y:S01]  /*0bb0*/  MUFU.RSQ R47, R47 ;  /* 0x0000002f002f7308 */ /* 0x000e220000001400 */
[C---:B------:R-:W-:Y:S02]  /*0bc0*/  FADD.FTZ R52, -R42.reuse, R25 ;  /* 0x000000192a347221 */ /* 0x040fe40000010100 */
[C---:B------:R-:W-:Y:S02]  /*0bd0*/  FADD.FTZ R26, -R42.reuse, R26 ;  /* 0x0000001a2a1a7221 */ /* 0x040fe40000010100 */
[----:B------:R-:W-:Y:S02]  /*0be0*/  FADD.FTZ R42, -R42, R27 ;  /* 0x0000001b2a2a7221 */ /* 0x000fe40000010100 */
[----:B------:R-:W-:-:S04]  /*0bf0*/  @!P1 IMAD.WIDE R36, R30, R45, c[0x0][0x1a0] ;  /* 0x000068001e249625 */ /* 0x000fc800078e022d */
[----:B------:R-:W-:Y:S01]  /*0c00*/  @!P1 IMAD.WIDE R8, R30, R45, c[0x0][0x1a8] ;  /* 0x00006a001e089625 */ /* 0x000fe200078e022d */
[----:B------:R-:W-:Y:S03]  /*0c10*/  @!P1 STG.E [R36.64], R43 ;  /* 0x0000002b24009986 */ /* 0x000fe6000c101904 */
[----:B------:R-:W-:Y:S01]  /*0c20*/  IMAD R30, R45, c[0x0][0x160], R30 ;  /* 0x000058002d1e7a24 */ /* 0x000fe200078e021e */
[----:B0-----:R0:W-:Y:S01]  /*0c30*/  @!P1 STG.E [R8.64], R47 ;  /* 0x0000002f08009986 */ /* 0x0011e2000c101904 */
[C---:B------:R-:W-:Y:S02]  /*0c40*/  FMUL.FTZ R24, R47.reuse, R24 ;  /* 0x000000182f187220 */ /* 0x040fe40000410000 */
[C---:B------:R-:W-:Y:S02]  /*0c50*/  FMUL.FTZ R52, R47.reuse, R52 ;  /* 0x000000342f347220 */ /* 0x040fe40000410000 */
[----:B------:R-:W-:-:S02]  /*0c60*/  FMUL.FTZ R44, R47, R44 ;  /* 0x0000002c2f2c7220 */ /* 0x000fc40000410000 */
[C---:B------:R-:W-:Y:S02]  /*0c70*/  FMUL.FTZ R10, R47.reuse, R46 ;  /* 0x0000002e2f0a7220 */ /* 0x040fe40000410000 */
[C---:B------:R-:W-:Y:S02]  /*0c80*/  FMUL.FTZ R48, R47.reuse, R48 ;  /* 0x000000302f307220 */ /* 0x040fe40000410000 */
[C---:B------:R-:W-:Y:S02]  /*0c90*/  FMUL.FTZ R50, R47.reuse, R50 ;  /* 0x000000322f327220 */ /* 0x040fe40000410000 */
[C---:B------:R-:W-:Y:S02]  /*0ca0*/  FMUL.FTZ R26, R47.reuse, R26 ;  /* 0x0000001a2f1a7220 */ /* 0x040fe40000410000 */
[----:B------:R-:W-:Y:S02]  /*0cb0*/  FMUL.FTZ R42, R47, R42 ;  /* 0x0000002a2f2a7220 */ /* 0x000fe40000410000 */
[----:B------:R-:W-:Y:S01]  /*0cc0*/  FFMA.FTZ R25, R34, R24, R5 ;  /* 0x0000001822197223 */ /* 0x000fe20000010005 */
[----:B------:R-:W-:Y:S01]  /*0cd0*/  LEA R24, P0, R40, c[0x0][0x208], 0x4 ;  /* 0x0000820028187a11 */ /* 0x000fe200078020ff */
[----:B------:R-:W-:-:S02]  /*0ce0*/  FFMA.FTZ R52, R39, R52, R4 ;  /* 0x0000003427347223 */ /* 0x000fc40000010004 */
[----:B------:R-:W-:Y:S02]  /*0cf0*/  FFMA.FTZ R11, R38, R26, R3 ;  /* 0x0000001a260b7223 */ /* 0x000fe40000010003 */
[----:B------:R-:W-:Y:S02]  /*0d00*/  FFMA.FTZ R42, R41, R42, R2 ;  /* 0x0000002a292a7223 */ /* 0x000fe40000010002 */
[----:B0-----:R-:W-:Y:S02]  /*0d10*/  FFMA.FTZ R8, R0, R44, R29 ;  /* 0x0000002c00087223 */ /* 0x001fe4000001001d */
[----:B------:R-:W-:Y:S01]  /*0d20*/  FFMA.FTZ R9, R32, R48, R7 ;  /* 0x0000003020097223 */ /* 0x000fe20000010007 */
[----:B------:R-:W-:Y:S01]  /*0d30*/  F2FP.BF16.PACK_AB R11, R42, R11 ;  /* 0x0000000b2a0b723e */ /* 0x000fe200000010ff */
[----:B------:R-:W-:Y:S02]  /*0d40*/  FFMA.FTZ R50, R35, R50, R6 ;  /* 0x0000003223327223 */ /* 0x000fe40000010006 */
[----:B------:R-:W-:Y:S01]  /*0d50*/  FFMA.FTZ R27, R33, R10, R28 ;  /* 0x0000000a211b7223 */ /* 0x000fe2000001001c */
[----:B------:R-:W-:-:S02]  /*0d60*/  F2FP.BF16.PACK_AB R10, R52, R25 ;  /* 0x00000019340a723e */ /* 0x000fc400000010ff */
[----:B------:R-:W-:Y:S02]  /*0d70*/  F2FP.BF16.PACK_AB R9, R50, R9 ;  /* 0x000000093209723e */ /* 0x000fe400000010ff */
[----:B------:R-:W-:Y:S02]  /*0d80*/  LEA.HI.X R25, R40, c[0x0][0x20c], RZ, 0x4, P0 ;  /* 0x0000830028197a11 */ /* 0x000fe400000f24ff */
[----:B------:R-:W-:Y:S02]  /*0d90*/  F2FP.BF16.PACK_AB R8, R27, R8 ;  /* 0x000000081b08723e */ /* 0x000fe400000010ff */
[----:B------:R-:W-:-:S03]  /*0da0*/  ISETP.GE.AND P0, PT, R30, c[0x0][0x164], PT ;  /* 0x000059001e007a0c */ /* 0x000fc60003f06270 */
[----:B------:R0:W-:Y:S10]  /*0db0*/  STG.E.128 [R24.64], R8 ;  /* 0x0000000818007986 */ /* 0x0001f4000c101d04 */
[----:B0----5:R-:W-:Y:S05]  /*0dc0*/  @!P0 BRA `(.L_x_2277) ;  /* 0xfffff49000008947 */ /* 0x021fea000383ffff */
[----:B------:R-:W-:Y:S05]  /*0dd0*/  EXIT ;  /* 0x000000000000794d */ /* 0x000fea0003800000 */
.L_x_2275:
[----:B0-----:R-:W-:Y:S01]  /*0de0*/  HFMA2.MMA R45, -RZ, RZ, 0, 1.847743988037109375e-06 ;  /* 0x0000001fff2d7435 */ /* 0x001fe200000001ff */
[----:B------:R-:W-:-:S02]  /*0df0*/  MOV R44, 0x1 ;  /* 0x00000001002c7802 */ /* 0x000fc40000000f00 */
[----:B------:R-:W-:Y:S02]  /*0e00*/  MOV R42, 0xffffffff ;  /* 0xffffffff002a7802 */ /* 0x000fe40000000f00 */
[----:B------:R-:W-:Y:S02]  /*0e10*/  MOV R36, 0xe30 ;  /* 0x00000e3000247802 */ /* 0x000fe40000000f00 */
[----:B-----5:R-:W-:Y:S05]  /*0e20*/  CALL.REL.NOINC `($__internal_27_$__cuda_sm70_shflsync_bfly_p) ;  /* 0x0000048000007944 */ /* 0x020fea0003c00000 */
[----:B01----:R-:W-:Y:S05]  /*0e30*/  BRA `(.L_x_2278) ;  /* 0xfffffa5000007947 */ /* 0x003fea000383ffff */
.L_x_2276:
[----:B------:R-:W-:Y:S01]  /*0e40*/  HFMA2.MMA R44, -RZ, RZ, 0, 1.1920928955078125e-07 ;  /* 0x00000002ff2c7435 */ /* 0x000fe200000001ff */
[----:B------:R-:W-:Y:S02]  /*0e50*/  MOV R45, 0x1f ;  /* 0x0000001f002d7802 */ /* 0x000fe40000000f00 */
[----:B------:R-:W-:Y:S02]  /*0e60*/  MOV R42, 0xffffffff ;  /* 0xffffffff002a7802 */ /* 0x000fe40000000f00 */
[----:B------:R-:W-:Y:S02]  /*0e70*/  MOV R36, 0xe90 ;  /* 0x00000e9000247802 */ /* 0x000fe40000000f00 */
[----:B-----5:R-:W-:Y:S05]  /*0e80*/  CALL.REL.NOINC `($__internal_27_$__cuda_sm70_shflsync_bfly_p) ;  /* 0x0000042000007944 */ /* 0x020fea0003c00000 */
[----:B0-----:R-:W-:Y:S01]  /*0e90*/  HFMA2.MMA R44, -RZ, RZ, 0, 2.384185791015625e-07 ;  /* 0x00000004ff2c7435 */ /* 0x001fe200000001ff */
[----:B-1----:R-:W-:Y:S01]  /*0ea0*/  FADD.FTZ R46, R46, R42 ;  /* 0x0000002a2e2e7221 */ /* 0x002fe20000010000 */
[----:B------:R-:W-:Y:S02]  /*0eb0*/  MOV R45, 0x1f ;  /* 0x0000001f002d7802 */ /* 0x000fe40000000f00 */
[----:B------:R-:W-:-:S02]  /*0ec0*/  MOV R42, 0xffffffff ;  /* 0xffffffff002a7802 */ /* 0x000fc40000000f00 */
[----:B------:R-:W-:Y:S02]  /*0ed0*/  MOV R36, 0xef0 ;  /* 0x00000ef000247802 */ /* 0x000fe40000000f00 */
[----:B------:R-:W-:Y:S05]  /*0ee0*/  CALL.REL.NOINC `($__internal_27_$__cuda_sm70_shflsync_bfly_p) ;  /* 0x000003c000007944 */ /* 0x000fea0003c00000 */
[----:B0-----:R-:W-:Y:S01]  /*0ef0*/  HFMA2.MMA R44, -RZ, RZ, 0, 4.76837158203125e-07 ;  /* 0x00000008ff2c7435 */ /* 0x001fe200000001ff */
[----:B-1----:R-:W-:Y:S01]  /*0f00*/  FADD.FTZ R46, R46, R42 ;  /* 0x0000002a2e2e7221 */ /* 0x002fe20000010000 */
[----:B------:R-:W-:Y:S02]  /*0f10*/  MOV R45, 0x1f ;  /* 0x0000001f002d7802 */ /* 0x000fe40000000f00 */
[----:B------:R-:W-:Y:S02]  /*0f20*/  MOV R42, 0xffffffff ;  /* 0xffffffff002a7802 */ /* 0x000fe40000000f00 */
[----:B------:R-:W-:Y:S02]  /*0f30*/  MOV R36, 0xf50 ;  /* 0x00000f5000247802 */ /* 0x000fe40000000f00 */
[----:B------:R-:W-:Y:S05]  /*0f40*/  CALL.REL.NOINC `($__internal_27_$__cuda_sm70_shflsync_bfly_p) ;  /* 0x0000036000007944 */ /* 0x000fea0003c00000 */
[----:B0-----:R-:W-:Y:S01]  /*0f50*/  HFMA2.MMA R44, -RZ, RZ, 0, 9.5367431640625e-07 ;  /* 0x00000010ff2c7435 */ /* 0x001fe200000001ff */
[----:B-1----:R-:W-:Y:S01]  /*0f60*/  FADD.FTZ R46, R46, R42 ;  /* 0x0000002a2e2e7221 */ /* 0x002fe20000010000 */
[----:B------:R-:W-:Y:S02]  /*0f70*/  MOV R45, 0x1f ;  /* 0x0000001f002d7802 */ /* 0x000fe40000000f00 */
[----:B------:R-:W-:-:S02]  /*0f80*/  MOV R42, 0xffffffff ;  /* 0xffffffff002a7802 */ /* 0x000fc40000000f00 */
[----:B------:R-:W-:Y:S02]  /*0f90*/  MOV R36, 0xfb0 ;  /* 0x00000fb000247802 */ /* 0x000fe40000000f00 */
[----:B------:R-:W-:Y:S05]  /*0fa0*/  CALL.REL.NOINC `($__internal_27_$__cuda_sm70_shflsync_bfly_p) ;  /* 0x0000030000007944 */ /* 0x000fea0003c00000 */
[----:B-1----:R-:W-:Y:S01]  /*0fb0*/  FADD.FTZ R42, R46, R42 ;  /* 0x0000002a2e2a7221 */ /* 0x002fe20000010000 */
[----:B0-----:R-:W-:Y:S01]  /*0fc0*/  HFMA2.MMA R44, -RZ, RZ, 0, 5.9604644775390625e-08 ;  /* 0x00000001ff2c7435 */ /* 0x001fe200000001ff */
[----:B------:R-:W-:Y:S02]  /*0fd0*/  MOV R45, 0x1f ;  /* 0x0000001f002d7802 */ /* 0x000fe40000000f00 */
        /* <DEDUP_REMOVED lines=19> */
[----:B------:R-:W-:Y:S05]  /*1110*/  CALL.REL.NOINC `($__internal_27_$__cuda_sm70_shflsync_bfly_p) ;  /* 0x0000019000007944 */ /* 0x000fea0003c00000 */
[----:B0-----:R-:W-:Y:S01]  /*1120*/  HFMA2.MMA R44, -RZ, RZ, 0, 1.1920928955078125e-07 ;  /* 0x00000002ff2c7435 */ /* 0x001fe200000001ff */
[----:B-1----:R-:W-:Y:S01]  /*1130*/  FADD.FTZ R46, R46, R42 ;  /* 0x0000002a2e2e7221 */ /* 0x002fe20000010000 */
[----:B------:R-:W-:Y:S02]  /*1140*/  MOV R45, 0x1f ;  /* 0x0000001f002d7802 */ /* 0x000fe40000000f00 */
[----:B------:R-:W-:Y:S02]  /*1150*/  MOV R42, 0xffffffff ;  /* 0xffffffff002a7802 */ /* 0x000fe40000000f00 */
[----:B------:R-:W-:Y:S02]  /*1160*/  MOV R36, 0x1180 ;  /* 0x0000118000247802 */ /* 0x000fe40000000f00 */
[----:B------:R-:W-:Y:S05]  /*1170*/  CALL.REL.NOINC `($__internal_27_$__cuda_sm70_shflsync_bfly_p) ;  /* 0x0000013000007944 */ /* 0x000fea0003c00000 */
        /* <DEDUP_REMOVED lines=18> */
[----:B01----:R-:W-:Y:S05]  /*12a0*/  BRA `(.L_x_2279) ;  /* 0xfffff82000007947 */ /* 0x003fea000383ffff */
        .weak           $__internal_27_$__cuda_sm70_shflsync_bfly_p
        .type           $__internal_27_$__cuda_sm70_shflsync_bfly_p,@function
        .size           $__internal_27_$__cuda_sm70_shflsync_bfly_p,(.L_x_7083 - $__internal_27_$__cuda_sm70_shflsync_bfly_p)
$__internal_27_$__cuda_sm70_shflsync_bfly_p:
[----:B------:R-:W-:Y:S01]  /*12b0*/  HFMA2.MMA R37, -RZ, RZ, 0, 0 ;  /* 0x00000000ff257435 */ /* 0x000fe200000001ff */
[----:B------:R-:W-:Y:S04]  /*12c0*/  WARPSYNC R42 ;  /* 0x0000002a00007348 */ /* 0x000fe80003800000 */
[----:B------:R0:W1:Y:S01]  /*12d0*/  SHFL.BFLY PT, R42, R46, R44, R45 ;  /* 0x0c00002c2e2a7389 */ /* 0x00006200000e002d */
[----:B------:R-:W-:Y:S05]  /*12e0*/  RET.REL.NODEC R36 `(_ZN10layer_norm31ln_parallel_residual_fwd_kernelINS_13Kernel_traitsI13__nv_bfloat16S2_fS2_fjLj256ELj1ELj4ELj1ELj16ENS_18Kernel_traits_baseILj256ES2_S2_fS2_fjLj128EEEEELb0ELb1ELb1EEEvNS_9FwdParamsE) ;  /* 0xffffed1024007950 */ /* 0x000fea0003c3ffff */
.L_x_2280:
        /* <DEDUP_REMOVED lines=9> */
.L_x_7083:


//--------------------- .text._ZN10layer_norm31ln_parallel_residual_fwd_kernelINS_13Kernel_traitsI13__nv_bfloat16S2_fS2_fjLj256ELj1ELj4ELj1ELj16ENS_18Kernel_traits_baseILj256ES2_S2_fS2_fjLj128EEEEELb1ELb0ELb0EEEvNS_9FwdParamsE --------------------------
	.section	.text._ZN10layer_norm31ln_parallel_residual_fwd_kernelINS_13Kernel_traitsI13__nv_bfloat16S2_fS2_fjLj256ELj1ELj4ELj1ELj16ENS_18Kernel_traits_baseILj256ES2_S2_fS2_fjLj128EEEEELb1ELb0ELb0EEEvNS_9FwdParamsE,"ax",@progbits
	.sectioninfo	@"SHI_REGISTERS=91"
	.align	128
        .global         _ZN10layer_norm31ln_parallel_residual_fwd_kernelINS_13Kernel_traitsI13__nv_bfloat16S2_fS2_fjLj256ELj1ELj4ELj1ELj16ENS_18Kernel_traits_baseILj256ES2_S2_fS2_fjLj128EEEEELb1ELb0ELb0EEEvNS_9FwdParamsE
        .type           _ZN10layer_norm31ln_parallel_residual_fwd_kernelINS_13Kernel_traitsI13__nv_bfloat16S2_fS2_fjLj256ELj1ELj4ELj1ELj16ENS_18Kernel_traits_baseILj256ES2_S2_fS2_fjLj128EEEEELb1ELb0ELb0EEEvNS_9FwdParamsE,@function
        .size           _ZN10layer_norm31ln_parallel_residual_fwd_kernelINS_13Kernel_traitsI13__nv_bfloat16S2_fS2_fjLj256ELj1ELj4ELj1ELj16ENS_18Kernel_traits_baseILj256ES2_S2_fS2_fjLj128EEEEELb1ELb0ELb0EEEvNS_9FwdParamsE,(.L_x_7084 - _ZN10layer_norm31ln_parallel_residual_fwd_kernelINS_13Kernel_traitsI13__nv_bfloat16S2_fS2_fjLj256ELj1ELj4ELj1ELj16ENS_18Kernel_traits_baseILj256ES2_S2_fS2_fjLj128EEEEELb1ELb0ELb0EEEvNS_9FwdParamsE)
        .other          _ZN10layer_norm31ln_parallel_residual_fwd_kernelINS_13Kernel_traitsI13__nv_bfloat16S2_fS2_fjLj256ELj1ELj4ELj1ELj16ENS_18Kernel_traits_baseILj256ES2_S2_fS2_fjLj128EEEEELb1ELb0ELb0EEEvNS_9FwdParamsE,@"STO_CUDA_ENTRY STV_DEFAULT"
_ZN10layer_norm31ln_parallel_residual_fwd_kernelINS_13Kernel_traitsI13__nv_bfloat16S2_fS2_fjLj256ELj1ELj4ELj1ELj16ENS_18Kernel_traits_baseILj256ES2_S2_fS2_fjLj128EEEEELb1ELb0ELb0EEEvNS_9FwdParamsE:
.text._ZN10layer_norm31ln_parallel_residual_fwd_kernelINS_13Kernel_traitsI13__nv_bfloat16S2_fS2_fjLj256ELj1ELj4ELj1ELj16ENS_18Kernel_traits_baseILj256ES2_S2_fS2_fjLj128EEEEELb1ELb0ELb0EEEvNS_9FwdParamsE:
        /* <DEDUP_REMOVED lines=70> */
.L_x_2282:
[----:B0-----:R-:W-:Y:S05]  /*0460*/  BSYNC B0 ;  /* 0x0000000000007941 */ /* 0x001fea0003800000 */
.L_x_2281:
        /* <DEDUP_REMOVED lines=41> */
[----:B------:R-:W-:Y:S01]  /*0700*/  IMAD R5, R0, -0x2daee0ad, RZ ;  /* 0xd2511f5300057824 */ /* 0x000fe200078e02ff */
[----:B------:R-:W-:Y:S01]  /*0710*/  LOP3.LUT R83, R32, 0x3, RZ, 0xc0, !PT ;  /* 0x0000000320537812 */ /* 0x000fe200078ec0ff */
[----:B------:R-:W-:Y:S01]  /*0720*/  IMAD.HI.U32 R3, R6, -0x326172a9, RZ ;  /* 0xcd9e8d5706037827 */ /* 0x000fe200078e00ff */
[--C-:B------:R-:W-:Y:S02]  /*0730*/  PRMT R59, RZ, 0x5410, R25.reuse ;  /* 0x00005410ff3b7816 */ /* 0x100fe40000000019 */
[----:B------:R-:W-:Y:S01]  /*0740*/  PRMT R63, RZ, 0x7610, R25 ;  /* 0x00007610ff3f7816 */ /* 0x000fe20000000019 */
[----:B------:R-:W-:Y:S01]  /*0750*/  IMAD.HI.U32 R0, R2, -0x2daee0ad, RZ ;  /* 0xd2511f5302007827 */ /* 0x000fe200078e00ff */
[----:B------:R-:W-:-:S02]  /*0760*/  LOP3.LUT R3, R3, UR15, R4, 0x96, !PT ;  /* 0x0000000f03037c12 */ /* 0x000fc4000f8e9604 */
[--C-:B------:R-:W-:Y:S01]  /*0770*/  PRMT R62, RZ, 0x5410, R26.reuse ;  /* 0x00005410ff3e7816 */ /* 0x100fe2000000001a */
[----:B------:R-:W-:Y:S01]  /*0780*/  IMAD R7, R2, -0x2daee0ad, RZ ;  /* 0xd2511f5302077824 */ /* 0x000fe200078e02ff */
[----:B------:R-:W-:Y:S01]  /*0790*/  LOP3.LUT R0, R0, UR16, R5, 0x96, !PT ;  /* 0x0000001000007c12 */ /* 0x000fe2000f8e9605 */
[----:B------:R-:W-:Y:S01]  /*07a0*/  IMAD.HI.U32 R4, R3, -0x2daee0ad, RZ ;  /* 0xd2511f5303047827 */ /* 0x000fe200078e00ff */
[----:B------:R-:W-:Y:S02]  /*07b0*/  PRMT R65, RZ, 0x7610, R26 ;  /* 0x00007610ff417816 */ /* 0x000fe4000000001a */
        /* <DEDUP_REMOVED lines=35> */
[----:B------:R-:W-:Y:S01]  /*09f0*/  IMAD.HI.U32 R33, R35, -0x2daee0ad, RZ ;  /* 0xd2511f5323217827 */ /* 0x000fe200078e00ff */
[----:B------:R-:W-:-:S03]  /*0a00*/  LOP3.LUT R28, R28, UR23, R29, 0x96, !PT ;  /* 0x000000171c1c7c12 */ /* 0x000fc6000f8e961d */
[----:B------:R-:W-:Y:S01]  /*0a10*/  IMAD R20, R35, -0x2daee0ad, RZ ;  /* 0xd2511f5323147824 */ /* 0x000fe200078e02ff */
[----:B------:R-:W-:Y:S01]  /*0a20*/  LOP3.LUT R33, R33, UR24, R34, 0x96, !PT ;  /* 0x0000001821217c12 */ /* 0x000fe2000f8e9622 */
[----:B------:R-:W-:-:S04]  /*0a30*/  IMAD.HI.U32 R77, R28, -0x2daee0ad, RZ ;  /* 0xd2511f531c4d7827 */ /* 0x000fc800078e00ff */
[----:B------:R-:W-:Y:S01]  /*0a40*/  IMAD.WIDE.U32 R78, R33, -0x326172a9, RZ ;  /* 0xcd9e8d57214e7825 */ /* 0x000fe200078e00ff */
[----:B------:R-:W-:-:S03]  /*0a50*/  LOP3.LUT R77, R77, UR26, R20, 0x96, !PT ;  /* 0x0000001a4d4d7c12 */ /* 0x000fc6000f8e9614 */
[----:B------:R-:W-:Y:S01]  /*0a60*/  IMAD R82, R28, -0x2daee0ad, RZ ;  /* 0xd2511f531c527824 */ /* 0x000fe200078e02ff */
[----:B------:R-:W-:Y:S02]  /*0a70*/  LOP3.LUT R76, R79, UR25, R21, 0x96, !PT ;  /* 0x000000194f4c7c12 */ /* 0x000fe4000f8e9615 */
.L_x_2419:
        /* <DEDUP_REMOVED lines=9> */
[----:B------:R-:W-:Y:S02]  /*0b10*/  ISETP.NE.AND.EX P1, PT, RZ, c[0x0][0x184], PT, P1 ;  /* 0x00006100ff007a0c */ /* 0x000fe40003f25310 */
[----:B------:R-:W-:-:S11]  /*0b20*/  ISETP.NE.AND.EX P3, PT, RZ, c[0x0][0x17c], PT, P2 ;  /* 0x00005f00ff007a0c */ /* 0x000fd60003f65320 */
[----:B------:R-:W-:Y:S01]  /*0b30*/  @P1 IMAD.MOV.U32 R32, RZ, RZ, 0x20 ;  /* 0x00000020ff201424 */ /* 0x000fe200078e00ff */
[----:B------:R-:W-:Y:S01]  /*0b40*/  ISETP.NE.AND P2, PT, R83, 0x1, PT ;  /* 0x000000015300780c */ /* 0x000fe20003f45270 */
[CC--:B------:R-:W-:Y:S01]  /*0b50*/  @P3 IMAD.WIDE.U32 R34, R67.reuse, R36.reuse, c[0x0][0x178] ;  /* 0x00005e0043223625 */ /* 0x0c0fe200078e0024 */
[----:B------:R-:W-:Y:S01]  /*0b60*/  BSSY B2, `(.L_x_2286) ;  /* 0x0000013000027945 */ /* 0x000fe20003800000 */
[----:B------:R-:W-:Y:S02]  /*0b70*/  P2R R79, PR, RZ, 0x8 ;  /* 0x00000008ff4f7803 */ /* 0x000fe40000000000 */
[C---:B------:R-:W-:Y:S01]  /*0b80*/  IMAD.WIDE.U32 R36, R67.reuse, R36, c[0x0][0x170] ;  /* 0x00005c0043247625 */ /* 0x040fe200078e0024 */
[----:B------:R0:W5:Y:S03]  /*0b90*/  @P3 LDG.E.128 R20, [R34.64] ;  /* 0x0000000622143981 */ /* 0x000166000c1e1d00 */
[----:B------:R-:W-:-:S02]  /*0ba0*/  @P1 IMAD.WIDE.U32 R32, R67, R32, c[0x0][0x180] ;  /* 0x0000600043201625 */ /* 0x000fc400078e0020 */
[----:B------:R-:W5:Y:S04]  /*0bb0*/  LDG.E.128 R36, [R36.64] ;  /* 0x0000000624247981 */ /* 0x000f68000c1e1d00 */
[----:B------:R0:W5:Y:S04]  /*0bc0*/  @P1 LDG.E.128 R24, [R32.64] ;  /* 0x0000000620181981 */ /* 0x000168000c1e1d00 */
[----:B------:R0:W5:Y:S01]  /*0bd0*/  @P1 LDG.E.128 R28, [R32.64+0x10] ;  /* 0x00001006201c1981 */ /* 0x000162000c1e1d00 */
[----:B------:R-:W-:Y:S01]  /*0be0*/  IADD3 R40, R83, 0x1, RZ ;  /* 0x0000000153287810 */ /* 0x000fe20007ffe0ff */
        /* <DEDUP_REMOVED lines=9> */
.L_x_2287:
[----:B------:R-:W-:Y:S02]  /*0c80*/  IMAD.MOV.U32 R44, RZ, RZ, R78 ;  /* 0x000000ffff2c7224 */ /* 0x000fe400078e004e */
.L_x_2288:
[----:B------:R-:W-:Y:S05]  /*0c90*/  BSYNC B2 ;  /* 0x0000000000027941 */ /* 0x000fea0003800000 */
.L_x_2286:
[----:B------:R-:W-:Y:S01]  /*0ca0*/  ISETP.NE.AND P2, PT, R40, 0x4, PT ;  /* 0x000000042800780c */ /* 0x000fe20003f45270 */
[----:B------:R-:W-:-:S12]  /*0cb0*/  BSSY B2, `(.L_x_2289) ;  /* 0x000003b000027945 */ /* 0x000fd80003800000 */
[----:B------:R-:W-:Y:S05]  /*0cc0*/  @P2 BRA `(.L_x_2290) ;  /* 0x0000039000002947 */ /* 0x000fea0003800000 */
[----:B------:R-:W-:Y:S01]  /*0cd0*/  IADD3 R12, R12, 0x1, RZ ;  /* 0x000000010c0c7810 */ /* 0x000fe20007ffe0ff */
[----:B------:R-:W-:Y:S03]  /*0ce0*/  BSSY B3, `(.L_x_2291) ;  /* 0x000000c000037945 */ /* 0x000fe60003800000 */
[C---:B------:R-:W-:Y:S01]  /*0cf0*/  ISETP.NE.AND P2, PT, R12.reuse, RZ, PT ;  /* 0x000000ff0c00720c */ /* 0x040fe20003f45270 */
[----:B0-----:R-:W-:-:S12]  /*0d00*/  IMAD.HI.U32 R35, R12, -0x2daee0ad, RZ ;  /* 0xd2511f530c237827 */ /* 0x001fd800078e00ff */
        /* <DEDUP_REMOVED lines=9> */
.L_x_2292:
[----:B------:R-:W-:Y:S05]  /*0da0*/  BSYNC B3 ;  /* 0x0000000000037941 */ /* 0x000fea0003800000 */
.L_x_2291:
        /* <DEDUP_REMOVED lines=40> */
[----:B------:R-:W-:Y:S02]  /*1030*/  LOP3.LUT R76, R35, UR25, R76, 0x96, !PT ;  /* 0x00000019234c7c12 */ /* 0x000fe4000f8e964c */
[----:B------:R-:W-:Y:S02]  /*1040*/  MOV R78, R34 ;  /* 0x00000022004e7202 */ /* 0x000fe40000000f00 */
[----:B------:R-:W-:Y:S02]  /*1050*/  LOP3.LUT R77, R83, UR26, R32, 0x96, !PT ;  /* 0x0000001a534d7c12 */ /* 0x000fe4000f8e9620 */
.L_x_2290:
[----:B------:R-:W-:Y:S05]  /*1060*/  BSYNC B2 ;  /* 0x0000000000027941 */ /* 0x000fea0003800000 */
.L_x_2289:
[----:B0-----:R-:W0:Y:S01]  /*1070*/  I2F.U32 R32, R44 ;  /* 0x0000002c00207306 */ /* 0x001e220000201000 */
        /* <DEDUP_REMOVED lines=12> */
[----:B------:R-:W-:Y:S02]  /*1140*/  IMAD.MOV.U32 R34, RZ, RZ, R40 ;  /* 0x000000ffff227224 */ /* 0x000fe400078e0028 */
[----:B------:R-:W-:Y:S01]  /*1150*/  FADD.FTZ R32, R24, R32 ;  /* 0x0000002018207221 */ /* 0x000fe20000010000 */
[----:B------:R-:W-:Y:S05]  /*1160*/  BRA `(.L_x_2294) ;  /* 0x0000054000007947 */ /* 0x000fea0003800000 */
.L_x_2293:
        /* <DEDUP_REMOVED lines=12> */
.L_x_2296:
[----:B------:R-:W-:Y:S02]  /*1230*/  IMAD.MOV.U32 R33, RZ, RZ, R78 ;  /* 0x000000ffff217224 */ /* 0x000fe400078e004e */
.L_x_2297:
[----:B------:R-:W-:Y:S05]  /*1240*/  BSYNC B2 ;  /* 0x0000000000027941 */ /* 0x000fea0003800000 */
.L_x_2295:
        /* <DEDUP_REMOVED lines=16> */
.L_x_2301:
[----:B------:R-:W-:Y:S05]  /*1350*/  BSYNC B3 ;  /* 0x0000000000037941 */ /* 0x000fea0003800000 */
.L_x_2300:
        /* <DEDUP_REMOVED lines=43> */
.L_x_2299:
[----:B------:R-:W-:Y:S05]  /*1610*/  BSYNC B2 ;  /* 0x0000000000027941 */ /* 0x000fea0003800000 */
.L_x_2298:
[----:B------:R0:W1:Y:S02]  /*1620*/  I2F.U32 R40, R33 ;  /* 0x0000002100287306 */ /* 0x0000640000201000 */
[----:B0-----:R-:W-:-:S05]  /*1630*/  PRMT R33, RZ, 0x5410, R20 ;  /* 0x00005410ff217816 */ /* 0x001fca0000000014 */
[----:B------:R-:W-:Y:S02]  /*1640*/  FMUL.FTZ R35, R33, c[0x0][0x1e8] ;  /* 0x00007a0021237a20 */ /* 0x000fe40000410000 */
[----:B-1----:R-:W-:-:S05]  /*1650*/  FFMA.FTZ R40, R40, R81, 1.1641532182693481445e-10 ;  /* 0x2f00000028287423 */ /* 0x002fca0000010051 */
[----:B------:R-:W-:-:S04]  /*1660*/  FSETP.GTU.FTZ.AND P3, PT, R40, c[0x0][0x1e4], PT ;  /* 0x0000790028007a0b */ /* 0x000fc80003f7c000 */
[----:B------:R-:W-:Y:S02]  /*1670*/  FSEL R35, R35, RZ, !P3 ;  /* 0x000000ff23237208 */ /* 0x000fe40005800000 */
[----:B------:R-:W-:-:S03]  /*1680*/  SEL R68, RZ, 0x1, P3 ;  /* 0x00000001ff447807 */ /* 0x000fc60001800000 */
[----:B------:R-:W-:-:S04]  /*1690*/  FADD.FTZ R32, R35, R32 ;  /* 0x0000002023207221 */ /* 0x000fc80000010000 */
[----:B------:R-:W-:Y:S02]  /*16a0*/  @P1 FADD.FTZ R32, R24, R32 ;  /* 0x0000002018201221 */ /* 0x000fe40000010000 */
.L_x_2294:
        /* <DEDUP_REMOVED lines=12> */
.L_x_2303:
[----:B------:R-:W-:Y:S02]  /*1770*/  IMAD.MOV.U32 R46, RZ, RZ, R78 ;  /* 0x000000ffff2e7224 */ /* 0x000fe400078e004e */
.L_x_2304:
[----:B------:R-:W-:Y:S05]  /*1780*/  BSYNC B2 ;  /* 0x0000000000027941 */ /* 0x000fea0003800000 */
.L_x_2302:
        /* <DEDUP_REMOVED lines=16> */
.L_x_2308:
[----:B------:R-:W-:Y:S05]  /*1890*/  BSYNC B3 ;  /* 0x0000000000037941 */ /* 0x000fea0003800000 */
.L_x_2307:
        /* <DEDUP_REMOVED lines=43> */
.L_x_2306:
[----:B------:R-:W-:Y:S05]  /*1b50*/  BSYNC B2 ;  /* 0x0000000000027941 */ /* 0x000fea0003800000 */
.L_x_2305:
        /* <DEDUP_REMOVED lines=10> */
[----:B------:R-:W-:Y:S01]  /*1c00*/  MOV R34, R35 ;  /* 0x0000002300227202 */ /* 0x000fe20000000f00 */
[----:B------:R-:W-:Y:S01]  /*1c10*/  FADD.FTZ R33, R25, R33 ;  /* 0x0000002119217221 */ /* 0x000fe20000010000 */
[----:B------:R-:W-:Y:S05]  /*1c20*/  BRA `(.L_x_2310) ;  /* 0x0000054000007947 */ /* 0x000fea0003800000 */
.L_x_2309:
        /* <DEDUP_REMOVED lines=12> */
.L_x_2312:
[----:B------:R-:W-:Y:S02]  /*1cf0*/  IMAD.MOV.U32 R36, RZ, RZ, R78 ;  /* 0x000000ffff247224 */ /* 0x000fe400078e004e */
.L_x_2313:
[----:B------:R-:W-:Y:S05]  /*1d00*/  BSYNC B2 ;  /* 0x0000000000027941 */ /* 0x000fea0003800000 */
.L_x_2311:
        /* <DEDUP_REMOVED lines=16> */
.L_x_2317:
[----:B------:R-:W-:Y:S05]  /*1e10*/  BSYNC B3 ;  /* 0x0000000000037941 */ /* 0x000fea0003800000 */
.L_x_2316:
        /* <DEDUP_REMOVED lines=43> */
.L_x_2315:
[----:B------:R-:W-:Y:S05]  /*20d0*/  BSYNC B2 ;  /* 0x0000000000027941 */ /* 0x000fea0003800000 */
.L_x_2314:
[----:B------:R-:W0:Y:S02]  /*20e0*/  I2F.U32 R36, R36 ;  /* 0x0000002400247306 */ /* 0x000e240000201000 */
[----:B0-----:R-:W-:Y:S01]  /*20f0*/  FFMA.FTZ R35, R36, R81, 1.1641532182693481445e-10 ;  /* 0x2f00000024237423 */ /* 0x001fe20000010051 */
[----:B------:R-:W-:-:S04]  /*2100*/  PRMT R36, RZ, 0x7610, R20 ;  /* 0x00007610ff247816 */ /* 0x000fc80000000014 */
[----:B------:R-:W-:Y:S01]  /*2110*/  FSETP.GTU.FTZ.AND P3, PT, R35, c[0x0][0x1e4], PT ;  /* 0x0000790023007a0b */ /* 0x000fe20003f7c000 */
[----:B------:R-:W-:-:S03]  /*2120*/  FMUL.FTZ R40, R36, c[0x0][0x1e8] ;  /* 0x00007a0024287a20 */ /* 0x000fc60000410000 */
[----:B------:R-:W-:Y:S02]  /*2130*/  SEL R69, RZ, 0x1, P3 ;  /* 0x00000001ff457807 */ /* 0x000fe40001800000 */
[----:B------:R-:W-:-:S05]  /*2140*/  FSEL R40, R40, RZ, !P3 ;  /* 0x000000ff28287208 */ /* 0x000fca0005800000 */
[----:B------:R-:W-:-:S04]  /*2150*/  FADD.FTZ R33, R40, R33 ;  /* 0x0000002128217221 */ /* 0x000fc80000010000 */
[----:B------:R-:W-:Y:S02]  /*2160*/  @P1 FADD.FTZ R33, R25, R33 ;  /* 0x0000002119211221 */ /* 0x000fe40000010000 */
.L_x_2310:
        /* <DEDUP_REMOVED lines=12> */
.L_x_2319:
[----:B------:R-:W-:Y:S02]  /*2230*/  IMAD.MOV.U32 R36, RZ, RZ, R78 ;  /* 0x000000ffff247224 */ /* 0x000fe400078e004e */
.L_x_2320:
[----:B------:R-:W-:Y:S05]  /*2240*/  BSYNC B2 ;  /* 0x0000000000027941 */ /* 0x000fea0003800000 */
.L_x_2318:
        /* <DEDUP_REMOVED lines=16> */
.L_x_2324:
[----:B------:R-:W-:Y:S05]  /*2350*/  BSYNC B3 ;  /* 0x0000000000037941 */ /* 0x000fea0003800000 */
.L_x_2323:
        /* <DEDUP_REMOVED lines=43> */
.L_x_2322:
[----:B------:R-:W-:Y:S05]  /*2610*/  BSYNC B2 ;  /* 0x0000000000027941 */ /* 0x000fea0003800000 */
.L_x_2321:
        /* <DEDUP_REMOVED lines=13> */
.L_x_2325:
        /* <DEDUP_REMOVED lines=12> */
.L_x_2328:
[----:B------:R-:W-:Y:S02]  /*27b0*/  MOV R35, R78 ;  /* 0x0000004e00237202 */ /* 0x000fe40000000f00 */
.L_x_2329:
[----:B------:R-:W-:Y:S05]  /*27c0*/  BSYNC B2 ;  /* 0x0000000000027941 */ /* 0x000fea0003800000 */
.L_x_2327:
        /* <DEDUP_REMOVED lines=16> */
.L_x_2333:
[----:B------:R-:W-:Y:S05]  /*28d0*/  BSYNC B3 ;  /* 0x0000000000037941 */ /* 0x000fea0003800000 */
.L_x_2332:
        /* <DEDUP_REMOVED lines=43> */
.L_x_2331:
[----:B------:R-:W-:Y:S05]  /*2b90*/  BSYNC B2 ;  /* 0x0000000000027941 */ /* 0x000fea0003800000 */
.L_x_2330:
        /* <DEDUP_REMOVED lines=9> */
.L_x_2326:
        /* <DEDUP_REMOVED lines=12> */
.L_x_2335:
[----:B------:R-:W-:Y:S02]  /*2cf0*/  IMAD.MOV.U32 R36, RZ, RZ, R78 ;  /* 0x000000ffff247224 */ /* 0x000fe400078e004e */
.L_x_2336:
[----:B------:R-:W-:Y:S05]  /*2d00*/  BSYNC B2 ;  /* 0x0000000000027941 */ /* 0x000fea0003800000 */
.L_x_2334:
        /* <DEDUP_REMOVED lines=16> */
.L_x_2340:
[----:B------:R-:W-:Y:S05]  /*2e10*/  BSYNC B3 ;  /* 0x0000000000037941 */ /* 0x000fea0003800000 */
.L_x_2339:
        /* <DEDUP_REMOVED lines=43> */
.L_x_2338:
[----:B------:R-:W-:Y:S05]  /*30d0*/  BSYNC B2 ;  /* 0x0000000000027941 */ /* 0x000fea0003800000 */
.L_x_2337:
        /* <DEDUP_REMOVED lines=13> */
.L_x_2341:
        /* <DEDUP_REMOVED lines=12> */
.L_x_2344:
[----:B------:R-:W-:Y:S02]  /*3270*/  IMAD.MOV.U32 R46, RZ, RZ, R78 ;  /* 0x000000ffff2e7224 */ /* 0x000fe400078e004e */
.L_x_2345:
[----:B------:R-:W-:Y:S05]  /*3280*/  BSYNC B2 ;  /* 0x0000000000027941 */ /* 0x000fea0003800000 */
.L_x_2343:
        /* <DEDUP_REMOVED lines=16> */
.L_x_2349:
[----:B------:R-:W-:Y:S05]  /*3390*/  BSYNC B3 ;  /* 0x0000000000037941 */ /* 0x000fea0003800000 */
.L_x_2348:
        /* <DEDUP_REMOVED lines=43> */
.L_x_2347:
[----:B------:R-:W-:Y:S05]  /*3650*/  BSYNC B2 ;  /* 0x0000000000027941 */ /* 0x000fea0003800000 */
.L_x_2346:
[----:B------:R-:W0:Y:S01]  /*3660*/  I2F.U32 R40, R46 ;  /* 0x0000002e00287306 */ /* 0x000e220000201000 */
[----:B------:R-:W-:-:S05]  /*3670*/  PRMT R37, RZ, 0x7610, R21 ;  /* 0x00007610ff257816 */ /* 0x000fca0000000015 */
[----:B------:R-:W-:Y:S02]  /*3680*/  FMUL.FTZ R37, R37, c[0x0][0x1e8] ;  /* 0x00007a0025257a20 */ /* 0x000fe40000410000 */
[----:B0-----:R-:W-:-:S05]  /*3690*/  FFMA.FTZ R40, R40, R81, 1.1641532182693481445e-10 ;  /* 0x2f00000028287423 */ /* 0x001fca0000010051 */
[----:B------:R-:W-:-:S04]  /*36a0*/  FSETP.GTU.FTZ.AND P3, PT, R40, c[0x0][0x1e4], PT ;  /* 0x0000790028007a0b */ /* 0x000fc80003f7c000 */
[----:B------:R-:W-:Y:S02]  /*36b0*/  FSEL R40, R37, RZ, !P3 ;  /* 0x000000ff25287208 */ /* 0x000fe40005800000 */
[----:B------:R-:W-:-:S03]  /*36c0*/  SEL R71, RZ, 0x1, P3 ;  /* 0x00000001ff477807 */ /* 0x000fc60001800000 */
[----:B------:R-:W-:-:S04]  /*36d0*/  FADD.FTZ R35, R40, R35 ;  /* 0x0000002328237221 */ /* 0x000fc80000010000 */
[----:B------:R-:W-:Y:S02]  /*36e0*/  @P1 FADD.FTZ R35, R27, R35 ;  /* 0x000000231b231221 */ /* 0x000fe40000010000 */
.L_x_2342:
        /* <DEDUP_REMOVED lines=12> */
.L_x_2351:
[----:B------:R-:W-:Y:S02]  /*37b0*/  IMAD.MOV.U32 R46, RZ, RZ, R78 ;  /* 0x000000ffff2e7224 */ /* 0x000fe400078e004e */
.L_x_2352:
[----:B------:R-:W-:Y:S05]  /*37c0*/  BSYNC B2 ;  /* 0x0000000000027941 */ /* 0x000fea0003800000 */
.L_x_2350:
        /* <DEDUP_REMOVED lines=16> */
.L_x_2356:
[----:B------:R-:W-:Y:S05]  /*38d0*/  BSYNC B3 ;  /* 0x0000000000037941 */ /* 0x000fea0003800000 */
.L_x_2355:
        /* <DEDUP_REMOVED lines=43> */
.L_x_2354:
[----:B------:R-:W-:Y:S05]  /*3b90*/  BSYNC B2 ;  /* 0x0000000000027941 */ /* 0x000fea0003800000 */
.L_x_2353:
        /* <DEDUP_REMOVED lines=13> */
.L_x_2357:
        /* <DEDUP_REMOVED lines=12> */
.L_x_2360:
[----:B------:R-:W-:Y:S02]  /*3d30*/  IMAD.MOV.U32 R37, RZ, RZ, R78 ;  /* 0x000000ffff257224 */ /* 0x000fe400078e004e */
.L_x_2361:
[----:B------:R-:W-:Y:S05]  /*3d40*/  BSYNC B2 ;  /* 0x0000000000027941 */ /* 0x000fea0003800000 */
.L_x_2359:
        /* <DEDUP_REMOVED lines=16> */
.L_x_2365:
[----:B------:R-:W-:Y:S05]  /*3e50*/  BSYNC B3 ;  /* 0x0000000000037941 */ /* 0x000fea0003800000 */
.L_x_2364:
        /* <DEDUP_REMOVED lines=43> */
.L_x_2363:
[----:B------:R-:W-:Y:S05]  /*4110*/  BSYNC B2 ;  /* 0x0000000000027941 */ /* 0x000fea0003800000 */
.L_x_2362:
        /* <DEDUP_REMOVED lines=9> */
.L_x_2358:
        /* <DEDUP_REMOVED lines=12> */
.L_x_2367:
[----:B------:R-:W-:Y:S02]  /*4270*/  IMAD.MOV.U32 R46, RZ, RZ, R78 ;  /* 0x000000ffff2e7224 */ /* 0x000fe400078e004e */
.L_x_2368:
[----:B------:R-:W-:Y:S05]  /*4280*/  BSYNC B2 ;  /* 0x0000000000027941 */ /* 0x000fea0003800000 */
.L_x_2366:
        /* <DEDUP_REMOVED lines=16> */
.L_x_2372:
[----:B------:R-:W-:Y:S05]  /*4390*/  BSYNC B3 ;  /* 0x0000000000037941 */ /* 0x000fea0003800000 */
.L_x_2371:
        /* <DEDUP_REMOVED lines=43> */
.L_x_2370:
[----:B------:R-:W-:Y:S05]  /*4650*/  BSYNC B2 ;  /* 0x0000000000027941 */ /* 0x000fea0003800000 */
.L_x_2369:
        /* <DEDUP_REMOVED lines=9> */
[----:B------:R-:W-:Y:S02]  /*46f0*/  IMAD.MOV.U32 R41, RZ, RZ, R40 ;  /* 0x000000ffff297224 */ /* 0x000fe400078e0028 */
[----:B------:R-:W-:Y:S01]  /*4700*/  FADD.FTZ R37, R29, R37 ;  /* 0x000000251d257221 */ /* 0x000fe20000010000 */
[----:B------:R-:W-:Y:S05]  /*4710*/  BRA `(.L_x_2374) ;  /* 0x0000054000007947 */ /* 0x000fea0003800000 */
.L_x_2373:
        /* <DEDUP_REMOVED lines=12> */
.L_x_2376:
[----:B------:R-:W-:Y:S02]  /*47e0*/  MOV R38, R78 ;  /* 0x0000004e00267202 */ /* 0x000fe40000000f00 */
.L_x_2377:
[----:B------:R-:W-:Y:S05]  /*47f0*/  BSYNC B2 ;  /* 0x0000000000027941 */ /* 0x000fea0003800000 */
.L_x_2375:
        /* <DEDUP_REMOVED lines=16> */
.L_x_2381:
[----:B------:R-:W-:Y:S05]  /*4900*/  BSYNC B3 ;  /* 0x0000000000037941 */ /* 0x000fea0003800000 */
.L_x_2380:
        /* <DEDUP_REMOVED lines=43> */
.L_x_2379:
[----:B------:R-:W-:Y:S05]  /*4bc0*/  BSYNC B2 ;  /* 0x0000000000027941 */ /* 0x000fea0003800000 */
.L_x_2378:
        /* <DEDUP_REMOVED lines=9> */
.L_x_2374:
        /* <DEDUP_REMOVED lines=12> */
.L_x_2383:
[----:B------:R-:W-:Y:S02]  /*4d20*/  IMAD.MOV.U32 R46, RZ, RZ, R78 ;  /* 0x000000ffff2e7224 */ /* 0x000fe400078e004e */
.L_x_2384:
[----:B------:R-:W-:Y:S05]  /*4d30*/  BSYNC B2 ;  /* 0x0000000000027941 */ /* 0x000fea0003800000 */
.L_x_2382:
        /* <DEDUP_REMOVED lines=16> */
.L_x_2388:
[----:B------:R-:W-:Y:S05]  /*4e40*/  BSYNC B3 ;  /* 0x0000000000037941 */ /* 0x000fea0003800000 */
.L_x_2387:
        /* <DEDUP_REMOVED lines=43> */
.L_x_2386:
[----:B------:R-:W-:Y:S05]  /*5100*/  BSYNC B2 ;  /* 0x0000000000027941 */ /* 0x000fea0003800000 */
.L_x_2385:
        /* <DEDUP_REMOVED lines=12> */
.L_x_2389:
        /* <DEDUP_REMOVED lines=12> */
.L_x_2392:
[----:B------:R-:W-:Y:S02]  /*5290*/  IMAD.MOV.U32 R46, RZ, RZ, R78 ;  /* 0x000000ffff2e7224 */ /* 0x000fe400078e004e */
.L_x_2393:
[----:B------:R-:W-:Y:S05]  /*52a0*/  BSYNC B2 ;  /* 0x0000000000027941 */ /* 0x000fea0003800000 */
.L_x_2391:
        /* <DEDUP_REMOVED lines=16> */
.L_x_2397:
[----:B------:R-:W-:Y:S05]  /*53b0*/  BSYNC B3 ;  /* 0x0000000000037941 */ /* 0x000fea0003800000 */
.L_x_2396:
        /* <DEDUP_REMOVED lines=43> */
.L_x_2395:
[----:B------:R-:W-:Y:S05]  /*5670*/  BSYNC B2 ;  /* 0x0000000000027941 */ /* 0x000fea0003800000 */
.L_x_2394:
        /* <DEDUP_REMOVED lines=9> */
.L_x_2390:
        /* <DEDUP_REMOVED lines=12> */
.L_x_2399:
[----:B------:R-:W-:Y:S02]  /*57d0*/  MOV R83, R78 ;  /* 0x0000004e00537202 */ /* 0x000fe40000000f00 */
.L_x_2400:
[----:B------:R-:W-:Y:S05]  /*57e0*/  BSYNC B2 ;  /* 0x0000000000027941 */ /* 0x000fea0003800000 */
.L_x_2398:
        /* <DEDUP_REMOVED lines=16> */
.L_x_2404:
[----:B------:R-:W-:Y:S05]  /*58f0*/  BSYNC B3 ;  /* 0x0000000000037941 */ /* 0x000fea0003800000 */
.L_x_2403:
        /* <DEDUP_REMOVED lines=44> */
.L_x_2402:
[----:B------:R-:W-:Y:S05]  /*5bc0*/  BSYNC B2 ;  /* 0x0000000000027941 */ /* 0x000fea0003800000 */
.L_x_2401:
        /* <DEDUP_REMOVED lines=12> */
.L_x_2405:
        /* <DEDUP_REMOVED lines=12> */
.L_x_2408:
[----:B------:R-:W-:Y:S02]  /*5d50*/  IMAD.MOV.U32 R46, RZ, RZ, R78 ;  /* 0x000000ffff2e7224 */ /* 0x000fe400078e004e */
.L_x_2409:
[----:B------:R-:W-:Y:S05]  /*5d60*/  BSYNC B2 ;  /* 0x0000000000027941 */ /* 0x000fea0003800000 */
.L_x_2407:
        /* <DEDUP_REMOVED lines=16> */
.L_x_2413:
[----:B------:R-:W-:Y:S05]  /*5e70*/  BSYNC B3 ;  /* 0x0000000000037941 */ /* 0x000fea0003800000 */
.L_x_2412:
        /* <DEDUP_REMOVED lines=43> */
.L_x_2411:
[----:B------:R-:W-:Y:S05]  /*6130*/  BSYNC B2 ;  /* 0x0000000000027941 */ /* 0x000fea0003800000 */
.L_x_2410:
        /* <DEDUP_REMOVED lines=9> */
.L_x_2406:
        /* <DEDUP_REMOVED lines=8> */
[----:B------:R-:W-:Y:S01]  /*6250*/  SEL R40, RZ, 0x1, P5 ;  /* 0x00000001ff287807 */ /* 0x000fe20002800000 */
[----:B------:R-:W-:Y:S01]  /*6260*/  IMAD.WIDE.U32 R44, R44, 0x1000000, RZ ;  /* 0x010000002c2c7825 */ /* 0x000fe200078e00ff */
[----:B------:R-:W-:Y:S02]  /*6270*/  ISETP.NE.AND P6, PT, R87, RZ, PT ;  /* 0x000000ff5700720c */ /* 0x000fe40003fc5270 */
        /* <DEDUP_REMOVED lines=8> */
[----:B------:R-:W-:Y:S01]  /*6300*/  IMAD.MOV.U32 R80, RZ, RZ, 0x20 ;  /* 0x00000020ff507424 */ /* 0x000fe200078e00ff */
[----:B------:R-:W-:Y:S01]  /*6310*/  LOP3.LUT R40, R40, R44, R42, 0xfe, !PT ;  /* 0x0000002c28287212 */ /* 0x000fe200078efe2a */
[----:B------:R-:W-:Y:S01]  /*6320*/  IMAD.MOV.U32 R46, RZ, RZ, 0x8 ;  /* 0x00000008ff2e7424 */ /* 0x000fe200078e00ff */
[----:B------:R-:W-:Y:S01]  /*6330*/  LOP3.LUT R41, R41, R79, R43, 0xfe, !PT ;  /* 0x0000004f29297212 */ /* 0x000fe200078efe2b */
[----:B------:R-:W-:Y:S01]  /*6340*/  IMAD.WIDE.U32 R44, R67, R80, c[0x0][0x188] ;  /* 0x00006200432c7625 */ /* 0x000fe200078e0050 */
[----:B------:R-:W-:-:S03]  /*6350*/  LOP3.LUT R40, R40, R47, RZ, 0xfc, !PT ;  /* 0x0000002f28287212 */ /* 0x000fc600078efcff */
[----:B------:R-:W-:Y:S01]  /*6360*/  IMAD.WIDE.U32 R42, R67, R46, c[0x0][0x190] ;  /* 0x00006400432a7625 */ /* 0x000fe200078e002e */
[----:B------:R0:W-:Y:S04]  /*6370*/  STG.E.128 [R44.64], R32 ;  /* 0x000000202c007986 */ /* 0x0001e8000c101d06 */
[----:B------:R0:W-:Y:S04]  /*6380*/  STG.E.128 [R44.64+0x10], R36 ;  /* 0x000010242c007986 */ /* 0x0001e8000c101d06 */
[----:B------:R0:W-:Y:S01]  /*6390*/  STG.E.64 [R42.64], R40 ;  /* 0x000000282a007986 */ /* 0x0001e2000c101b06 */
        /* <DEDUP_REMOVED lines=16> */
.L_x_2285:
[----:B------:R-:W-:Y:S05]  /*64a0*/  BSYNC B0 ;  /* 0x0000000000007941 */ /* 0x000fea0003800000 */
.L_x_2284:
        /* <DEDUP_REMOVED lines=12> */
.L_x_2420:
        /* <DEDUP_REMOVED lines=37> */
.L_x_2421:
        /* <DEDUP_REMOVED lines=29> */
[----:B------:R-:W-:Y:S02]  /*6990*/  FMUL.FTZ R79, R47, R42 ;  /* 0x0000002a2f4f7220 */ /* 0x000fe40000410000 */
[----:B------:R-:W-:Y:S02]  /*69a0*/  FFMA.FTZ R43, R3, R86, R48 ;  /* 0x00000056032b7223 */ /* 0x000fe40000010030 */
[----:B------:R-:W-:Y:S02]  /*69b0*/  FFMA.FTZ R40, R9, R45, R0 ;  /* 0x0000002d09287223 */ /* 0x000fe40000010000 */
[----:B------:R-:W-:Y:S02]  /*69c0*/  FFMA.FTZ R41, R8, R44, R15 ;  /* 0x0000002c08297223 */ /* 0x000fe4000001000f */
[----:B------:R-:W-:Y:S02]  /*69d0*/  FFMA.FTZ R42, R2, R88, R51 ;  /* 0x00000058022a7223 */ /* 0x000fe40000010033 */
[----:B------:R-:W-:Y:S01]  /*69e0*/  FMUL.FTZ R46, R47, R46 ;  /* 0x0000002e2f2e7220 */ /* 0x000fe20000410000 */
[----:B------:R-:W-:Y:S01]  /*69f0*/  F2FP.BF16.PACK_AB R40, R41, R40 ;  /* 0x000000282928723e */ /* 0x000fe200000010ff */
[C---:B------:R-:W-:Y:S01]  /*6a00*/  FMUL.FTZ R80, R47.reuse, R80 ;  /* 0x000000502f507220 */ /* 0x040fe20000410000 */
[----:B------:R-:W-:Y:S01]  /*6a10*/  F2FP.BF16.PACK_AB R43, R42, R43 ;  /* 0x0000002b2a2b723e */ /* 0x000fe200000010ff */
        /* <DEDUP_REMOVED lines=10> */
[----:B------:R-:W-:-:S03]  /*6ac0*/  FFMA.FTZ R86, R56, R81, R65 ;  /* 0x0000005138567223 */ /* 0x000fc60000010041 */
[----:B------:R-:W-:Y:S01]  /*6ad0*/  F2FP.BF16.PACK_AB R42, R85, R84 ;  /* 0x00000054552a723e */ /* 0x000fe200000010ff */
[----:B------:R-:W-:Y:S02]  /*6ae0*/  FFMA.FTZ R84, R49, R45, R58 ;  /* 0x0000002d31547223 */ /* 0x000fe4000001003a */
[----:B------:R-:W-:Y:S02]  /*6af0*/  FFMA.FTZ R85, R53, R80, R62 ;  /* 0x0000005035557223 */ /* 0x000fe4000001003e */
[----:B------:R-:W-:Y:S02]  /*6b00*/  FFMA.FTZ R45, R50, R79, R59 ;  /* 0x0000004f322d7223 */ /* 0x000fe4000001003b */
[----:B------:R-:W-:Y:S01]  /*6b10*/  FFMA.FTZ R80, R54, R46, R63 ;  /* 0x0000002e36507223 */ /* 0x000fe2000001003f */
[----:B------:R-:W-:Y:S01]  /*6b20*/  F2FP.BF16.PACK_AB R46, R86, R85 ;  /* 0x00000055562e723e */ /* 0x000fe200000010ff */
[----:B------:R-:W-:-:S03]  /*6b30*/  FFMA.FTZ R79, R52, R44, R61 ;  /* 0x0000002c344f7223 */ /* 0x000fc6000001003d */
[----:B------:R-:W-:Y:S01]  /*6b40*/  F2FP.BF16.PACK_AB R45, R80, R45 ;  /* 0x0000002d502d723e */ /* 0x000fe200000010ff */
[----:B------:R-:W-:Y:S01]  /*6b50*/  IMAD.WIDE.U32 R80, R67, R88, c[0x0][0x208] ;  /* 0x0000820043507625 */ /* 0x000fe200078e0058 */
[----:B------:R-:W-:-:S03]  /*6b60*/  F2FP.BF16.PACK_AB R44, R79, R84 ;  /* 0x000000544f2c723e */ /* 0x000fc600000010ff */
[----:B------:R-:W-:Y:S01]  /*6b70*/  IMAD.WIDE.U32 R84, R67, R88, c[0x0][0x210] ;  /* 0x0000840043547625 */ /* 0x000fe200078e0058 */
[----:B------:R0:W-:Y:S04]  /*6b80*/  STG.E.128 [R80.64], R40 ;  /* 0x0000002850007986 */ /* 0x0001e8000c101d06 */
[----:B------:R0:W-:Y:S02]  /*6b90*/  STG.E.128 [R84.64], R44 ;  /* 0x0000002c54007986 */ /* 0x0001e4000c101d06 */
.L_x_2417:
[----:B------:R-:W-:Y:S05]  /*6ba0*/  BSYNC B0 ;  /* 0x0000000000007941 */ /* 0x000fea0003800000 */
.L_x_2416:
[----:B0-----:R-:W-:-:S04]  /*6bb0*/  IMAD.MOV.U32 R41, RZ, RZ, 0x4 ;  /* 0x00000004ff297424 */ /* 0x001fc800078e00ff */
[----:B------:R-:W-:-:S05]  /*6bc0*/  IMAD R14, R41, c[0x0][0x160], R14 ;  /* 0x00005800290e7a24 */ /* 0x000fca00078e020e */
[----:B------:R-:W-:-:S13]  /*6bd0*/  ISETP.GE.AND P1, PT, R14, c[0x0][0x164], PT ;  /* 0x000059000e007a0c */ /* 0x000fda0003f26270 */
[----:B------:R-:W-:Y:S01]  /*6be0*/  @P1 CALL.REL.NOINC `(.L_x_2418) ;  /* 0x0000001000001944 */ /* 0x000fe20003c00000 */
[----:B------:R-:W-:Y:S05]  /*6bf0*/  BRA `(.L_x_2419) ;  /* 0xffff9e8000007947 */ /* 0x000fea000383ffff */
.L_x_2418:
[----:B------:R-:W-:Y:S05]  /*6c00*/  BSYNC B1 ;  /* 0x0000000000017941 */ /* 0x000fea0003800000 */
.L_x_2283:
[----:B------:R-:W-:Y:S05]  /*6c10*/  EXIT ;  /* 0x000000000000794d */ /* 0x000fea0003800000 */
.L_x_2414:
[----:B------:R-:W-:Y:S01]  /*6c20*/  IMAD.MOV.U32 R44, RZ, RZ, 0x1 ;  /* 0x00000001ff2c7424 */ /* 0x000fe200078e00ff */
[----:B------:R-:W-:Y:S01]  /*6c30*/  MOV R40, 0x6c70 ;  /* 0x00006c7000287802 */ /* 0x000fe20000000f00 */
[----:B------:R-:W-:Y:S02]  /*6c40*/  IMAD.MOV.U32 R42, RZ, RZ, 0x1f ;  /* 0x0000001fff2a7424 */ /* 0x000fe400078e00ff */
[----:B------:R-:W-:Y:S02]  /*6c50*/  IMAD.MOV.U32 R43, RZ, RZ, -0x1 ;  /* 0xffffffffff2b7424 */ /* 0x000fe400078e00ff */
[----:B------:R-:W-:Y:S05]  /*6c60*/  CALL.REL.NOINC `($__internal_28_$__cuda_sm70_shflsync_bfly_p) ;  /* 0x000004a000007944 */ /* 0x000fea0003c00000 */
[----:B-1----:R-:W-:Y:S01]  /*6c70*/  MOV R40, R44 ;  /* 0x0000002c00287202 */ /* 0x002fe20000000f00 */
[----:B0-----:R-:W-:Y:S05]  /*6c80*/  BRA `(.L_x_2420) ;  /* 0xfffff8e000007947 */ /* 0x001fea000383ffff */
.L_x_2415:
[----:B------:R-:W-:Y:S01]  /*6c90*/  IMAD.MOV.U32 R44, RZ, RZ, 0x2 ;  /* 0x00000002ff2c7424 */ /* 0x000fe200078e00ff */
[----:B------:R-:W-:Y:S01]  /*6ca0*/  MOV R40, 0x6ce0 ;  /* 0x00006ce000287802 */ /* 0x000fe20000000f00 */
[----:B------:R-:W-:Y:S02]  /*6cb0*/  IMAD.MOV.U32 R42, RZ, RZ, 0x1f ;  /* 0x0000001fff2a7424 */ /* 0x000fe400078e00ff */
[----:B------:R-:W-:Y:S02]  /*6cc0*/  IMAD.MOV.U32 R43, RZ, RZ, -0x1 ;  /* 0xffffffffff2b7424 */ /* 0x000fe400078e00ff */
[----:B------:R-:W-:Y:S05]  /*6cd0*/  CALL.REL.NOINC `($__internal_28_$__cuda_sm70_shflsync_bfly_p) ;  /* 0x0000043000007944 */ /* 0x000fea0003c00000 */
[----:B0-----:R-:W-:Y:S01]  /*6ce0*/  HFMA2.MMA R42, -RZ, RZ, 0, 1.847743988037109375e-06 ;  /* 0x0000001fff2a7435 */ /* 0x001fe200000001ff */
[----:B-1----:R-:W-:Y:S01]  /*6cf0*/  FADD.FTZ R47, R47, R44 ;  /* 0x0000002c2f2f7221 */ /* 0x002fe20000010000 */
[----:B------:R-:W-:Y:S01]  /*6d00*/  MOV R40, 0x6d40 ;  /* 0x00006d4000287802 */ /* 0x000fe20000000f00 */
[----:B------:R-:W-:-:S02]  /*6d10*/  IMAD.MOV.U32 R44, RZ, RZ, 0x4 ;  /* 0x00000004ff2c7424 */ /* 0x000fc400078e00ff */
[----:B------:R-:W-:Y:S02]  /*6d20*/  IMAD.MOV.U32 R43, RZ, RZ, -0x1 ;  /* 0xffffffffff2b7424 */ /* 0x000fe400078e00ff */
[----:B------:R-:W-:Y:S05]  /*6d30*/  CALL.REL.NOINC `($__internal_28_$__cuda_sm70_shflsync_bfly_p) ;  /* 0x000003d000007944 */ /* 0x000fea0003c00000 */
[----:B01----:R-:W-:Y:S01]  /*6d40*/  FADD.FTZ R47, R47, R44 ;  /* 0x0000002c2f2f7221 */ /* 0x003fe20000010000 */
[----:B------:R-:W-:Y:S01]  /*6d50*/  MOV R40, 0x6da0 ;  /* 0x00006da000287802 */ /* 0x000fe20000000f00 */
[----:B------:R-:W-:Y:S02]  /*6d60*/  IMAD.MOV.U32 R44, RZ, RZ, 0x8 ;  /* 0x00000008ff2c7424 */ /* 0x000fe400078e00ff */
[----:B------:R-:W-:Y:S02]  /*6d70*/  IMAD.MOV.U32 R42, RZ, RZ, 0x1f ;  /* 0x0000001fff2a7424 */ /* 0x000fe400078e00ff */
[----:B------:R-:W-:Y:S02]  /*6d80*/  IMAD.MOV.U32 R43, RZ, RZ, -0x1 ;  /* 0xffffffffff2b7424 */ /* 0x000fe400078e00ff */
[----:B------:R-:W-:Y:S05]  /*6d90*/  CALL.REL.NOINC `($__internal_28_$__cuda_sm70_shflsync_bfly_p) ;  /* 0x0000037000007944 */ /* 0x000fea0003c00000 */
[----:B01----:R-:W-:Y:S01]  /*6da0*/  FADD.FTZ R47, R47, R44 ;  /* 0x0000002c2f2f7221 */ /* 0x003fe20000010000 */
[----:B------:R-:W-:Y:S01]  /*6db0*/  MOV R44, 0x10 ;  /* 0x00000010002c7802 */ /* 0x000fe20000000f00 */
[----:B------:R-:W-:Y:S01]  /*6dc0*/  IMAD.MOV.U32 R42, RZ, RZ, 0x1f ;  /* 0x0000001fff2a7424 */ /* 0x000fe200078e00ff */
[----:B------:R-:W-:Y:S01]  /*6dd0*/  MOV R40, 0x6e00 ;  /* 0x00006e0000287802 */ /* 0x000fe20000000f00 */
[----:B------:R-:W-:-:S02]  /*6de0*/  IMAD.MOV.U32 R43, RZ, RZ, -0x1 ;  /* 0xffffffffff2b7424 */ /* 0x000fc400078e00ff */
[----:B------:R-:W-:Y:S05]  /*6df0*/  CALL.REL.NOINC `($__internal_28_$__cuda_sm70_shflsync_bfly_p) ;  /* 0x0000031000007944 */ /* 0x000fea0003c00000 */
        /* <DEDUP_REMOVED lines=23> */
[----:B------:R-:W-:Y:S05]  /*6f70*/  CALL.REL.NOINC `($__internal_28_$__cuda_sm70_shflsync_bfly_p) ;  /* 0x0000019000007944 */ /* 0x000fea0003c00000 */
[----:B01----:R-:W-:Y:S01]  /*6f80*/  FADD.FTZ R47, R47, R44 ;  /* 0x0000002c2f2f7221 */ /* 0x003fe20000010000 */
[----:B------:R-:W-:Y:S01]  /*6f90*/  MOV R40, 0x6fe0 ;  /* 0x00006fe000287802 */ /* 0x000fe20000000f00 */
[----:B------:R-:W-:Y:S02]  /*6fa0*/  IMAD.MOV.U32 R44, RZ, RZ, 0x2 ;  /* 0x00000002ff2c7424 */ /* 0x000fe400078e00ff */
        /* <DEDUP_REMOVED lines=21> */
[----:B01----:R-:W-:Y:S05]  /*7100*/  BRA `(.L_x_2421) ;  /* 0xfffff6b000007947 */ /* 0x003fea000383ffff */
        .weak           $__internal_28_$__cuda_sm70_shflsync_bfly_p
        .type           $__internal_28_$__cuda_sm70_shflsync_bfly_p,@function
        .size           $__internal_28_$__cuda_sm70_shflsync_bfly_p,(.L_x_7084 - $__internal_28_$__cuda_sm70_shflsync_bfly_p)
$__internal_28_$__cuda_sm70_shflsync_bfly_p:
[----:B------:R-:W-:Y:S01]  /*7110*/  IMAD.MOV.U32 R41, RZ, RZ, 0x0 ;  /* 0x00000000ff297424 */ /* 0x000fe200078e00ff */
[----:B------:R-:W-:Y:S04]  /*7120*/  WARPSYNC R43 ;  /* 0x0000002b00007348 */ /* 0x000fe80003800000 */
[----:B------:R0:W1:Y:S01]  /*7130*/  SHFL.BFLY PT, R44, R47, R44, R42 ;  /* 0x0c00002c2f2c7389 */ /* 0x00006200000e002a */
[----:B------:R-:W-:Y:S05]  /*7140*/  RET.REL.NODEC R40 `(_ZN10layer_norm31ln_parallel_residual_fwd_kernelINS_13Kernel_traitsI13__nv_bfloat16S2_fS2_fjLj256ELj1ELj4ELj1ELj16ENS_18Kernel_traits_baseILj256ES2_S2_fS2_fjLj128EEEEELb1ELb0ELb0EEEvNS_9FwdParamsE) ;  /* 0xffff8eb028007950 */ /* 0x000fea0003c3ffff */
.L_x_2422:
        /* <DEDUP_REMOVED lines=11> */
.L_x_7084:


//--------------------- .text._ZN10layer_norm31ln_parallel_residual_fwd_kernelINS_13Kernel_traitsI13__nv_bfloat16S2_fS2_fjLj256ELj1ELj4ELj1ELj16ENS_18Kernel_traits_baseILj256ES2_S2_fS2_fjLj128EEEEELb1ELb0ELb1EEEvNS_9FwdParamsE --------------------------
	.section	.text._ZN10layer_norm31ln_parallel_residual_fwd_kernelINS_13Kernel_traitsI13__nv_bfloat16S2_fS2_fjLj256ELj1ELj4ELj1ELj16ENS_18Kernel_traits_baseILj256ES2_S2_fS2_fjLj128EEEEELb1ELb0ELb1EEEvNS_9FwdParamsE,"ax",@progbits
	.sectioninfo	@"SHI_REGISTERS=79"
	.align	128
        .global         _ZN10layer_norm31ln_parallel_residual_fwd_kernelINS_13Kernel_traitsI13__nv_bfloat16S2_fS2_fjLj256ELj1ELj4ELj1ELj16ENS_18Kernel_traits_baseILj256ES2_S2_fS2_fjLj128EEEEELb1ELb0ELb1EEEvNS_9FwdParamsE
        .type           _ZN10layer_norm31ln_parallel_residual_fwd_kernelINS_13Kernel_traitsI13__nv_bfloat16S2_fS2_fjLj256ELj1ELj4ELj1ELj16ENS_18Kernel_traits_baseILj256ES2_S2_fS2_fjLj128EEEEELb1ELb0ELb1EEEvNS_9FwdParamsE,@function
        .size           _ZN10layer_norm31ln_parallel_residual_fwd_kernelINS_13Kernel_traitsI13__nv_bfloat16S2_fS2_fjLj256ELj1ELj4ELj1ELj16ENS_18Kernel_traits_baseILj256ES2_S2_fS2_fjLj128EEEEELb1ELb0ELb1EEEvNS_9FwdParamsE,(.L_x_7085 - _ZN10layer_norm31ln_parallel_residual_fwd_kernelINS_13Kernel_traitsI13__nv_bfloat16S2_fS2_fjLj256ELj1ELj4ELj1ELj16ENS_18Kernel_traits_baseILj256ES2_S2_fS2_fjLj128EEEEELb1ELb0ELb1EEEvNS_9FwdParamsE)
        .other          _ZN10layer_norm31ln_parallel_residual_fwd_kernelINS_13Kernel_traitsI13__nv_bfloat16S2_fS2_fjLj256ELj1ELj4ELj1ELj16ENS_18Kernel_traits_baseILj256ES2_S2_fS2_fjLj128EEEEELb1ELb0ELb1EEEvNS_9FwdParamsE,@"STO_CUDA_ENTRY STV_DEFAULT"
_ZN10layer_norm31ln_parallel_residual_fwd_kernelINS_13Kernel_traitsI13__nv_bfloat16S2_fS2_fjLj256ELj1ELj4ELj1ELj16ENS_18Kernel_traits_baseILj256ES2_S2_fS2_fjLj128EEEEELb1ELb0ELb1EEEvNS_9FwdParamsE:
.text._ZN10layer_norm31ln_parallel_residual_fwd_kernelINS_13Kernel_traitsI13__nv_bfloat16S2_fS2_fjLj256ELj1ELj4ELj1ELj16ENS_18Kernel_traits_baseILj256ES2_S2_fS2_fjLj128EEEEELb1ELb0ELb1EEEvNS_9FwdParamsE:
        /* <DEDUP_REMOVED lines=32> */
[----:B------:R-:W-:Y:S01]  /*0200*/  IMAD.X R33, RZ, RZ, c[0x0][0x1b4], P4 ;  /* 0x00006d00ff217624 */ /* 0x000fe200020e06ff */
[----:B------:R-:W-:Y:S01]  /*0210*/  IADD3.X R29, RZ, c[0x0][0x1bc], RZ, P5, !PT ;  /* 0x00006f00ff1d7a10 */ /* 0x000fe20002ffe4ff */
        /* <DEDUP_REMOVED lines=15> */
[--C-:B------:R-:W-:Y:S01]  /*0310*/  SHF.R.U32.HI R42, RZ, 0x2, R21.reuse ;  /* 0x00000002ff2a7819 */ /* 0x100fe20000011615 */
[----:B------:R-:W-:Y:S01]  /*0320*/  UIADD3 UR14, UR5, 0x32370b8f, URZ ;  /* 0x32370b8f050e7890 */ /* 0x000fe2000fffe03f */
[----:B------:R-:W-:Y:S01]  /*0330*/  SHF.R.U64 R41, R20, 0x2, R21 ;  /* 0x0000000214297819 */ /* 0x000fe20000001215 */
[----:B------:R-:W-:Y:S01]  /*0340*/  UIADD3 UR13, UR4, -0x255992d5, URZ ;  /* 0xdaa66d2b040d7890 */ /* 0x000fe2000fffe03f */
[----:B------:R-:W-:Y:S01]  /*0350*/  LOP3.LUT R3, R3, UR4, R42, 0x96, !PT ;  /* 0x0000000403037c12 */ /* 0x000fe2000f8e962a */
[----:B------:R-:W-:Y:S01]  /*0360*/  UIADD3 UR15, UR4, 0x78dde6e4, URZ ;  /* 0x78dde6e4040f7890 */ /* 0x000fe2000fffe03f */
[--C-:B------:R-:W-:Y:S01]  /*0370*/  PRMT R10, RZ, 0x5410, R17.reuse ;  /* 0x00005410ff0a7816 */ /* 0x100fe20000000011 */
[C---:B------:R-:W-:Y:S01]  /*0380*/  IMAD.HI.U32 R0, R41.reuse, -0x2daee0ad, RZ ;  /* 0xd2511f5329007827 */ /* 0x040fe200078e00ff */
[----:B------:R-:W-:Y:S01]  /*0390*/  UIADD3 UR16, UR5, -0x126145ec, URZ ;  /* 0xed9eba1405107890 */ /* 0x000fe2000fffe03f */
[----:B------:R-:W-:Y:S01]  /*03a0*/  PRMT R9, RZ, 0x7610, R17 ;  /* 0x00007610ff097816 */ /* 0x000fe20000000011 */
        /* <DEDUP_REMOVED lines=17> */
[----:B------:R-:W-:Y:S01]  /*04c0*/  IMAD.HI.U32 R7, R4, -0x326172a9, RZ ;  /* 0xcd9e8d5704077827 */ /* 0x000fe200078e00ff */
[----:B------:R-:W-:Y:S01]  /*04d0*/  UIADD3 UR23, UR4, -0xe443238, URZ ;  /* 0xf1bbcdc804177890 */ /* 0x000fe2000fffe03f */
[----:B------:R-:W-:Y:S01]  /*04e0*/  BSSY B0, `(.L_x_2423) ;  /* 0x0000654000007945 */ /* 0x000fe20003800000 */
[----:B------:R-:W-:Y:S01]  /*04f0*/  UIADD3 UR24, UR5, -0x24c28bd8, URZ ;  /* 0xdb3d742805187890 */ /* 0x000fe2000fffe03f */
[C---:B------:R-:W-:Y:S01]  /*0500*/  IMAD.HI.U32 R6, R2.reuse, -0x2daee0ad, RZ ;  /* 0xd2511f5302067827 */ /* 0x040fe200078e00ff */
[----:B------:R-:W-:Y:S01]  /*0510*/  LOP3.LUT R0, R7, UR11, R0, 0x96, !PT ;  /* 0x0000000b07007c12 */ /* 0x000fe2000f8e9600 */
[----:B------:R-:W-:Y:S01]  /*0520*/  UIADD3 UR25, UR4, -0x700cb87f, URZ ;  /* 0x8ff3478104197890 */ /* 0x000fe2000fffe03f */
[--C-:B------:R-:W-:Y:S01]  /*0530*/  PRMT R40, RZ, 0x5410, R16.reuse ;  /* 0x00005410ff287816 */ /* 0x100fe20000000010 */
[----:B------:R-:W-:Y:S01]  /*0540*/  IMAD R2, R2, -0x2daee0ad, RZ ;  /* 0xd2511f5302027824 */ /* 0x000fe200078e02ff */
[----:B------:R-:W-:Y:S01]  /*0550*/  LOP3.LUT R3, R6, UR12, R3, 0x96, !PT ;  /* 0x0000000c06037c12 */ /* 0x000fe2000f8e9603 */
[----:B------:R-:W-:Y:S01]  /*0560*/  IMAD.HI.U32 R5, R0, -0x2daee0ad, RZ ;  /* 0xd2511f5300057827 */ /* 0x000fe200078e00ff */
[----:B------:R-:W-:Y:S01]  /*0570*/  UIADD3 UR26, UR5, -0x695add53, URZ ;  /* 0x96a522ad051a7890 */ /* 0x000fe2000fffe03f */
[----:B------:R-:W-:Y:S01]  /*0580*/  PRMT R11, RZ, 0x7610, R16 ;  /* 0x00007610ff0b7816 */ /* 0x000fe20000000010 */
[----:B------:R-:W-:Y:S01]  /*0590*/  ULDC.U8 UR8, c[0x0][0x1f0] ;  /* 0x00007c0000087ab9 */ /* 0x000fe20000000000 */
        /* <DEDUP_REMOVED lines=40> */
[----:B------:R-:W-:Y:S01]  /*0820*/  IMAD.WIDE.U32 R4, R4, -0x2daee0ad, RZ ;  /* 0xd2511f5304047825 */ /* 0x000fe200078e00ff */
[----:B------:R-:W-:Y:S02]  /*0830*/  LOP3.LUT R52, R6, UR23, R3, 0x96, !PT ;  /* 0x0000001706347c12 */ /* 0x000fe4000f8e9603 */
[----:B------:R-:W-:Y:S01]  /*0840*/  PRMT R6, RZ, 0x5410, R19 ;  /* 0x00005410ff067816 */ /* 0x000fe20000000013 */
[----:B------:R-:W-:Y:S01]  /*0850*/  IMAD R3, R0, -0x2daee0ad, RZ ;  /* 0xd2511f5300037824 */ /* 0x000fe200078e02ff */
[----:B------:R-:W-:Y:S01]  /*0860*/  PRMT R0, RZ, 0x5410, R12 ;  /* 0x00005410ff007816 */ /* 0x000fe2000000000c */
[----:B------:R-:W-:Y:S02]  /*0870*/  IMAD R21, R2, -0x326172a9, RZ ;  /* 0xcd9e8d5702157824 */ /* 0x000fe400078e02ff */
[----:B------:R-:W-:Y:S01]  /*0880*/  IMAD.HI.U32 R17, R52, -0x2daee0ad, RZ ;  /* 0xd2511f5334117827 */ /* 0x000fe200078e00ff */
[----:B------:R-:W-:Y:S02]  /*0890*/  LOP3.LUT R3, R5, UR24, R3, 0x96, !PT ;  /* 0x0000001805037c12 */ /* 0x000fe4000f8e9603 */
[----:B------:R-:W-:Y:S01]  /*08a0*/  PRMT R5, RZ, 0x7610, R19 ;  /* 0x00007610ff057816 */ /* 0x000fe20000000013 */
[----:B------:R-:W-:Y:S01]  /*08b0*/  IMAD.MOV.U32 R47, RZ, RZ, RZ ;  /* 0x000000ffff2f7224 */ /* 0x000fe200078e00ff */
[----:B------:R-:W-:Y:S01]  /*08c0*/  LOP3.LUT R4, R17, UR26, R4, 0x96, !PT ;  /* 0x0000001a11047c12 */ /* 0x000fe2000f8e9604 */
[----:B------:R-:W-:-:S04]  /*08d0*/  IMAD.WIDE.U32 R2, R3, -0x326172a9, RZ ;  /* 0xcd9e8d5703027825 */ /* 0x000fc800078e00ff */
[----:B------:R-:W-:Y:S01]  /*08e0*/  IMAD R52, R52, -0x2daee0ad, RZ ;  /* 0xd2511f5334347824 */ /* 0x000fe200078e02ff */
[----:B------:R-:W-:Y:S02]  /*08f0*/  LOP3.LUT R3, R3, UR25, R21, 0x96, !PT ;  /* 0x0000001903037c12 */ /* 0x000fe4000f8e9615 */
.L_x_2556:
[----:B------:R-:W-:Y:S01]  /*0900*/  ISETP.NE.U32.AND P0, PT, RZ, c[0x0][0x178], PT ;  /* 0x00005e00ff007a0c */ /* 0x000fe20003f05070 */
[----:B------:R-:W-:Y:S01]  /*0910*/  IMAD R12, R44, c[0x0][0x168], RZ ;  /* 0x00005a002c0c7a24 */ /* 0x000fe200078e02ff */
[----:B------:R-:W-:Y:S01]  /*0920*/  ISETP.NE.U32.AND P1, PT, RZ, c[0x0][0x180], PT ;  /* 0x00006000ff007a0c */ /* 0x000fe20003f25070 */
[----:B------:R-:W-:Y:S01]  /*0930*/  IMAD.MOV.U32 R37, RZ, RZ, 0x10 ;  /* 0x00000010ff257424 */ /* 0x000fe200078e00ff */
[----:B------:R-:W-:Y:S02]  /*0940*/  ISETP.NE.AND.EX P3, PT, RZ, c[0x0][0x17c], PT, P0 ;  /* 0x00005f00ff007a0c */ /* 0x000fe40003f65300 */
[----:B------:R-:W-:Y:S02]  /*0950*/  ISETP.NE.AND.EX P0, PT, RZ, c[0x0][0x184], PT, P1 ;  /* 0x00006100ff007a0c */ /* 0x000fe40003f05310 */
[----:B------:R-:W-:Y:S01]  /*0960*/  SHF.R.S32.HI R13, RZ, 0x1f, R12 ;  /* 0x0000001fff0d7819 */ /* 0x000fe2000001140c */
[----:B------:R-:W-:Y:S01]  /*0970*/  BSSY B1, `(.L_x_2424) ;  /* 0x0000019000017945 */ /* 0x000fe20003800000 */
[----:B------:R-:W-:-:S02]  /*0980*/  P2R R65, PR, RZ, 0x8 ;  /* 0x00000008ff417803 */ /* 0x000fc40000000000 */
[----:B------:R-:W-:-:S04]  /*0990*/  LEA.HI R64, R13, R12, RZ, 0x3 ;  /* 0x0000000c0d407211 */ /* 0x000fc800078f18ff */
[----:B------:R-:W-:-:S04]  /*09a0*/  LEA.HI.SX32 R64, R64, R45, 0x1d ;  /* 0x0000002d40407211 */ /* 0x000fc800078feaff */
[C---:B------:R-:W-:Y:S01]  /*09b0*/  @P3 LEA R12, P1, R64.reuse, c[0x0][0x178], 0x4 ;  /* 0x00005e00400c3a11 */ /* 0x040fe200078220ff */
[C---:B------:R-:W-:Y:S01]  /*09c0*/  IMAD.WIDE.U32 R36, R64.reuse, R37, c[0x0][0x170] ;  /* 0x00005c0040247625 */ /* 0x040fe200078e0025 */
[C---:B------:R-:W-:Y:S02]  /*09d0*/  @P0 LEA R14, P2, R64.reuse, c[0x0][0x180], 0x5 ;  /* 0x00006000400e0a11 */ /* 0x040fe400078428ff */
[C---:B------:R-:W-:Y:S02]  /*09e0*/  @P3 LEA.HI.X R13, R64.reuse, c[0x0][0x17c], RZ, 0x4, P1 ;  /* 0x00005f00400d3a11 */ /* 0x040fe400008f24ff */
[----:B------:R-:W-:Y:S01]  /*09f0*/  @P0 LEA.HI.X R15, R64, c[0x0][0x184], RZ, 0x5, P2 ;  /* 0x00006100400f0a11 */ /* 0x000fe200010f2cff */
[----:B------:R-:W5:Y:S04]  /*0a00*/  LDG.E.128 R36, [R36.64] ;  /* 0x0000000624247981 */ /* 0x000f68000c1e1d00 */
[----:B------:R0:W5:Y:S04]  /*0a10*/  @P3 LDG.E.128 R24, [R12.64] ;  /* 0x000000060c183981 */ /* 0x000168000c1e1d00 */
[----:B------:R0:W5:Y:S04]  /*0a20*/  @P0 LDG.E.128 R20, [R14.64] ;  /* 0x000000060e140981 */ /* 0x000168000c1e1d00 */
[----:B------:R0:W5:Y:S01]  /*0a30*/  @P0 LDG.E.128 R16, [R14.64+0x10] ;  /* 0x000010060e100981 */ /* 0x000162000c1e1d00 */
        /* <DEDUP_REMOVED lines=11> */
.L_x_2425:
[----:B0-----:R-:W-:Y:S02]  /*0af0*/  IMAD.MOV.U32 R66, RZ, RZ, R2 ;  /* 0x000000ffff427224 */ /* 0x001fe400078e0002 */
.L_x_2426:
[----:B------:R-:W-:Y:S05]  /*0b00*/  BSYNC B1 ;  /* 0x0000000000017941 */ /* 0x000fea0003800000 */
.L_x_2424:
        /* <DEDUP_REMOVED lines=16> */
.L_x_2430:
[----:B------:R-:W-:Y:S05]  /*0c10*/  BSYNC B2 ;  /* 0x0000000000027941 */ /* 0x000fea0003800000 */
.L_x_2429:
        /* <DEDUP_REMOVED lines=42> */
.L_x_2428:
[----:B------:R-:W-:Y:S05]  /*0ec0*/  BSYNC B1 ;  /* 0x0000000000017941 */ /* 0x000fea0003800000 */
.L_x_2427:
        /* <DEDUP_REMOVED lines=16> */
.L_x_2431:
        /* <DEDUP_REMOVED lines=12> */
.L_x_2434:
[----:B------:R-:W-:Y:S02]  /*1090*/  IMAD.MOV.U32 R13, RZ, RZ, R2 ;  /* 0x000000ffff0d7224 */ /* 0x000fe400078e0002 */
.L_x_2435:
[----:B------:R-:W-:Y:S05]  /*10a0*/  BSYNC B1 ;  /* 0x0000000000017941 */ /* 0x000fea0003800000 */
.L_x_2433:
        /* <DEDUP_REMOVED lines=16> */
.L_x_2439:
[----:B------:R-:W-:Y:S05]  /*11b0*/  BSYNC B2 ;  /* 0x0000000000027941 */ /* 0x000fea0003800000 */
.L_x_2438:
        /* <DEDUP_REMOVED lines=42> */
.L_x_2437:
[----:B------:R-:W-:Y:S05]  /*1460*/  BSYNC B1 ;  /* 0x0000000000017941 */ /* 0x000fea0003800000 */
.L_x_2436:
        /* <DEDUP_REMOVED lines=9> */
.L_x_2432:
        /* <DEDUP_REMOVED lines=12> */
.L_x_2441:
[----:B------:R-:W-:Y:S02]  /*15c0*/  IMAD.MOV.U32 R70, RZ, RZ, R2 ;  /* 0x000000ffff467224 */ /* 0x000fe400078e0002 */
.L_x_2442:
[----:B------:R-:W-:Y:S05]  /*15d0*/  BSYNC B1 ;  /* 0x0000000000017941 */ /* 0x000fea0003800000 */
.L_x_2440:
        /* <DEDUP_REMOVED lines=16> */
.L_x_2446:
[----:B------:R-:W-:Y:S05]  /*16e0*/  BSYNC B2 ;  /* 0x0000000000027941 */ /* 0x000fea0003800000 */
.L_x_2445:
        /* <DEDUP_REMOVED lines=42> */
.L_x_2444:
[----:B------:R-:W-:Y:S05]  /*1990*/  BSYNC B1 ;  /* 0x0000000000017941 */ /* 0x000fea0003800000 */
.L_x_2443:
        /* <DEDUP_REMOVED lines=13> */
.L_x_2447:
        /* <DEDUP_REMOVED lines=12> */
.L_x_2450:
[----:B------:R-:W-:Y:S02]  /*1b30*/  IMAD.MOV.U32 R36, RZ, RZ, R2 ;  /* 0x000000ffff247224 */ /* 0x000fe400078e0002 */
.L_x_2451:
[----:B------:R-:W-:Y:S05]  /*1b40*/  BSYNC B1 ;  /* 0x0000000000017941 */ /* 0x000fea0003800000 */
.L_x_2449:
        /* <DEDUP_REMOVED lines=16> */
.L_x_2455:
[----:B------:R-:W-:Y:S05]  /*1c50*/  BSYNC B2 ;  /* 0x0000000000027941 */ /* 0x000fea0003800000 */
.L_x_2454:
        /* <DEDUP_REMOVED lines=42> */
.L_x_2453:
[----:B------:R-:W-:Y:S05]  /*1f00*/  BSYNC B1 ;  /* 0x0000000000017941 */ /* 0x000fea0003800000 */
.L_x_2452:
        /* <DEDUP_REMOVED lines=9> */
.L_x_2448:
        /* <DEDUP_REMOVED lines=12> */
.L_x_2457:
[----:B------:R-:W-:Y:S02]  /*2060*/  IMAD.MOV.U32 R36, RZ, RZ, R2 ;  /* 0x000000ffff247224 */ /* 0x000fe400078e0002 */
.L_x_2458:
[----:B------:R-:W-:Y:S05]  /*2070*/  BSYNC B1 ;  /* 0x0000000000017941 */ /* 0x000fea0003800000 */
.L_x_2456:
        /* <DEDUP_REMOVED lines=16> */
.L_x_2462:
[----:B------:R-:W-:Y:S05]  /*2180*/  BSYNC B2 ;  /* 0x0000000000027941 */ /* 0x000fea0003800000 */
.L_x_2461:
        /* <DEDUP_REMOVED lines=42> */
.L_x_2460:
[----:B------:R-:W-:Y:S05]  /*2430*/  BSYNC B1 ;  /* 0x0000000000017941 */ /* 0x000fea0003800000 */
.L_x_2459:
        /* <DEDUP_REMOVED lines=13> */
.L_x_2463:
        /* <DEDUP_REMOVED lines=12> */
.L_x_2466:
[----:B------:R-:W-:Y:S02]  /*25d0*/  MOV R15, R2 ;  /* 0x00000002000f7202 */ /* 0x000fe40000000f00 */
.L_x_2467:
[----:B------:R-:W-:Y:S05]  /*25e0*/  BSYNC B1 ;  /* 0x0000000000017941 */ /* 0x000fea0003800000 */
.L_x_2465:
        /* <DEDUP_REMOVED lines=16> */
.L_x_2471:
[----:B------:R-:W-:Y:S05]  /*26f0*/  BSYNC B2 ;  /* 0x0000000000027941 */ /* 0x000fea0003800000 */
.L_x_2470:
        /* <DEDUP_REMOVED lines=42> */
.L_x_2469:
[----:B------:R-:W-:Y:S05]  /*29a0*/  BSYNC B1 ;  /* 0x0000000000017941 */ /* 0x000fea0003800000 */
.L_x_2468:
        /* <DEDUP_REMOVED lines=9> */
.L_x_2464:
        /* <DEDUP_REMOVED lines=12> */
.L_x_2473:
[----:B------:R-:W-:Y:S02]  /*2b00*/  IMAD.MOV.U32 R36, RZ, RZ, R2 ;  /* 0x000000ffff247224 */ /* 0x000fe400078e0002 */
.L_x_2474:
[----:B------:R-:W-:Y:S05]  /*2b10*/  BSYNC B1 ;  /* 0x0000000000017941 */ /* 0x000fea0003800000 */
.L_x_2472:
        /* <DEDUP_REMOVED lines=16> */
.L_x_2478:
[----:B------:R-:W-:Y:S05]  /*2c20*/  BSYNC B2 ;  /* 0x0000000000027941 */ /* 0x000fea0003800000 */
.L_x_2477:
        /* <DEDUP_REMOVED lines=42> */
.L_x_2476:
[----:B------:R-:W-:Y:S05]  /*2ed0*/  BSYNC B1 ;  /* 0x0000000000017941 */ /* 0x000fea0003800000 */
.L_x_2475:
        /* <DEDUP_REMOVED lines=13> */
.L_x_2479:
        /* <DEDUP_REMOVED lines=12> */
.L_x_2482:
[----:B------:R-:W-:Y:S02]  /*3070*/  IMAD.MOV.U32 R73, RZ, RZ, R2 ;  /* 0x000000ffff497224 */ /* 0x000fe400078e0002 */
.L_x_2483:
[----:B------:R-:W-:Y:S05]  /*3080*/  BSYNC B1 ;  /* 0x0000000000017941 */ /* 0x000fea0003800000 */
.L_x_2481:
        /* <DEDUP_REMOVED lines=16> */
.L_x_2487:
[----:B------:R-:W-:Y:S05]  /*3190*/  BSYNC B2 ;  /* 0x0000000000027941 */ /* 0x000fea0003800000 */
.L_x_2486:
        /* <DEDUP_REMOVED lines=42> */
.L_x_2485:
[----:B------:R-:W-:Y:S05]  /*3440*/  BSYNC B1 ;  /* 0x0000000000017941 */ /* 0x000fea0003800000 */
.L_x_2484:
        /* <DEDUP_REMOVED lines=9> */
.L_x_2480:
        /* <DEDUP_REMOVED lines=12> */
.L_x_2489:
[----:B------:R-:W-:Y:S02]  /*35a0*/  IMAD.MOV.U32 R73, RZ, RZ, R2 ;  /* 0x000000ffff497224 */ /* 0x000fe400078e0002 */
.L_x_2490:
[----:B------:R-:W-:Y:S05]  /*35b0*/  BSYNC B1 ;  /* 0x0000000000017941 */ /* 0x000fea0003800000 */
.L_x_2488:
        /* <DEDUP_REMOVED lines=16> */
.L_x_2494:
[----:B------:R-:W-:Y:S05]  /*36c0*/  BSYNC B2 ;  /* 0x0000000000027941 */ /* 0x000fea0003800000 */
.L_x_2493:
        /* <DEDUP_REMOVED lines=42> */
.L_x_2492:
[----:B------:R-:W-:Y:S05]  /*3970*/  BSYNC B1 ;  /* 0x0000000000017941 */ /* 0x000fea0003800000 */
.L_x_2491:
        /* <DEDUP_REMOVED lines=12> */
.L_x_2495:
        /* <DEDUP_REMOVED lines=12> */
.L_x_2498:
[----:B------:R-:W-:Y:S02]  /*3b00*/  IMAD.MOV.U32 R37, RZ, RZ, R2 ;  /* 0x000000ffff257224 */ /* 0x000fe400078e0002 */
.L_x_2499:
[----:B------:R-:W-:Y:S05]  /*3b10*/  BSYNC B1 ;  /* 0x0000000000017941 */ /* 0x000fea0003800000 */
.L_x_2497:
        /* <DEDUP_REMOVED lines=16> */
.L_x_2503:
[----:B------:R-:W-:Y:S05]  /*3c20*/  BSYNC B2 ;  /* 0x0000000000027941 */ /* 0x000fea0003800000 */
.L_x_2502:
        /* <DEDUP_REMOVED lines=42> */
.L_x_2501:
[----:B------:R-:W-:Y:S05]  /*3ed0*/  BSYNC B1 ;  /* 0x0000000000017941 */ /* 0x000fea0003800000 */
.L_x_2500:
        /* <DEDUP_REMOVED lines=9> */
.L_x_2496:
        /* <DEDUP_REMOVED lines=12> */
.L_x_2505:
[----:B------:R-:W-:Y:S02]  /*4030*/  IMAD.MOV.U32 R73, RZ, RZ, R2 ;  /* 0x000000ffff497224 */ /* 0x000fe400078e0002 */
.L_x_2506:
[----:B------:R-:W-:Y:S05]  /*4040*/  BSYNC B1 ;  /* 0x0000000000017941 */ /* 0x000fea0003800000 */
.L_x_2504:
        /* <DEDUP_REMOVED lines=16> */
.L_x_2510:
[----:B------:R-:W-:Y:S05]  /*4150*/  BSYNC B2 ;  /* 0x0000000000027941 */ /* 0x000fea0003800000 */
.L_x_2509:
        /* <DEDUP_REMOVED lines=42> */
.L_x_2508:
[----:B------:R-:W-:Y:S05]  /*4400*/  BSYNC B1 ;  /* 0x0000000000017941 */ /* 0x000fea0003800000 */
.L_x_2507:
        /* <DEDUP_REMOVED lines=12> */
.L_x_2511:
        /* <DEDUP_REMOVED lines=12> */
.L_x_2514:
[----:B------:R-:W-:Y:S02]  /*4590*/  IMAD.MOV.U32 R38, RZ, RZ, R2 ;  /* 0x000000ffff267224 */ /* 0x000fe400078e0002 */
.L_x_2515:
[----:B------:R-:W-:Y:S05]  /*45a0*/  BSYNC B1 ;  /* 0x0000000000017941 */ /* 0x000fea0003800000 */
.L_x_2513:
        /* <DEDUP_REMOVED lines=16> */
.L_x_2519:
[----:B------:R-:W-:Y:S05]  /*46b0*/  BSYNC B2 ;  /* 0x0000000000027941 */ /* 0x000fea0003800000 */
.L_x_2518:
        /* <DEDUP_REMOVED lines=42> */
.L_x_2517:
[----:B------:R-:W-:Y:S05]  /*4960*/  BSYNC B1 ;  /* 0x0000000000017941 */ /* 0x000fea0003800000 */
.L_x_2516:
        /* <DEDUP_REMOVED lines=9> */
.L_x_2512:
        /* <DEDUP_REMOVED lines=12> */
.L_x_2521:
[----:B------:R-:W-:Y:S02]  /*4ac0*/  IMAD.MOV.U32 R73, RZ, RZ, R2 ;  /* 0x000000ffff497224 */ /* 0x000fe400078e0002 */
.L_x_2522:
[----:B------:R-:W-:Y:S05]  /*4ad0*/  BSYNC B1 ;  /* 0x0000000000017941 */ /* 0x000fea0003800000 */
.L_x_2520:
        /* <DEDUP_REMOVED lines=16> */
.L_x_2526:
[----:B------:R-:W-:Y:S05]  /*4be0*/  BSYNC B2 ;  /* 0x0000000000027941 */ /* 0x000fea0003800000 */
.L_x_2525:
        /* <DEDUP_REMOVED lines=42> */
.L_x_2524:
[----:B------:R-:W-:Y:S05]  /*4e90*/  BSYNC B1 ;  /* 0x0000000000017941 */ /* 0x000fea0003800000 */
.L_x_2523:
        /* <DEDUP_REMOVED lines=12> */
.L_x_2527:
        /* <DEDUP_REMOVED lines=12> */
.L_x_2530:
[----:B------:R-:W-:Y:S02]  /*5020*/  IMAD.MOV.U32 R73, RZ, RZ, R2 ;  /* 0x000000ffff497224 */ /* 0x000fe400078e0002 */
.L_x_2531:
[----:B------:R-:W-:Y:S05]  /*5030*/  BSYNC B1 ;  /* 0x0000000000017941 */ /* 0x000fea0003800000 */
.L_x_2529:
        /* <DEDUP_REMOVED lines=16> */
.L_x_2535:
[----:B------:R-:W-:Y:S05]  /*5140*/  BSYNC B2 ;  /* 0x0000000000027941 */ /* 0x000fea0003800000 */
.L_x_2534:
        /* <DEDUP_REMOVED lines=42> */
.L_x_2533:
[----:B------:R-:W-:Y:S05]  /*53f0*/  BSYNC B1 ;  /* 0x0000000000017941 */ /* 0x000fea0003800000 */
.L_x_2532:
        /* <DEDUP_REMOVED lines=9> */
.L_x_2528:
        /* <DEDUP_REMOVED lines=12> */
.L_x_2537:
[----:B------:R-:W-:Y:S02]  /*5550*/  IMAD.MOV.U32 R73, RZ, RZ, R2 ;  /* 0x000000ffff497224 */ /* 0x000fe400078e0002 */
.L_x_2538:
[----:B------:R-:W-:Y:S05]  /*5560*/  BSYNC B1 ;  /* 0x0000000000017941 */ /* 0x000fea0003800000 */
.L_x_2536:
        /* <DEDUP_REMOVED lines=16> */
.L_x_2542:
[----:B------:R-:W-:Y:S05]  /*5670*/  BSYNC B2 ;  /* 0x0000000000027941 */ /* 0x000fea0003800000 */
.L_x_2541:
        /* <DEDUP_REMOVED lines=42> */
.L_x_2540:
[----:B------:R-:W-:Y:S05]  /*5920*/  BSYNC B1 ;  /* 0x0000000000017941 */ /* 0x000fea0003800000 */
.L_x_2539:
        /* <DEDUP_REMOVED lines=12> */
.L_x_2543:
        /* <DEDUP_REMOVED lines=12> */
.L_x_2546:
[----:B------:R-:W-:Y:S02]  /*5ab0*/  IMAD.MOV.U32 R73, RZ, RZ, R2 ;  /* 0x000000ffff497224 */ /* 0x000fe400078e0002 */
.L_x_2547:
[----:B------:R-:W-:Y:S05]  /*5ac0*/  BSYNC B1 ;  /* 0x0000000000017941 */ /* 0x000fea0003800000 */
.L_x_2545:
        /* <DEDUP_REMOVED lines=16> */
.L_x_2551:
[----:B------:R-:W-:Y:S05]  /*5bd0*/  BSYNC B2 ;  /* 0x0000000000027941 */ /* 0x000fea0003800000 */
.L_x_2550:
        /* <DEDUP_REMOVED lines=42> */
.L_x_2549:
[----:B------:R-:W-:Y:S05]  /*5e80*/  BSYNC B1 ;  /* 0x0000000000017941 */ /* 0x000fea0003800000 */
.L_x_2548:
        /* <DEDUP_REMOVED lines=9> */
.L_x_2544:
[----:B------:R-:W-:Y:S02]  /*5f20*/  SEL R66, RZ, 0x10000, P4 ;  /* 0x00010000ff427807 */ /* 0x000fe40002000000 */
[----:B------:R-:W-:Y:S01]  /*5f30*/  ISETP.NE.AND P4, PT, R72, RZ, PT ;  /* 0x000000ff4800720c */ /* 0x000fe20003f85270 */
[----:B------:R-:W-:Y:S01]  /*5f40*/  IMAD.SHL.U32 R72, R64, 0x8, RZ ;  /* 0x0000000840487824 */ /* 0x000fe200078e00ff */
[----:B------:R-:W-:Y:S02]  /*5f50*/  ISETP.NE.AND P1, PT, R65, RZ, PT ;  /* 0x000000ff4100720c */ /* 0x000fe40003f25270 */
[----:B------:R-:W-:Y:S02]  /*5f60*/  SEL R65, RZ, 0x1000000, P5 ;  /* 0x01000000ff417807 */ /* 0x000fe40002800000 */
[----:B------:R-:W-:Y:S02]  /*5f70*/  ISETP.NE.AND P5, PT, R70, RZ, PT ;  /* 0x000000ff4600720c */ /* 0x000fe40003fa5270 */
[----:B------:R-:W-:-:S02]  /*5f80*/  SEL R70, RZ, 0x1, P4 ;  /* 0x00000001ff467807 */ /* 0x000fc40002000000 */
[----:B------:R-:W-:Y:S02]  /*5f90*/  SEL R67, RZ, 0x100, P3 ;  /* 0x00000100ff437807 */ /* 0x000fe40001800000 */
[----:B------:R-:W-:Y:S01]  /*5fa0*/  ISETP.NE.AND P0, PT, R71, RZ, PT ;  /* 0x000000ff4700720c */ /* 0x000fe20003f05270 */
[----:B------:R-:W-:Y:S01]  /*5fb0*/  IMAD.WIDE.U32 R70, R70, 0x1000000, RZ ;  /* 0x0100000046467825 */ /* 0x000fe200078e00ff */
[----:B------:R-:W-:Y:S02]  /*5fc0*/  ISETP.NE.AND P6, PT, R68, RZ, PT ;  /* 0x000000ff4400720c */ /* 0x000fe40003fc5270 */
[----:B------:R-:W-:Y:S02]  /*5fd0*/  LOP3.LUT R67, R67, R65, R66, 0xfe, !PT ;  /* 0x0000004143437212 */ /* 0x000fe400078efe42 */
[----:B------:R-:W-:Y:S02]  /*5fe0*/  SEL R65, RZ, 0x1, P2 ;  /* 0x00000001ff417807 */ /* 0x000fe40001000000 */
[----:B------:R-:W-:-:S02]  /*5ff0*/  SEL R66, RZ, 0x1, P5 ;  /* 0x00000001ff427807 */ /* 0x000fc40002800000 */
[----:B------:R-:W-:Y:S02]  /*6000*/  SEL R68, RZ, 0x1, P0 ;  /* 0x00000001ff447807 */ /* 0x000fe40000000000 */
[----:B------:R-:W-:Y:S01]  /*6010*/  LOP3.LUT R65, R71, R67, R65, 0xfe, !PT ;  /* 0x0000004347417212 */ /* 0x000fe200078efe41 */
[----:B------:R-:W-:-:S04]  /*6020*/  IMAD.WIDE.U32 R66, R66, 0x10000, RZ ;  /* 0x0001000042427825 */ /* 0x000fc800078e00ff */
[----:B------:R-:W-:-:S05]  /*6030*/  IMAD.WIDE.U32 R68, R68, 0x100, RZ ;  /* 0x0000010044447825 */ /* 0x000fca00078e00ff */
[----:B------:R-:W-:Y:S02]  /*6040*/  LOP3.LUT R68, R68, R70, R66, 0xfe, !PT ;  /* 0x0000004644447212 */ /* 0x000fe400078efe42 */
[C---:B------:R-:W-:Y:S02]  /*6050*/  LEA R70, P0, R64.reuse, c[0x0][0x188], 0x5 ;  /* 0x0000620040467a11 */ /* 0x040fe400078028ff */
[----:B------:R-:W-:Y:S02]  /*6060*/  LOP3.LUT R69, R69, R65, R67, 0xfe, !PT ;  /* 0x0000004145457212 */ /* 0x000fe400078efe43 */
[----:B------:R-:W-:Y:S02]  /*6070*/  LEA.HI.X R71, R64, c[0x0][0x18c], RZ, 0x5, P0 ;  /* 0x0000630040477a11 */ /* 0x000fe400000f2cff */
[----:B------:R-:W-:Y:S02]  /*6080*/  SEL R67, RZ, 0x1, P6 ;  /* 0x00000001ff437807 */ /* 0x000fe40003000000 */
[----:B------:R-:W-:Y:S01]  /*6090*/  SHF.R.U32.HI R65, RZ, 0x1d, R64 ;  /* 0x0000001dff417819 */ /* 0x000fe20000011640 */
[----:B------:R0:W-:Y:S01]  /*60a0*/  STG.E.128 [R70.64], R12 ;  /* 0x0000000c46007986 */ /* 0x0001e2000c101d06 */
[----:B------:R-:W-:-:S02]  /*60b0*/  IADD3 R66, P0, R72, c[0x0][0x190], RZ ;  /* 0x0000640048427a10 */ /* 0x000fc40007f1e0ff */
[----:B------:R-:W-:Y:S01]  /*60c0*/  LOP3.LUT R68, R68, R67, RZ, 0xfc, !PT ;  /* 0x0000004344447212 */ /* 0x000fe200078efcff */
[----:B------:R0:W-:Y:S01]  /*60d0*/  STG.E.128 [R70.64+0x10], R36 ;  /* 0x0000102446007986 */ /* 0x0001e2000c101d06 */
[----:B------:R-:W-:-:S05]  /*60e0*/  IADD3.X R67, R65, c[0x0][0x194], RZ, P0, !PT ;  /* 0x0000650041437a10 */ /* 0x000fca00007fe4ff */
[----:B------:R0:W-:Y:S01]  /*60f0*/  STG.E.64 [R66.64], R68 ;  /* 0x0000004442007986 */ /* 0x0001e2000c101b06 */
[----:B------:R-:W-:Y:S05]  /*6100*/  @!P1 BRA `(.L_x_2552) ;  /* 0x0000010000009947 */ /* 0x000fea0003800000 */
[----:B0-----:R-:W-:Y:S01]  /*6110*/  IMAD.U32 R66, R62, 0x10000, RZ ;  /* 0x000100003e427824 */ /* 0x001fe200078e00ff */
[----:B------:R-:W-:Y:S01]  /*6120*/  IADD3 R72, P0, R72, c[0x0][0x198], RZ ;  /* 0x0000660048487a10 */ /* 0x000fe20007f1e0ff */
[----:B------:R-:W-:-:S03]  /*6130*/  IMAD.WIDE.U32 R70, R59, 0x1000000, RZ ;  /* 0x010000003b467825 */ /* 0x000fc600078e00ff */
[----:B------:R-:W-:Y:S01]  /*6140*/  LOP3.LUT R68, R66, 0xff0000, RZ, 0xc0, !PT ;  /* 0x00ff000042447812 */ /* 0x000fe200078ec0ff */
[----:B------:R-:W-:Y:S01]  /*6150*/  IMAD.SHL.U32 R66, R61, 0x100, RZ ;  /* 0x000001003d427824 */ /* 0x000fe200078e00ff */
[----:B------:R-:W-:Y:S02]  /*6160*/  IADD3.X R73, R65, c[0x0][0x19c], RZ, P0, !PT ;  /* 0x0000670041497a10 */ /* 0x000fe400007fe4ff */
[----:B------:R-:W-:Y:S01]  /*6170*/  PRMT R67, R68, 0x4210, R63 ;  /* 0x0000421044437816 */ /* 0x000fe2000000003f */
[----:B------:R-:W-:-:S03]  /*6180*/  IMAD.WIDE.U32 R68, R58, 0x10000, RZ ;  /* 0x000100003a447825 */ /* 0x000fc600078e00ff */
[----:B------:R-:W-:-:S04]  /*6190*/  LOP3.LUT R67, R67, 0xff00, R66, 0xf8, !PT ;  /* 0x0000ff0043437812 */ /* 0x000fc800078ef842 */
[----:B------:R-:W-:-:S04]  /*61a0*/  LOP3.LUT R67, R67, 0xff, R60, 0xf8, !PT ;  /* 0x000000ff43437812 */ /* 0x000fc800078ef83c */
[----:B------:R-:W-:Y:S01]  /*61b0*/  LOP3.LUT R71, R69, R67, R71, 0xfe, !PT ;  /* 0x0000004345477212 */ /* 0x000fe200078efe47 */
[----:B------:R-:W-:-:S05]  /*61c0*/  IMAD.WIDE.U32 R66, R57, 0x100, RZ ;  /* 0x0000010039427825 */ /* 0x000fca00078e00ff */
[----:B------:R-:W-:Y:S02]  /*61d0*/  LOP3.LUT R69, R66, R70, R68, 0xfe, !PT ;  /* 0x0000004642457212 */ /* 0x000fe400078efe44 */
[----:B------:R-:W-:Y:S02]  /*61e0*/  LOP3.LUT R67, R71, R67, RZ, 0xfc, !PT ;  /* 0x0000004347437212 */ /* 0x000fe400078efcff */
[----:B------:R-:W-:-:S05]  /*61f0*/  LOP3.LUT R66, R69, 0xff, R56, 0xf8, !PT ;  /* 0x000000ff45427812 */ /* 0x000fca00078ef838 */
[----:B------:R0:W-:Y:S02]  /*6200*/  STG.E.64 [R72.64], R66 ;  /* 0x0000004248007986 */ /* 0x0001e4000c101b06 */
.L_x_2552:
        /* <DEDUP_REMOVED lines=11> */
.L_x_2557:
        /* <DEDUP_REMOVED lines=36> */
.L_x_2558:
[----:B01----:R-:W-:Y:S01]  /*6500*/  FADD.FTZ R70, R65, R70 ;  /* 0x0000004641467221 */ /* 0x003fe20000010000 */
[----:B------:R-:W-:Y:S01]  /*6510*/  ISETP.NE.AND P0, PT, RZ, UR8, PT ;  /* 0x00000008ff007c0c */ /* 0x000fe2000bf05270 */
[C---:B------:R-:W-:Y:S02]  /*6520*/  FMUL.FTZ R65, R71.reuse, R71 ;  /* 0x0000004747417220 */ /* 0x040fe40000410000 */
[----:B------:R-:W-:Y:S01]  /*6530*/  IMAD.MOV.U32 R67, RZ, RZ, c[0x0][0x1e0] ;  /* 0x00007800ff437624 */ /* 0x000fe200078e00ff */
[----:B------:R-:W-:Y:S01]  /*6540*/  FSEL R68, R71, RZ, !P0 ;  /* 0x000000ff47447208 */ /* 0x000fe20004000000 */
[----:B------:R-:W-:Y:S01]  /*6550*/  IMAD.MOV.U32 R69, RZ, RZ, 0x4 ;  /* 0x00000004ff457424 */ /* 0x000fe200078e00ff */
[----:B------:R-:W-:Y:S01]  /*6560*/  FSEL R66, R65, RZ, P0 ;  /* 0x000000ff41427208 */ /* 0x000fe20000000000 */
[----:B------:R-:W-:Y:S02]  /*6570*/  FFMA.FTZ R65, R70, R67, c[0x0][0x228] ;  /* 0x00008a0046417623 */ /* 0x000fe40000010043 */
[----:B------:R-:W-:-:S02]  /*6580*/  FADD.FTZ R70, -R68, R12 ;  /* 0x0000000c44467221 */ /* 0x000fc40000010100 */
[----:B------:R-:W-:Y:S02]  /*6590*/  FADD.FTZ R65, R65, R66 ;  /* 0x0000004241417221 */ /* 0x000fe40000010000 */
[----:B------:R-:W-:-:S04]  /*65a0*/  @!P1 IMAD.WIDE R66, R44, R69, c[0x0][0x1a0] ;  /* 0x000068002c429625 */ /* 0x000fc800078e0245 */
[----:B------:R-:W0:Y:S01]  /*65b0*/  MUFU.RSQ R65, R65 ;  /* 0x0000004100417308 */ /* 0x000e220000001400 */
[----:B------:R-:W-:Y:S01]  /*65c0*/  FADD.FTZ R72, -R68, R13 ;  /* 0x0000000d44487221 */ /* 0x000fe20000010100 */
[----:B------:R1:W-:Y:S01]  /*65d0*/  @!P1 STG.E [R66.64], R71 ;  /* 0x0000004742009986 */ /* 0x0003e2000c101906 */
[----:B------:R-:W-:-:S04]  /*65e0*/  @!P1 IMAD.WIDE R12, R44, R69, c[0x0][0x1a8] ;  /* 0x00006a002c0c9625 */ /* 0x000fc800078e0245 */
[C---:B------:R-:W-:Y:S02]  /*65f0*/  FADD.FTZ R73, -R68.reuse, R38 ;  /* 0x0000002644497221 */ /* 0x040fe40000010100 */
[C---:B------:R-:W-:Y:S02]  /*6600*/  FADD.FTZ R14, -R68.reuse, R14 ;  /* 0x0000000e440e7221 */ /* 0x040fe40000010100 */
[C---:B------:R-:W-:Y:S02]  /*6610*/  FADD.FTZ R39, -R68.reuse, R39 ;  /* 0x0000002744277221 */ /* 0x040fe40000010100 */
[C---:B------:R-:W-:Y:S01]  /*6620*/  FADD.FTZ R74, -R68.reuse, R15 ;  /* 0x0000000f444a7221 */ /* 0x040fe20000010100 */
[----:B-1----:R-:W-:Y:S01]  /*6630*/  PRMT R71, RZ, 0x5410, R34 ;  /* 0x00005410ff477816 */ /* 0x002fe20000000022 */
[----:B------:R-:W-:Y:S01]  /*6640*/  FADD.FTZ R76, -R68, R36 ;  /* 0x00000024444c7221 */ /* 0x000fe20000010100 */
[----:B0-----:R0:W-:Y:S01]  /*6650*/  @!P1 STG.E [R12.64], R65 ;  /* 0x000000410c009986 */ /* 0x0011e2000c101906 */
[----:B------:R-:W-:-:S02]  /*6660*/  FMUL.FTZ R73, R65, R73 ;  /* 0x0000004941497220 */ /* 0x000fc40000410000 */
[----:B------:R-:W-:Y:S02]  /*6670*/  FADD.FTZ R15, -R68, R37 ;  /* 0x00000025440f7221 */ /* 0x000fe40000010100 */
[C---:B------:R-:W-:Y:S02]  /*6680*/  FMUL.FTZ R37, R65.reuse, R14 ;  /* 0x0000000e41257220 */ /* 0x040fe40000410000 */
[C---:B------:R-:W-:Y:S02]  /*6690*/  FMUL.FTZ R14, R65.reuse, R39 ;  /* 0x00000027410e7220 */ /* 0x040fe40000410000 */
[C---:B------:R-:W-:Y:S01]  /*66a0*/  FMUL.FTZ R67, R65.reuse, R70 ;  /* 0x0000004641437220 */ /* 0x040fe20000410000 */
[----:B------:R-:W-:Y:S01]  /*66b0*/  PRMT R70, RZ, 0x7610, R33 ;  /* 0x00007610ff467816 */ /* 0x000fe20000000021 */
[C---:B------:R-:W-:Y:S01]  /*66c0*/  FMUL.FTZ R36, R65.reuse, R72 ;  /* 0x0000004841247220 */ /* 0x040fe20000410000 */
[----:B0-----:R-:W-:Y:S01]  /*66d0*/  PRMT R12, RZ, 0x5410, R31 ;  /* 0x00005410ff0c7816 */ /* 0x001fe2000000001f */
[C---:B------:R-:W-:Y:S01]  /*66e0*/  FMUL.FTZ R38, R65.reuse, R74 ;  /* 0x0000004a41267220 */ /* 0x040fe20000410000 */
[----:B------:R-:W-:Y:S01]  /*66f0*/  PRMT R13, RZ, 0x7610, R32 ;  /* 0x00007610ff0d7816 */ /* 0x000fe20000000020 */
[----:B------:R-:W-:Y:S01]  /*6700*/  FMUL.FTZ R66, R65, R76 ;  /* 0x0000004c41427220 */ /* 0x000fe20000410000 */
[----:B------:R-:W-:Y:S01]  /*6710*/  PRMT R72, RZ, 0x7610, R34 ;  /* 0x00007610ff487816 */ /* 0x000fe20000000022 */
[----:B------:R-:W-:Y:S01]  /*6720*/  FFMA.FTZ R39, R73, R12, R51 ;  /* 0x0000000c49277223 */ /* 0x000fe20000010033 */
[----:B------:R-:W-:Y:S01]  /*6730*/  PRMT R12, RZ, 0x5410, R32 ;  /* 0x00005410ff0c7816 */ /* 0x000fe20000000020 */
[----:B------:R-:W-:Y:S01]  /*6740*/  FMUL.FTZ R68, R65, R15 ;  /* 0x0000000f41447220 */ /* 0x000fe20000410000 */
[----:B------:R-:W-:Y:S01]  /*6750*/  PRMT R65, RZ, 0x5410, R33 ;  /* 0x00005410ff417816 */ /* 0x000fe20000000021 */
[----:B------:R-:W-:Y:S01]  /*6760*/  FFMA.FTZ R13, R36, R13, R11 ;  /* 0x0000000d240d7223 */ /* 0x000fe2000001000b */
[--C-:B------:R-:W-:Y:S01]  /*6770*/  PRMT R15, RZ, 0x5410, R35.reuse ;  /* 0x00005410ff0f7816 */ /* 0x100fe20000000023 */
[----:B------:R-:W-:Y:S01]  /*6780*/  FFMA.FTZ R12, R67, R12, R40 ;  /* 0x0000000c430c7223 */ /* 0x000fe20000010028 */
[----:B------:R-:W-:Y:S01]  /*6790*/  PRMT R74, RZ, 0x7610, R35 ;  /* 0x00007610ff4a7816 */ /* 0x000fe20000000023 */
[----:B------:R-:W-:-:S02]  /*67a0*/  FFMA.FTZ R65, R37, R65, R10 ;  /* 0x0000004125417223 */ /* 0x000fc4000001000a */
[----:B------:R-:W-:Y:S01]  /*67b0*/  FFMA.FTZ R70, R38, R70, R9 ;  /* 0x0000004626467223 */ /* 0x000fe20000010009 */
[----:B------:R-:W-:Y:S01]  /*67c0*/  F2FP.BF16.PACK_AB R12, R13, R12 ;  /* 0x0000000c0d0c723e */ /* 0x000fe200000010ff */
[----:B------:R-:W-:Y:S01]  /*67d0*/  FFMA.FTZ R15, R73, R15, R6 ;  /* 0x0000000f490f7223 */ /* 0x000fe20000010006 */
[----:B------:R-:W-:Y:S01]  /*67e0*/  PRMT R73, RZ, 0x7610, R31 ;  /* 0x00007610ff497816 */ /* 0x000fe2000000001f */
[----:B------:R-:W-:Y:S01]  /*67f0*/  FFMA.FTZ R71, R66, R71, R8 ;  /* 0x0000004742477223 */ /* 0x000fe20000010008 */
[----:B------:R-:W-:Y:S01]  /*6800*/  F2FP.BF16.PACK_AB R13, R70, R65 ;  /* 0x00000041460d723e */ /* 0x000fe200000010ff */
[----:B------:R-:W-:Y:S01]  /*6810*/  FFMA.FTZ R72, R68, R72, R7 ;  /* 0x0000004844487223 */ /* 0x000fe20000010007 */
[--C-:B------:R-:W-:Y:S01]  /*6820*/  PRMT R65, RZ, 0x5410, R30.reuse ;  /* 0x00005410ff417816 */ /* 0x100fe2000000001e */
[C---:B------:R-:W-:Y:S02]  /*6830*/  FFMA.FTZ R74, R14.reuse, R74, R5 ;  /* 0x0000004a0e4a7223 */ /* 0x040fe40000010005 */
[----:B------:R-:W-:Y:S01]  /*6840*/  FFMA.FTZ R76, R14, R73, R55 ;  /* 0x000000490e4c7223 */ /* 0x000fe20000010037 */
[----:B------:R-:W-:Y:S01]  /*6850*/  F2FP.BF16.PACK_AB R14, R72, R71 ;  /* 0x00000047480e723e */ /* 0x000fe200000010ff */
[----:B------:R-:W-:Y:S01]  /*6860*/  FFMA.FTZ R70, R66, R65, R49 ;  /* 0x0000004142467223 */ /* 0x000fe20000010031 */
[----:B------:R-:W-:Y:S01]  /*6870*/  PRMT R65, RZ, 0x7610, R30 ;  /* 0x00007610ff417816 */ /* 0x000fe2000000001e */
[----:B------:R-:W-:Y:S01]  /*6880*/  IMAD R44, R69, c[0x0][0x160], R44 ;  /* 0x00005800452c7a24 */ /* 0x000fe200078e022c */
[----:B------:R-:W-:-:S02]  /*6890*/  F2FP.BF16.PACK_AB R15, R74, R15 ;  /* 0x0000000f4a0f723e */ /* 0x000fc400000010ff */
[----:B------:R-:W-:Y:S01]  /*68a0*/  F2FP.BF16.PACK_AB R39, R76, R39 ;  /* 0x000000274c27723e */ /* 0x000fe200000010ff */
[----:B------:R-:W-:Y:S01]  /*68b0*/  FFMA.FTZ R71, R68, R65, R54 ;  /* 0x0000004144477223 */ /* 0x000fe20000010036 */
[----:B------:R-:W-:Y:S01]  /*68c0*/  PRMT R65, RZ, 0x5410, R29 ;  /* 0x00005410ff417816 */ /* 0x000fe2000000001d */
[----:B------:R-:W-:-:S04]  /*68d0*/  IMAD.SHL.U32 R68, R64, 0x10, RZ ;  /* 0x0000001040447824 */ /* 0x000fc800078e00ff */
[----:B------:R-:W-:Y:S01]  /*68e0*/  FFMA.FTZ R65, R37, R65, R46 ;  /* 0x0000004125417223 */ /* 0x000fe2000001002e */
[----:B------:R-:W-:-:S05]  /*68f0*/  PRMT R37, RZ, 0x7610, R29 ;  /* 0x00007610ff257816 */ /* 0x000fca000000001d */
[----:B------:R-:W-:Y:S01]  /*6900*/  FFMA.FTZ R66, R38, R37, R50 ;  /* 0x0000002526427223 */ /* 0x000fe20000010032 */
[----:B------:R-:W-:Y:S02]  /*6910*/  PRMT R37, RZ, 0x5410, R28 ;  /* 0x00005410ff257816 */ /* 0x000fe4000000001c */
[----:B------:R-:W-:-:S03]  /*6920*/  F2FP.BF16.PACK_AB R38, R71, R70 ;  /* 0x000000464726723e */ /* 0x000fc600000010ff */
[----:B------:R-:W-:Y:S01]  /*6930*/  FFMA.FTZ R67, R67, R37, R0 ;  /* 0x0000002543437223 */ /* 0x000fe20000010000 */
[----:B------:R-:W-:-:S05]  /*6940*/  PRMT R37, RZ, 0x7610, R28 ;  /* 0x00007610ff257816 */ /* 0x000fca000000001c */
[----:B------:R-:W-:Y:S01]  /*6950*/  FFMA.FTZ R36, R36, R37, R48 ;  /* 0x0000002524247223 */ /* 0x000fe20000010030 */
[----:B------:R-:W-:Y:S02]  /*6960*/  F2FP.BF16.PACK_AB R37, R66, R65 ;  /* 0x000000414225723e */ /* 0x000fe400000010ff */
[----:B------:R-:W-:Y:S02]  /*6970*/  SHF.R.U32.HI R65, RZ, 0x1c, R64 ;  /* 0x0000001cff417819 */ /* 0x000fe40000011640 */
[C---:B------:R-:W-:Y:S02]  /*6980*/  IADD3 R66, P0, R68.reuse, c[0x0][0x208], RZ ;  /* 0x0000820044427a10 */ /* 0x040fe40007f1e0ff */
[----:B------:R-:W-:Y:S02]  /*6990*/  IADD3 R64, P1, R68, c[0x0][0x210], RZ ;  /* 0x0000840044407a10 */ /* 0x000fe40007f3e0ff */
[----:B------:R-:W-:Y:S02]  /*69a0*/  F2FP.BF16.PACK_AB R36, R36, R67 ;  /* 0x000000432424723e */ /* 0x000fe400000010ff */
[----:B------:R-:W-:-:S02]  /*69b0*/  IADD3.X R67, R65, c[0x0][0x20c], RZ, P0, !PT ;  /* 0x0000830041437a10 */ /* 0x000fc400007fe4ff */
[----:B------:R-:W-:Y:S02]  /*69c0*/  IADD3.X R65, R65, c[0x0][0x214], RZ, P1, !PT ;  /* 0x0000850041417a10 */ /* 0x000fe40000ffe4ff */
[----:B------:R-:W-:Y:S01]  /*69d0*/  ISETP.GE.AND P0, PT, R44, c[0x0][0x164], PT ;  /* 0x000059002c007a0c */ /* 0x000fe20003f06270 */
[----:B------:R0:W-:Y:S04]  /*69e0*/  STG.E.128 [R66.64], R12 ;  /* 0x0000000c42007986 */ /* 0x0001e8000c101d06 */
[----:B------:R0:W-:Y:S08]  /*69f0*/  STG.E.128 [R64.64], R36 ;  /* 0x0000002440007986 */ /* 0x0001f0000c101d06 */
[----:B0-----:R-:W-:Y:S01]  /*6a00*/  @P0 CALL.REL.NOINC `(.L_x_2555) ;  /* 0x0000001000000944 */ /* 0x001fe20003c00000 */
[----:B------:R-:W-:Y:S05]  /*6a10*/  BRA `(.L_x_2556) ;  /* 0xffff9ee000007947 */ /* 0x000fea000383ffff */
.L_x_2555:
[----:B------:R-:W-:Y:S05]  /*6a20*/  BSYNC B0 ;  /* 0x0000000000007941 */ /* 0x000fea0003800000 */
.L_x_2423:
[----:B------:R-:W-:Y:S05]  /*6a30*/  EXIT ;  /* 0x000000000000794d */ /* 0x000fea0003800000 */
.L_x_2553:
[----:B------:R-:W-:Y:S01]  /*6a40*/  IMAD.MOV.U32 R69, RZ, RZ, 0x1 ;  /* 0x00000001ff457424 */ /* 0x000fe200078e00ff */
[----:B------:R-:W-:Y:S01]  /*6a50*/  MOV R65, 0xffffffff ;  /* 0xffffffff00417802 */ /* 0x000fe20000000f00 */
[----:B------:R-:W-:Y:S01]  /*6a60*/  IMAD.MOV.U32 R68, RZ, RZ, 0x1f ;  /* 0x0000001fff447424 */ /* 0x000fe200078e00ff */
[----:B------:R-:W-:-:S02]  /*6a70*/  MOV R66, 0x6a90 ;  /* 0x00006a9000427802 */ /* 0x000fc40000000f00 */
[----:B------:R-:W-:Y:S05]  /*6a80*/  CALL.REL.NOINC `($__internal_29_$__cuda_sm70_shflsync_bfly_p) ;  /* 0x0000048000007944 */ /* 0x000fea0003c00000 */
[----:B01----:R-:W-:Y:S05]  /*6a90*/  BRA `(.L_x_2557) ;  /* 0xfffff82000007947 */ /* 0x003fea000383ffff */
.L_x_2554:
[----:B------:R-:W-:Y:S01]  /*6aa0*/  IMAD.MOV.U32 R69, RZ, RZ, 0x2 ;  /* 0x00000002ff457424 */ /* 0x000fe200078e00ff */
[----:B------:R-:W-:Y:S01]  /*6ab0*/  MOV R66, 0x6af0 ;  /* 0x00006af000427802 */ /* 0x000fe20000000f00 */
[----:B------:R-:W-:-:S02]  /*6ac0*/  IMAD.MOV.U32 R68, RZ, RZ, 0x1f ;  /* 0x0000001fff447424 */ /* 0x000fc400078e00ff */
[----:B------:R-:W-:Y:S02]  /*6ad0*/  IMAD.MOV.U32 R65, RZ, RZ, -0x1 ;  /* 0xffffffffff417424 */ /* 0x000fe400078e00ff */
[----:B------:R-:W-:Y:S05]  /*6ae0*/  CALL.REL.NOINC `($__internal_29_$__cuda_sm70_shflsync_bfly_p) ;  /* 0x0000042000007944 */ /* 0x000fea0003c00000 */
[----:B01----:R-:W-:Y:S01]  /*6af0*/  FADD.FTZ R70, R70, R65 ;  /* 0x0000004146467221 */ /* 0x003fe20000010000 */
[----:B------:R-:W-:Y:S01]  /*6b00*/  MOV R66, 0x6b50 ;  /* 0x00006b5000427802 */ /* 0x000fe20000000f00 */
[----:B------:R-:W-:Y:S02]  /*6b10*/  IMAD.MOV.U32 R69, RZ, RZ, 0x4 ;  /* 0x00000004ff457424 */ /* 0x000fe400078e00ff */
[----:B------:R-:W-:Y:S02]  /*6b20*/  IMAD.MOV.U32 R68, RZ, RZ, 0x1f ;  /* 0x0000001fff447424 */ /* 0x000fe400078e00ff */
[----:B------:R-:W-:Y:S02]  /*6b30*/  IMAD.MOV.U32 R65, RZ, RZ, -0x1 ;  /* 0xffffffffff417424 */ /* 0x000fe400078e00ff */
[----:B------:R-:W-:Y:S05]  /*6b40*/  CALL.REL.NOINC `($__internal_29_$__cuda_sm70_shflsync_bfly_p) ;  /* 0x000003c000007944 */ /* 0x000fea0003c00000 */
[----:B01----:R-:W-:Y:S01]  /*6b50*/  FADD.FTZ R70, R70, R65 ;  /* 0x0000004146467221 */ /* 0x003fe20000010000 */
[----:B------:R-:W-:Y:S01]  /*6b60*/  MOV R66, 0x6bb0 ;  /* 0x00006bb000427802 */ /* 0x000fe20000000f00 */
[----:B------:R-:W-:Y:S02]  /*6b70*/  IMAD.MOV.U32 R69, RZ, RZ, 0x8 ;  /* 0x00000008ff457424 */ /* 0x000fe400078e00ff */
[----:B------:R-:W-:-:S02]  /*6b80*/  IMAD.MOV.U32 R68, RZ, RZ, 0x1f ;  /* 0x0000001fff447424 */ /* 0x000fc400078e00ff */
[----:B------:R-:W-:Y:S02]  /*6b90*/  IMAD.MOV.U32 R65, RZ, RZ, -0x1 ;  /* 0xffffffffff417424 */ /* 0x000fe400078e00ff */
[----:B------:R-:W-:Y:S05]  /*6ba0*/  CALL.REL.NOINC `($__internal_29_$__cuda_sm70_shflsync_bfly_p) ;  /* 0x0000036000007944 */ /* 0x000fea0003c00000 */
[----:B0-----:R-:W-:Y:S01]  /*6bb0*/  HFMA2.MMA R69, -RZ, RZ, 0, 9.5367431640625e-07 ;  /* 0x00000010ff457435 */ /* 0x001fe200000001ff */
[----:B-1----:R-:W-:Y:S01]  /*6bc0*/  FADD.FTZ R70, R70, R65 ;  /* 0x0000004146467221 */ /* 0x002fe20000010000 */
[----:B------:R-:W-:Y:S01]  /*6bd0*/  MOV R66, 0x6c10 ;  /* 0x00006c1000427802 */ /* 0x000fe20000000f00 */
[----:B------:R-:W-:Y:S02]  /*6be0*/  IMAD.MOV.U32 R68, RZ, RZ, 0x1f ;  /* 0x0000001fff447424 */ /* 0x000fe400078e00ff */
[----:B------:R-:W-:Y:S02]  /*6bf0*/  IMAD.MOV.U32 R65, RZ, RZ, -0x1 ;  /* 0xffffffffff417424 */ /* 0x000fe400078e00ff */
[----:B------:R-:W-:Y:S05]  /*6c00*/  CALL.REL.NOINC `($__internal_29_$__cuda_sm70_shflsync_bfly_p) ;  /* 0x0000030000007944 */ /* 0x000fea0003c00000 */
[----:B-1----:R-:W-:Y:S02]  /*6c10*/  FADD.FTZ R65, R70, R65 ;  /* 0x0000004146417221 */ /* 0x002fe40000010000 */
[----:B0-----:R-:W-:Y:S02]  /*6c20*/  IMAD.MOV.U32 R69, RZ, RZ, 0x1 ;  /* 0x00000001ff457424 */ /* 0x001fe400078e00ff */
        /* <DEDUP_REMOVED lines=15> */
[----:B------:R-:W-:Y:S02]  /*6d20*/  FFMA.FTZ R65, R68, R68, R65 ;  /* 0x0000004444417223 */ /* 0x000fe40000010041 */
[----:B------:R-:W-:Y:S02]  /*6d30*/  IMAD.MOV.U32 R68, RZ, RZ, 0x1f ;  /* 0x0000001fff447424 */ /* 0x000fe400078e00ff */
[----:B------:R-:W-:Y:S01]  /*6d40*/  FFMA.FTZ R70, R66, R66, R65 ;  /* 0x0000004242467223 */ /* 0x000fe20000010041 */
[----:B------:R-:W-:Y:S01]  /*6d50*/  MOV R66, 0x6d80 ;  /* 0x00006d8000427802 */ /* 0x000fe20000000f00 */
[----:B------:R-:W-:-:S02]  /*6d60*/  IMAD.MOV.U32 R65, RZ, RZ, -0x1 ;  /* 0xffffffffff417424 */ /* 0x000fc400078e00ff */
[----:B------:R-:W-:Y:S05]  /*6d70*/  CALL.REL.NOINC `($__internal_29_$__cuda_sm70_shflsync_bfly_p) ;  /* 0x0000019000007944 */ /* 0x000fea0003c00000 */
[----:B01----:R-:W-:Y:S01]  /*6d80*/  FADD.FTZ R70, R70, R65 ;  /* 0x0000004146467221 */ /* 0x003fe20000010000 */
[----:B------:R-:W-:Y:S01]  /*6d90*/  MOV R66, 0x6de0 ;  /* 0x00006de000427802 */ /* 0x000fe20000000f00 */
[----:B------:R-:W-:-:S02]  /*6da0*/  IMAD.MOV.U32 R69, RZ, RZ, 0x2 ;  /* 0x00000002ff457424 */ /* 0x000fc400078e00ff */
[----:B------:R-:W-:Y:S02]  /*6db0*/  IMAD.MOV.U32 R68, RZ, RZ, 0x1f ;  /* 0x0000001fff447424 */ /* 0x000fe400078e00ff */
[----:B------:R-:W-:Y:S02]  /*6dc0*/  IMAD.MOV.U32 R65, RZ, RZ, -0x1 ;  /* 0xffffffffff417424 */ /* 0x000fe400078e00ff */
[----:B------:R-:W-:Y:S05]  /*6dd0*/  CALL.REL.NOINC `($__internal_29_$__cuda_sm70_shflsync_bfly_p) ;  /* 0x0000013000007944 */ /* 0x000fea0003c00000 */
[----:B01----:R-:W-:Y:S01]  /*6de0*/  FADD.FTZ R70, R70, R65 ;  /* 0x0000004146467221 */ /* 0x003fe20000010000 */
[----:B------:R-:W-:Y:S01]  /*6df0*/  MOV R68, 0x1f ;  /* 0x0000001f00447802 */ /* 0x000fe20000000f00 */
[----:B------:R-:W-:Y:S01]  /*6e00*/  IMAD.MOV.U32 R69, RZ, RZ, 0x4 ;  /* 0x00000004ff457424 */ /* 0x000fe200078e00ff */
[----:B------:R-:W-:Y:S01]  /*6e10*/  MOV R66, 0x6e40 ;  /* 0x00006e4000427802 */ /* 0x000fe20000000f00 */
        /* <DEDUP_REMOVED lines=14> */
[----:B01----:R-:W-:Y:S05]  /*6f00*/  BRA `(.L_x_2558) ;  /* 0xfffff5f000007947 */ /* 0x003fea000383ffff */
        .weak           $__internal_29_$__cuda_sm70_shflsync_bfly_p
        .type           $__internal_29_$__cuda_sm70_shflsync_bfly_p,@function
        .size           $__internal_29_$__cuda_sm70_shflsync_bfly_p,(.L_x_7085 - $__internal_29_$__cuda_sm70_shflsync_bfly_p)
$__internal_29_$__cuda_sm70_shflsync_bfly_p:
[----:B------:R-:W-:Y:S01]  /*6f10*/  IMAD.MOV.U32 R67, RZ, RZ, 0x0 ;  /* 0x00000000ff437424 */ /* 0x000fe200078e00ff */
[----:B------:R-:W-:Y:S04]  /*6f20*/  WARPSYNC R65 ;  /* 0x0000004100007348 */ /* 0x000fe80003800000 */
[----:B------:R0:W1:Y:S01]  /*6f30*/  SHFL.BFLY PT, R65, R70, R69, R68 ;  /* 0x0c00004546417389 */ /* 0x00006200000e0044 */
[----:B------:R-:W-:Y:S05]  /*6f40*/  RET.REL.NODEC R66 `(_ZN10layer_norm31ln_parallel_residual_fwd_kernelINS_13Kernel_traitsI13__nv_bfloat16S2_fS2_fjLj256ELj1ELj4ELj1ELj16ENS_18Kernel_traits_baseILj256ES2_S2_fS2_fjLj128EEEEELb1ELb0ELb1EEEvNS_9FwdParamsE) ;  /* 0xffff90b042007950 */ /* 0x000fea0003c3ffff */
.L_x_2559:
        /* <DEDUP_REMOVED lines=11> */
.L_x_7085:


//--------------------- .text._ZN10layer_norm31ln_parallel_residual_fwd_kernelINS_13Kernel_traitsI13__nv_bfloat16S2_fS2_fjLj256ELj1ELj4ELj1ELj16ENS_18Kernel_traits_baseILj256ES2_S2_fS2_fjLj128EEEEELb1ELb1ELb0EEEvNS_9FwdParamsE --------------------------
	.section	.text._ZN10layer_norm31ln_parallel_residual_fwd_kernelINS_13Kernel_traitsI13__nv_bfloat16S2_fS2_fjLj256ELj1ELj4ELj1ELj16ENS_18Kernel_traits_baseILj256ES2_S2_fS2_fjLj128EEEEELb1ELb1ELb0EEEvNS_9FwdParamsE,"ax",@progbits
	.sectioninfo	@"SHI_REGISTERS=72"
	.align	128
        .global         _ZN10layer_norm31ln_parallel_residual_fwd_kernelINS_13Kernel_traitsI13__nv_bfloat16S2_fS2_fjLj256ELj1ELj4ELj1ELj16ENS_18Kernel_traits_baseILj256ES2_S2_fS2_fjLj128EEEEELb1ELb1ELb0EEEvNS_9FwdParamsE
        .type           _ZN10layer_norm31ln_parallel_residual_fwd_kernelINS_13Kernel_traitsI13__nv_bfloat16S2_fS2_fjLj256ELj1ELj4ELj1ELj16ENS_18Kernel_traits_baseILj256ES2_S2_fS2_fjLj128EEEEELb1ELb1ELb0EEEvNS_9FwdParamsE,@function
        .size           _ZN10layer_norm31ln_parallel_residual_fwd_kernelINS_13Kernel_traitsI13__nv_bfloat16S2_fS2_fjLj256ELj1ELj4ELj1ELj16ENS_18Kernel_traits_baseILj256ES2_S2_fS2_fjLj128EEEEELb1ELb1ELb0EEEvNS_9FwdParamsE,(.L_x_7086 - _ZN10layer_norm31ln_parallel_residual_fwd_kernelINS_13Kernel_traitsI13__nv_bfloat16S2_fS2_fjLj256ELj1ELj4ELj1ELj16ENS_18Kernel_traits_baseILj256ES2_S2_fS2_fjLj128EEEEELb1ELb1ELb0EEEvNS_9FwdParamsE)
        .other          _ZN10layer_norm31ln_parallel_residual_fwd_kernelINS_13Kernel_traitsI13__nv_bfloat16S2_fS2_fjLj256ELj1ELj4ELj1ELj16ENS_18Kernel_traits_baseILj256ES2_S2_fS2_fjLj128EEEEELb1ELb1ELb0EEEvNS_9FwdParamsE,@"STO_CUDA_ENTRY STV_DEFAULT"
_ZN10layer_norm31ln_parallel_residual_fwd_kernelINS_13Kernel_traitsI13__nv_bfloat16S2_fS2_fjLj256ELj1ELj4ELj1ELj16ENS_18Kernel_traits_baseILj256ES2_S2_fS2_fjLj128EEEEELb1ELb1ELb0EEEvNS_9FwdParamsE:
.text._ZN10layer_norm31ln_parallel_residual_fwd_kernelINS_13Kernel_traitsI13__nv_bfloat16S2_fS2_fjLj256ELj1ELj4ELj1ELj16ENS_18Kernel_traits_baseILj256ES2_S2_fS2_fjLj128EEEEELb1ELb1ELb0EEEvNS_9FwdParamsE:
        /* <DEDUP_REMOVED lines=50> */
[----:B------:R-:W-:-:S03]  /*0320*/  HFMA2.MMA R16, -RZ, RZ, 0, 9.5367431640625e-07 ;  /* 0x00000010ff107435 */ /* 0x000fc600000001ff */
[----:B------:R-:W-:-:S13]  /*0330*/  ISETP.NE.AND.EX P1, PT, RZ, c[0x0][0x21c], PT, P1 ;  /* 0x00008700ff007a0c */ /* 0x000fda0003f25310 */
[C---:B------:R-:W-:Y:S01]  /*0340*/  @P1 LEA R2, P3, R37.reuse, c[0x0][0x218], 0x4 ;  /* 0x0000860025021a11 */ /* 0x040fe200078620ff */
[----:B------:R-:W-:-:S04]  /*0350*/  IMAD.WIDE.U32 R16, R37, R16, c[0x0][0x1b0] ;  /* 0x00006c0025107625 */ /* 0x000fc800078e0010 */
[----:B------:R-:W-:Y:S02]  /*0360*/  @P1 IMAD.X R3, RZ, RZ, c[0x0][0x21c], P3 ;  /* 0x00008700ff031624 */ /* 0x000fe400018e06ff */
[----:B------:R-:W5:Y:S04]  /*0370*/  LDG.E.128 R16, [R16.64] ;  /* 0x0000000610107981 */ /* 0x000f68000c1e1d00 */
[----:B------:R0:W5:Y:S01]  /*0380*/  @P1 LDG.E.128 R12, [R2.64] ;  /* 0x00000006020c1981 */ /* 0x000162000c1e1d00 */
[----:B------:R-:W-:Y:S01]  /*0390*/  @!P1 CS2R R12, SRZ ;  /* 0x00000000000c9805 */ /* 0x000fe2000001ff00 */
[----:B------:R-:W-:Y:S02]  /*03a0*/  @!P1 CS2R R14, SRZ ;  /* 0x00000000000e9805 */ /* 0x000fe4000001ff00 */
.L_x_2561:
[----:B0-----:R-:W-:Y:S05]  /*03b0*/  BSYNC B0 ;  /* 0x0000000000007941 */ /* 0x001fea0003800000 */
.L_x_2560:
        /* <DEDUP_REMOVED lines=17> */
[----:B------:R-:W-:Y:S02]  /*04d0*/  PRMT R43, RZ, 0x7610, R12 ;  /* 0x00007610ff2b7816 */ /* 0x000fe4000000000c */
[----:B------:R-:W-:Y:S01]  /*04e0*/  LOP3.LUT R60, R60, 0x3, RZ, 0xc0, !PT ;  /* 0x000000033c3c7812 */ /* 0x000fe200078ec0ff */
        /* <DEDUP_REMOVED lines=47> */
[C---:B------:R-:W-:Y:S01]  /*07e0*/  IMAD.HI.U32 R0, R2.reuse, -0x2daee0ad, RZ ;  /* 0xd2511f5302007827 */ /* 0x040fe200078e00ff */
[----:B------:R-:W-:Y:S02]  /*07f0*/  LOP3.LUT R59, R3, UR23, R4, 0x96, !PT ;  /* 0x00000017033b7c12 */ /* 0x000fe4000f8e9604 */
[----:B------:R-:W-:Y:S01]  /*0800*/  PRMT R4, RZ, 0x7610, R19 ;  /* 0x00007610ff047816 */ /* 0x000fe20000000013 */
[----:B------:R-:W-:Y:S01]  /*0810*/  IMAD R16, R2, -0x2daee0ad, RZ ;  /* 0xd2511f5302107824 */ /* 0x000fe200078e02ff */
[----:B------:R-:W-:Y:S01]  /*0820*/  LOP3.LUT R0, R0, UR24, R5, 0x96, !PT ;  /* 0x0000001800007c12 */ /* 0x000fe2000f8e9605 */
[----:B------:R-:W-:Y:S01]  /*0830*/  IMAD R17, R6, -0x326172a9, RZ ;  /* 0xcd9e8d5706117824 */ /* 0x000fe200078e02ff */
[----:B------:R-:W-:Y:S01]  /*0840*/  PRMT R6, RZ, 0x7610, R18 ;  /* 0x00007610ff067816 */ /* 0x000fe20000000012 */
[----:B------:R-:W-:Y:S01]  /*0850*/  IMAD.HI.U32 R41, R59, -0x2daee0ad, RZ ;  /* 0xd2511f533b297827 */ /* 0x000fe200078e00ff */
[----:B------:R-:W-:-:S03]  /*0860*/  PRMT R5, RZ, 0x5410, R19 ;  /* 0x00005410ff057816 */ /* 0x000fc60000000013 */
[----:B------:R-:W-:Y:S01]  /*0870*/  IMAD.WIDE.U32 R2, R0, -0x326172a9, RZ ;  /* 0xcd9e8d5700027825 */ /* 0x000fe200078e00ff */
[----:B------:R-:W-:Y:S02]  /*0880*/  LOP3.LUT R41, R41, UR26, R16, 0x96, !PT ;  /* 0x0000001a29297c12 */ /* 0x000fe4000f8e9610 */
[----:B------:R-:W-:Y:S01]  /*0890*/  PRMT R0, RZ, 0x5410, R12 ;  /* 0x00005410ff007816 */ /* 0x000fe2000000000c */
[----:B------:R-:W-:Y:S01]  /*08a0*/  IMAD.MOV.U32 R42, RZ, RZ, RZ ;  /* 0x000000ffff2a7224 */ /* 0x000fe200078e00ff */
[----:B------:R-:W-:Y:S01]  /*08b0*/  LOP3.LUT R3, R3, UR25, R17, 0x96, !PT ;  /* 0x0000001903037c12 */ /* 0x000fe2000f8e9611 */
[----:B------:R-:W-:Y:S02]  /*08c0*/  IMAD R59, R59, -0x2daee0ad, RZ ;  /* 0xd2511f533b3b7824 */ /* 0x000fe400078e02ff */
.L_x_2698:
        /* <DEDUP_REMOVED lines=32> */
.L_x_2566:
[----:B------:R-:W-:Y:S02]  /*0ad0*/  IMAD.MOV.U32 R34, RZ, RZ, R2 ;  /* 0x000000ffff227224 */ /* 0x000fe400078e0002 */
.L_x_2567:
[----:B------:R-:W-:Y:S05]  /*0ae0*/  BSYNC B2 ;  /* 0x0000000000027941 */ /* 0x000fea0003800000 */
.L_x_2565:
        /* <DEDUP_REMOVED lines=16> */
.L_x_2571:
[----:B------:R-:W-:Y:S05]  /*0bf0*/  BSYNC B3 ;  /* 0x0000000000037941 */ /* 0x000fea0003800000 */
.L_x_2570:
        /* <DEDUP_REMOVED lines=43> */
.L_x_2569:
[----:B------:R-:W-:Y:S05]  /*0eb0*/  BSYNC B2 ;  /* 0x0000000000027941 */ /* 0x000fea0003800000 */
.L_x_2568:
        /* <DEDUP_REMOVED lines=16> */
.L_x_2572:
        /* <DEDUP_REMOVED lines=12> */
.L_x_2575:
[----:B------:R-:W-:Y:S02]  /*1080*/  IMAD.MOV.U32 R25, RZ, RZ, R2 ;  /* 0x000000ffff197224 */ /* 0x000fe400078e0002 */
.L_x_2576:
[----:B------:R-:W-:Y:S05]  /*1090*/  BSYNC B2 ;  /* 0x0000000000027941 */ /* 0x000fea0003800000 */
.L_x_2574:
        /* <DEDUP_REMOVED lines=16> */
.L_x_2580:
[----:B------:R-:W-:Y:S05]  /*11a0*/  BSYNC B3 ;  /* 0x0000000000037941 */ /* 0x000fea0003800000 */
.L_x_2579:
        /* <DEDUP_REMOVED lines=43> */
.L_x_2578:
[----:B------:R-:W-:Y:S05]  /*1460*/  BSYNC B2 ;  /* 0x0000000000027941 */ /* 0x000fea0003800000 */
.L_x_2577:
        /* <DEDUP_REMOVED lines=9> */
.L_x_2573:
        /* <DEDUP_REMOVED lines=12> */
.L_x_2582:
[----:B------:R-:W-:Y:S02]  /*15c0*/  IMAD.MOV.U32 R25, RZ, RZ, R2 ;  /* 0x000000ffff197224 */ /* 0x000fe400078e0002 */
.L_x_2583:
[----:B------:R-:W-:Y:S05]  /*15d0*/  BSYNC B2 ;  /* 0x0000000000027941 */ /* 0x000fea0003800000 */
.L_x_2581:
        /* <DEDUP_REMOVED lines=16> */
.L_x_2587:
[----:B------:R-:W-:Y:S05]  /*16e0*/  BSYNC B3 ;  /* 0x0000000000037941 */ /* 0x000fea0003800000 */
.L_x_2586:
        /* <DEDUP_REMOVED lines=43> */
.L_x_2585:
[----:B------:R-:W-:Y:S05]  /*19a0*/  BSYNC B2 ;  /* 0x0000000000027941 */ /* 0x000fea0003800000 */
.L_x_2584:
        /* <DEDUP_REMOVED lines=13> */
.L_x_2588:
        /* <DEDUP_REMOVED lines=12> */
.L_x_2591:
[----:B------:R-:W-:Y:S02]  /*1b40*/  IMAD.MOV.U32 R28, RZ, RZ, R2 ;  /* 0x000000ffff1c7224 */ /* 0x000fe400078e0002 */
.L_x_2592:
[----:B------:R-:W-:Y:S05]  /*1b50*/  BSYNC B2 ;  /* 0x0000000000027941 */ /* 0x000fea0003800000 */
.L_x_2590:
        /* <DEDUP_REMOVED lines=16> */
.L_x_2596:
[----:B------:R-:W-:Y:S05]  /*1c60*/  BSYNC B3 ;  /* 0x0000000000037941 */ /* 0x000fea0003800000 */
.L_x_2595:
        /* <DEDUP_REMOVED lines=43> */
.L_x_2594:
[----:B------:R-:W-:Y:S05]  /*1f20*/  BSYNC B2 ;  /* 0x0000000000027941 */ /* 0x000fea0003800000 */
.L_x_2593:
        /* <DEDUP_REMOVED lines=9> */
.L_x_2589:
        /* <DEDUP_REMOVED lines=12> */
.L_x_2598:
[----:B------:R-:W-:Y:S02]  /*2080*/  IMAD.MOV.U32 R28, RZ, RZ, R2 ;  /* 0x000000ffff1c7224 */ /* 0x000fe400078e0002 */
.L_x_2599:
[----:B------:R-:W-:Y:S05]  /*2090*/  BSYNC B2 ;  /* 0x0000000000027941 */ /* 0x000fea0003800000 */
.L_x_2597:
        /* <DEDUP_REMOVED lines=16> */
.L_x_2603:
[----:B------:R-:W-:Y:S05]  /*21a0*/  BSYNC B3 ;  /* 0x0000000000037941 */ /* 0x000fea0003800000 */
.L_x_2602:
        /* <DEDUP_REMOVED lines=43> */
.L_x_2601:
[----:B------:R-:W-:Y:S05]  /*2460*/  BSYNC B2 ;  /* 0x0000000000027941 */ /* 0x000fea0003800000 */
.L_x_2600:
        /* <DEDUP_REMOVED lines=13> */
.L_x_2604:
        /* <DEDUP_REMOVED lines=12> */
.L_x_2607:
[----:B------:R-:W-:Y:S02]  /*2600*/  IMAD.MOV.U32 R27, RZ, RZ, R2 ;  /* 0x000000ffff1b7224 */ /* 0x000fe400078e0002 */
.L_x_2608:
[----:B------:R-:W-:Y:S05]  /*2610*/  BSYNC B2 ;  /* 0x0000000000027941 */ /* 0x000fea0003800000 */
.L_x_2606:
        /* <DEDUP_REMOVED lines=16> */
.L_x_2612:
[----:B------:R-:W-:Y:S05]  /*2720*/  BSYNC B3 ;  /* 0x0000000000037941 */ /* 0x000fea0003800000 */
.L_x_2611:
        /* <DEDUP_REMOVED lines=43> */
.L_x_2610:
[----:B------:R-:W-:Y:S05]  /*29e0*/  BSYNC B2 ;  /* 0x0000000000027941 */ /* 0x000fea0003800000 */
.L_x_2609:
        /* <DEDUP_REMOVED lines=9> */
.L_x_2605:
        /* <DEDUP_REMOVED lines=12> */
.L_x_2614:
[----:B------:R-:W-:Y:S02]  /*2b40*/  IMAD.MOV.U32 R27, RZ, RZ, R2 ;  /* 0x000000ffff1b7224 */ /* 0x000fe400078e0002 */
.L_x_2615:
[----:B------:R-:W-:Y:S05]  /*2b50*/  BSYNC B2 ;  /* 0x0000000000027941 */ /* 0x000fea0003800000 */
.L_x_2613:
        /* <DEDUP_REMOVED lines=16> */
.L_x_2619:
[----:B------:R-:W-:Y:S05]  /*2c60*/  BSYNC B3 ;  /* 0x0000000000037941 */ /* 0x000fea0003800000 */
.L_x_2618:
        /* <DEDUP_REMOVED lines=43> */
.L_x_2617:
[----:B------:R-:W-:Y:S05]  /*2f20*/  BSYNC B2 ;  /* 0x0000000000027941 */ /* 0x000fea0003800000 */
.L_x_2616:
        /* <DEDUP_REMOVED lines=13> */
.L_x_2620:
        /* <DEDUP_REMOVED lines=12> */
.L_x_2623:
[----:B------:R-:W-:Y:S02]  /*30c0*/  IMAD.MOV.U32 R53, RZ, RZ, R2 ;  /* 0x000000ffff357224 */ /* 0x000fe400078e0002 */
.L_x_2624:
[----:B------:R-:W-:Y:S05]  /*30d0*/  BSYNC B2 ;  /* 0x0000000000027941 */ /* 0x000fea0003800000 */
.L_x_2622:
        /* <DEDUP_REMOVED lines=16> */
.L_x_2628:
[----:B------:R-:W-:Y:S05]  /*31e0*/  BSYNC B3 ;  /* 0x0000000000037941 */ /* 0x000fea0003800000 */
.L_x_2627:
        /* <DEDUP_REMOVED lines=43> */
.L_x_2626:
[----:B------:R-:W-:Y:S05]  /*34a0*/  BSYNC B2 ;  /* 0x0000000000027941 */ /* 0x000fea0003800000 */
.L_x_2625:
        /* <DEDUP_REMOVED lines=9> */
.L_x_2621:
        /* <DEDUP_REMOVED lines=12> */
.L_x_2630:
[----:B------:R-:W-:Y:S02]  /*3600*/  IMAD.MOV.U32 R60, RZ, RZ, R2 ;  /* 0x000000ffff3c7224 */ /* 0x000fe400078e0002 */
.L_x_2631:
[----:B------:R-:W-:Y:S05]  /*3610*/  BSYNC B2 ;  /* 0x0000000000027941 */ /* 0x000fea0003800000 */
.L_x_2629:
        /* <DEDUP_REMOVED lines=16> */
.L_x_2635:
[----:B------:R-:W-:Y:S05]  /*3720*/  BSYNC B3 ;  /* 0x0000000000037941 */ /* 0x000fea0003800000 */
.L_x_2634:
        /* <DEDUP_REMOVED lines=43> */
.L_x_2633:
[----:B------:R-:W-:Y:S05]  /*39e0*/  BSYNC B2 ;  /* 0x0000000000027941 */ /* 0x000fea0003800000 */
.L_x_2632:
        /* <DEDUP_REMOVED lines=13> */
.L_x_2636:
        /* <DEDUP_REMOVED lines=12> */
.L_x_2639:
[----:B------:R-:W-:Y:S02]  /*3b80*/  IMAD.MOV.U32 R29, RZ, RZ, R2 ;  /* 0x000000ffff1d7224 */ /* 0x000fe400078e0002 */
.L_x_2640:
[----:B------:R-:W-:Y:S05]  /*3b90*/  BSYNC B2 ;  /* 0x0000000000027941 */ /* 0x000fea0003800000 */
.L_x_2638:
        /* <DEDUP_REMOVED lines=16> */
.L_x_2644:
[----:B------:R-:W-:Y:S05]  /*3ca0*/  BSYNC B3 ;  /* 0x0000000000037941 */ /* 0x000fea0003800000 */
.L_x_2643:
        /* <DEDUP_REMOVED lines=43> */
.L_x_2642:
[----:B------:R-:W-:Y:S05]  /*3f60*/  BSYNC B2 ;  /* 0x0000000000027941 */ /* 0x000fea0003800000 */
.L_x_2641:
        /* <DEDUP_REMOVED lines=9> */
.L_x_2637:
        /* <DEDUP_REMOVED lines=12> */
.L_x_2646:
[----:B------:R-:W-:Y:S02]  /*40c0*/  IMAD.MOV.U32 R29, RZ, RZ, R2 ;  /* 0x000000ffff1d7224 */ /* 0x000fe400078e0002 */
.L_x_2647:
[----:B------:R-:W-:Y:S05]  /*40d0*/  BSYNC B2 ;  /* 0x0000000000027941 */ /* 0x000fea0003800000 */
.L_x_2645:
        /* <DEDUP_REMOVED lines=16> */
.L_x_2651:
[----:B------:R-:W-:Y:S05]  /*41e0*/  BSYNC B3 ;  /* 0x0000000000037941 */ /* 0x000fea0003800000 */
.L_x_2650:
        /* <DEDUP_REMOVED lines=43> */
.L_x_2649:
[----:B------:R-:W-:Y:S05]  /*44a0*/  BSYNC B2 ;  /* 0x0000000000027941 */ /* 0x000fea0003800000 */
.L_x_2648:
        /* <DEDUP_REMOVED lines=9> */
[----:B------:R-:W-:Y:S01]  /*4540*/  MOV R33, R32 ;  /* 0x0000002000217202 */ /* 0x000fe20000000f00 */
[----:B------:R-:W-:Y:S01]  /*4550*/  FADD.FTZ R29, R21, R29 ;  /* 0x0000001d151d7221 */ /* 0x000fe20000010000 */
[----:B------:R-:W-:Y:S05]  /*4560*/  BRA `(.L_x_2653) ;  /* 0x0000054000007947 */ /* 0x000fea0003800000 */
.L_x_2652:
        /* <DEDUP_REMOVED lines=12> */
.L_x_2655:
[----:B------:R-:W-:Y:S02]  /*4630*/  IMAD.MOV.U32 R30, RZ, RZ, R2 ;  /* 0x000000ffff1e7224 */ /* 0x000fe400078e0002 */
.L_x_2656:
[----:B------:R-:W-:Y:S05]  /*4640*/  BSYNC B2 ;  /* 0x0000000000027941 */ /* 0x000fea0003800000 */
.L_x_2654:
        /* <DEDUP_REMOVED lines=16> */
.L_x_2660:
[----:B------:R-:W-:Y:S05]  /*4750*/  BSYNC B3 ;  /* 0x0000000000037941 */ /* 0x000fea0003800000 */
.L_x_2659:
        /* <DEDUP_REMOVED lines=43> */
.L_x_2658:
[----:B------:R-:W-:Y:S05]  /*4a10*/  BSYNC B2 ;  /* 0x0000000000027941 */ /* 0x000fea0003800000 */
.L_x_2657:
        /* <DEDUP_REMOVED lines=9> */
.L_x_2653:
        /* <DEDUP_REMOVED lines=12> */
.L_x_2662:
[----:B------:R-:W-:Y:S02]  /*4b70*/  IMAD.MOV.U32 R30, RZ, RZ, R2 ;  /* 0x000000ffff1e7224 */ /* 0x000fe400078e0002 */
.L_x_2663:
[----:B------:R-:W-:Y:S05]  /*4b80*/  BSYNC B2 ;  /* 0x0000000000027941 */ /* 0x000fea0003800000 */
.L_x_2661:
        /* <DEDUP_REMOVED lines=16> */
.L_x_2667:
[----:B------:R-:W-:Y:S05]  /*4c90*/  BSYNC B3 ;  /* 0x0000000000037941 */ /* 0x000fea0003800000 */
.L_x_2666:
        /* <DEDUP_REMOVED lines=43> */
.L_x_2665:
[----:B------:R-:W-:Y:S05]  /*4f50*/  BSYNC B2 ;  /* 0x0000000000027941 */ /* 0x000fea0003800000 */
.L_x_2664:
[----:B------:R-:W0:Y:S02]  /*4f60*/  I2F.U32 R30, R30 ;  /* 0x0000001e001e7306 */ /* 0x000e240000201000 */
[----:B0-----:R-:W-:Y:S01]  /*4f70*/  FFMA.FTZ R33, R30, R63, 1.1641532182693481445e-10 ;  /* 0x2f0000001e217423 */ /* 0x001fe2000001003f */
[----:B------:R-:W-:-:S04]  /*4f80*/  PRMT R30, RZ, 0x5410, R31 ;  /* 0x00005410ff1e7816 */ /* 0x000fc8000000001f */
[----:B------:R-:W-:Y:S01]  /*4f90*/  FSETP.GTU.FTZ.AND P4, PT, R33, c[0x0][0x1e4], PT ;  /* 0x0000790021007a0b */ /* 0x000fe20003f9c000 */
[----:B------:R-:W-:-:S05]  /*4fa0*/  FMUL.FTZ R34, R30, c[0x0][0x1e8] ;  /* 0x00007a001e227a20 */ /* 0x000fca0000410000 */
[----:B------:R-:W-:Y:S01]  /*4fb0*/  FSEL R30, R34, RZ, !P4 ;  /* 0x000000ff221e7208 */ /* 0x000fe20006000000 */
[----:B------:R-:W-:Y:S05]  /*4fc0*/  @P2 BRA `(.L_x_2668) ;  /* 0x0000005000002947 */ /* 0x000fea0003800000 */
[----:B------:R-:W-:Y:S01]  /*4fd0*/  IMAD.MOV.U32 R33, RZ, RZ, R32 ;  /* 0x000000ffff217224 */ /* 0x000fe200078e0020 */
[----:B------:R-:W-:Y:S05]  /*4fe0*/  @!P1 BRA `(.L_x_2669) ;  /* 0x0000057000009947 */ /* 0x000fea0003800000 */
[----:B------:R-:W-:Y:S01]  /*4ff0*/  MOV R33, R32 ;  /* 0x0000002000217202 */ /* 0x000fe20000000f00 */
[----:B------:R-:W-:Y:S01]  /*5000*/  FADD.FTZ R30, R22, R30 ;  /* 0x0000001e161e7221 */ /* 0x000fe20000010000 */
[----:B------:R-:W-:Y:S05]  /*5010*/  BRA `(.L_x_2669) ;  /* 0x0000054000007947 */ /* 0x000fea0003800000 */
.L_x_2668:
        /* <DEDUP_REMOVED lines=12> */
.L_x_2671:
[----:B------:R-:W-:Y:S02]  /*50e0*/  IMAD.MOV.U32 R50, RZ, RZ, R2 ;  /* 0x000000ffff327224 */ /* 0x000fe400078e0002 */
.L_x_2672:
[----:B------:R-:W-:Y:S05]  /*50f0*/  BSYNC B2 ;  /* 0x0000000000027941 */ /* 0x000fea0003800000 */
.L_x_2670:
        /* <DEDUP_REMOVED lines=16> */
.L_x_2676:
[----:B------:R-:W-:Y:S05]  /*5200*/  BSYNC B3 ;  /* 0x0000000000037941 */ /* 0x000fea0003800000 */
.L_x_2675:
        /* <DEDUP_REMOVED lines=43> */
.L_x_2674:
[----:B------:R-:W-:Y:S05]  /*54c0*/  BSYNC B2 ;  /* 0x0000000000027941 */ /* 0x000fea0003800000 */
.L_x_2673:
        /* <DEDUP_REMOVED lines=9> */
.L_x_2669:
        /* <DEDUP_REMOVED lines=12> */
.L_x_2678:
[----:B------:R-:W-:Y:S02]  /*5620*/  IMAD.MOV.U32 R60, RZ, RZ, R2 ;  /* 0x000000ffff3c7224 */ /* 0x000fe400078e0002 */
.L_x_2679:
[----:B------:R-:W-:Y:S05]  /*5630*/  BSYNC B2 ;  /* 0x0000000000027941 */ /* 0x000fea0003800000 */
.L_x_2677:
        /* <DEDUP_REMOVED lines=16> */
.L_x_2683:
[----:B------:R-:W-:Y:S05]  /*5740*/  BSYNC B3 ;  /* 0x0000000000037941 */ /* 0x000fea0003800000 */
.L_x_2682:
        /* <DEDUP_REMOVED lines=43> */
.L_x_2681:
[----:B------:R-:W-:Y:S05]  /*5a00*/  BSYNC B2 ;  /* 0x0000000000027941 */ /* 0x000fea0003800000 */
.L_x_2680:
        /* <DEDUP_REMOVED lines=12> */
.L_x_2684:
        /* <DEDUP_REMOVED lines=12> */
.L_x_2687:
[----:B------:R-:W-:Y:S02]  /*5b90*/  IMAD.MOV.U32 R49, RZ, RZ, R2 ;  /* 0x000000ffff317224 */ /* 0x000fe400078e0002 */
.L_x_2688:
[----:B------:R-:W-:Y:S05]  /*5ba0*/  BSYNC B2 ;  /* 0x0000000000027941 */ /* 0x000fea0003800000 */
.L_x_2686:
        /* <DEDUP_REMOVED lines=16> */
.L_x_2692:
[----:B------:R-:W-:Y:S05]  /*5cb0*/  BSYNC B3 ;  /* 0x0000000000037941 */ /* 0x000fea0003800000 */
.L_x_2691:
        /* <DEDUP_REMOVED lines=43> */
.L_x_2690:
[----:B------:R-:W-:Y:S05]  /*5f70*/  BSYNC B2 ;  /* 0x0000000000027941 */ /* 0x000fea0003800000 */
.L_x_2689:
        /* <DEDUP_REMOVED lines=9> */
.L_x_2685:
[----:B------:R-:W-:Y:S02]  /*6010*/  SEL R33, RZ, 0x100, P3 ;  /* 0x00000100ff217807 */ /* 0x000fe40001800000 */
[----:B------:R-:W-:Y:S02]  /*6020*/  ISETP.NE.AND P3, PT, R67, RZ, PT ;  /* 0x000000ff4300720c */ /* 0x000fe40003f65270 */
[----:B------:R-:W-:Y:S02]  /*6030*/  ISETP.NE.AND P2, PT, R62, RZ, PT ;  /* 0x000000ff3e00720c */ /* 0x000fe40003f45270 */
[----:B------:R-:W-:Y:S02]  /*6040*/  SEL R62, RZ, 0x1, P3 ;  /* 0x00000001ff3e7807 */ /* 0x000fe40001800000 */
[----:B------:R-:W-:Y:S02]  /*6050*/  SEL R34, RZ, 0x1000000, P5 ;  /* 0x01000000ff227807 */ /* 0x000fe40002800000 */
[----:B------:R-:W-:Y:S01]  /*6060*/  SEL R32, RZ, 0x10000, P4 ;  /* 0x00010000ff207807 */ /* 0x000fe20002000000 */
[----:B------:R-:W-:Y:S01]  /*6070*/  IMAD.WIDE.U32 R62, R62, 0x1000000, RZ ;  /* 0x010000003e3e7825 */ /* 0x000fe200078e00ff */
[----:B------:R-:W-:-:S02]  /*6080*/  ISETP.NE.AND P6, PT, R65, RZ, PT ;  /* 0x000000ff4100720c */ /* 0x000fc40003fc5270 */
[----:B------:R-:W-:Y:S01]  /*6090*/  ISETP.NE.AND P5, PT, R64, RZ, PT ;  /* 0x000000ff4000720c */ /* 0x000fe20003fa5270 */
[----:B------:R-:W-:Y:S01]  /*60a0*/  IMAD.MOV.U32 R64, RZ, RZ, 0x8 ;  /* 0x00000008ff407424 */ /* 0x000fe200078e00ff */
[----:B------:R-:W-:Y:S02]  /*60b0*/  ISETP.NE.AND P4, PT, R66, RZ, PT ;  /* 0x000000ff4200720c */ /* 0x000fe40003f85270 */
        /* <DEDUP_REMOVED lines=8> */
[----:B------:R-:W-:Y:S01]  /*6140*/  LOP3.LUT R62, R32, R62, R34, 0xfe, !PT ;  /* 0x0000003e203e7212 */ /* 0x000fe200078efe22 */
[----:B------:R-:W-:Y:S01]  /*6150*/  HFMA2.MMA R34, -RZ, RZ, 0, 1.9073486328125e-06 ;  /* 0x00000020ff227435 */ /* 0x000fe200000001ff */
[----:B------:R-:W-:Y:S02]  /*6160*/  LOP3.LUT R33, R33, R61, R35, 0xfe, !PT ;  /* 0x0000003d21217212 */ /* 0x000fe400078efe23 */
[----:B------:R-:W-:-:S04]  /*6170*/  SEL R61, RZ, 0x1, P2 ;  /* 0x00000001ff3d7807 */ /* 0x000fc80001000000 */
[----:B------:R-:W-:-:S03]  /*6180*/  LOP3.LUT R32, R62, R61, RZ, 0xfc, !PT ;  /* 0x0000003d3e207212 */ /* 0x000fc600078efcff */
[----:B------:R-:W-:-:S05]  /*6190*/  IMAD.WIDE.U32 R34, R57, R34, c[0x0][0x188] ;  /* 0x0000620039227625 */ /* 0x000fca00078e0022 */
[----:B------:R-:W-:Y:S04]  /*61a0*/  STG.E.128 [R34.64], R24 ;  /* 0x0000001822007986 */ /* 0x000fe8000c101d06 */
[----:B------:R0:W-:Y:S02]  /*61b0*/  STG.E.128 [R34.64+0x10], R28 ;  /* 0x0000101c22007986 */ /* 0x0001e4000c101d06 */
[----:B0-----:R-:W-:-:S05]  /*61c0*/  IMAD.WIDE.U32 R34, R57, R64, c[0x0][0x190] ;  /* 0x0000640039227625 */ /* 0x001fca00078e0040 */
        /* <DEDUP_REMOVED lines=17> */
.L_x_2564:
[----:B------:R-:W-:Y:S05]  /*62e0*/  BSYNC B0 ;  /* 0x0000000000007941 */ /* 0x000fea0003800000 */
.L_x_2563:
        /* <DEDUP_REMOVED lines=12> */
.L_x_2699:
        /* <DEDUP_REMOVED lines=37> */
.L_x_2700:
[----:B------:R-:W-:Y:S01]  /*6600*/  FMUL.FTZ R32, R63, R63 ;  /* 0x0000003f3f207220 */ /* 0x000fe20000410000 */
[----:B------:R-:W-:Y:S01]  /*6610*/  ISETP.NE.AND P1, PT, RZ, UR8, PT ;  /* 0x00000008ff007c0c */ /* 0x000fe2000bf25270 */
[----:B-1----:R-:W-:Y:S01]  /*6620*/  FADD.FTZ R61, R61, R62 ;  /* 0x0000003e3d3d7221 */ /* 0x002fe20000010000 */
        /* <DEDUP_REMOVED lines=9> */
[----:B------:R-:W2:Y:S01]  /*66c0*/  MUFU.RSQ R61, R61 ;  /* 0x0000003d003d7308 */ /* 0x000ea20000001400 */
[----:B------:R-:W-:-:S05]  /*66d0*/  @!P2 IMAD.WIDE R32, R40, R33, c[0x0][0x1a8] ;  /* 0x00006a002820a625 */ /* 0x000fca00078e0221 */
[----:B--2---:R1:W-:Y:S01]  /*66e0*/  @!P2 STG.E [R32.64], R61 ;  /* 0x0000003d2000a986 */ /* 0x0043e2000c101906 */
[----:B------:R-:W-:Y:S05]  /*66f0*/  @!P0 BRA `(.L_x_2696) ;  /* 0x0000020000008947 */ /* 0x000fea0003800000 */
[----:B-1----:R-:W-:-:S05]  /*6700*/  FSEL R63, R63, RZ, !P1 ;  /* 0x000000ff3f3f7208 */ /* 0x002fca0004800000 */
[--C-:B------:R-:W-:Y:S02]  /*6710*/  FADD.FTZ R33, R26, -R63.reuse ;  /* 0x8000003f1a217221 */ /* 0x100fe40000010000 */
[--C-:B------:R-:W-:Y:S02]  /*6720*/  FADD.FTZ R35, R27, -R63.reuse ;  /* 0x8000003f1b237221 */ /* 0x100fe40000010000 */
[--C-:B------:R-:W-:Y:S02]  /*6730*/  FADD.FTZ R66, R29, -R63.reuse ;  /* 0x8000003f1d427221 */ /* 0x100fe40000010000 */
[--C-:B0-----:R-:W-:Y:S02]  /*6740*/  FADD.FTZ R62, R24, -R63.reuse ;  /* 0x8000003f183e7221 */ /* 0x101fe40000010000 */
        /* <DEDUP_REMOVED lines=22> */
[----:B------:R-:W-:Y:S01]  /*68b0*/  IMAD.MOV.U32 R64, RZ, RZ, 0x10 ;  /* 0x00000010ff407424 */ /* 0x000fe200078e00ff */
[----:B------:R-:W-:Y:S02]  /*68c0*/  F2FP.BF16.PACK_AB R32, R61, R62 ;  /* 0x0000003e3d20723e */ /* 0x000fe400000010ff */
[----:B------:R-:W-:Y:S01]  /*68d0*/  F2FP.BF16.PACK_AB R35, R65, R66 ;  /* 0x000000424123723e */ /* 0x000fe200000010ff */
[----:B------:R-:W-:-:S05]  /*68e0*/  IMAD.WIDE.U32 R62, R57, R64, c[0x0][0x208] ;  /* 0x00008200393e7625 */ /* 0x000fca00078e0040 */
[----:B------:R0:W-:Y:S02]  /*68f0*/  STG.E.128 [R62.64], R32 ;  /* 0x000000203e007986 */ /* 0x0001e4000c101d06 */
.L_x_2696:
[----:B------:R-:W-:Y:S05]  /*6900*/  BSYNC B0 ;  /* 0x0000000000007941 */ /* 0x000fea0003800000 */
.L_x_2695:
[----:B01----:R-:W-:-:S04]  /*6910*/  IMAD.MOV.U32 R33, RZ, RZ, 0x4 ;  /* 0x00000004ff217424 */ /* 0x003fc800078e00ff */
[----:B------:R-:W-:-:S05]  /*6920*/  IMAD R40, R33, c[0x0][0x160], R40 ;  /* 0x0000580021287a24 */ /* 0x000fca00078e0228 */
[----:B------:R-:W-:-:S13]  /*6930*/  ISETP.GE.AND P1, PT, R40, c[0x0][0x164], PT ;  /* 0x0000590028007a0c */ /* 0x000fda0003f26270 */
[----:B------:R-:W-:Y:S01]  /*6940*/  @P1 CALL.REL.NOINC `(.L_x_2697) ;  /* 0x0000001000001944 */ /* 0x000fe20003c00000 */
[----:B------:R-:W-:Y:S05]  /*6950*/  BRA `(.L_x_2698) ;  /* 0xffff9f7000007947 */ /* 0x000fea000383ffff */
.L_x_2697:
[----:B------:R-:W-:Y:S05]  /*6960*/  BSYNC B1 ;  /* 0x0000000000017941 */ /* 0x000fea0003800000 */
.L_x_2562:
[----:B------:R-:W-:Y:S05]  /*6970*/  EXIT ;  /* 0x000000000000794d */ /* 0x000fea0003800000 */
.L_x_2693:
[----:B------:R-:W-:Y:S01]  /*6980*/  HFMA2.MMA R35, -RZ, RZ, 0, 1.847743988037109375e-06 ;  /* 0x0000001fff237435 */ /* 0x000fe200000001ff */
[----:B------:R-:W-:Y:S01]  /*6990*/  IMAD.MOV.U32 R61, RZ, RZ, 0x1 ;  /* 0x00000001ff3d7424 */ /* 0x000fe200078e00ff */
[----:B------:R-:W-:Y:S01]  /*69a0*/  MOV R32, 0x69d0 ;  /* 0x000069d000207802 */ /* 0x000fe20000000f00 */
[----:B------:R-:W-:-:S03]  /*69b0*/  IMAD.MOV.U32 R34, RZ, RZ, -0x1 ;  /* 0xffffffffff227424 */ /* 0x000fc600078e00ff */
[----:B------:R-:W-:Y:S05]  /*69c0*/  CALL.REL.NOINC `($__internal_30_$__cuda_sm70_shflsync_bfly_p) ;  /* 0x000004b000007944 */ /* 0x000fea0003c00000 */
[----:B01----:R-:W-:Y:S05]  /*69d0*/  BRA `(.L_x_2699) ;  /* 0xfffff9d000007947 */ /* 0x003fea000383ffff */
.L_x_2694:
[----:B0-----:R-:W-:Y:S01]  /*69e0*/  IMAD.MOV.U32 R62, RZ, RZ, R65 ;  /* 0x000000ffff3e7224 */ /* 0x001fe200078e0041 */
[----:B------:R-:W-:Y:S01]  /*69f0*/  MOV R34, 0xffffffff ;  /* 0xffffffff00227802 */ /* 0x000fe20000000f00 */
[----:B------:R-:W-:Y:S01]  /*6a00*/  IMAD.MOV.U32 R61, RZ, RZ, 0x2 ;  /* 0x00000002ff3d7424 */ /* 0x000fe200078e00ff */
[----:B------:R-:W-:Y:S01]  /*6a10*/  MOV R32, 0x6a40 ;  /* 0x00006a4000207802 */ /* 0x000fe20000000f00 */
[----:B------:R-:W-:Y:S02]  /*6a20*/  IMAD.MOV.U32 R35, RZ, RZ, 0x1f ;  /* 0x0000001fff237424 */ /* 0x000fe400078e00ff */
[----:B------:R-:W-:Y:S05]  /*6a30*/  CALL.REL.NOINC `($__internal_30_$__cuda_sm70_shflsync_bfly_p) ;  /* 0x0000044000007944 */ /* 0x000fea0003c00000 */
[----:B01----:R-:W-:Y:S01]  /*6a40*/  FADD.FTZ R62, R65, R34 ;  /* 0x00000022413e7221 */ /* 0x003fe20000010000 */
[----:B------:R-:W-:Y:S01]  /*6a50*/  MOV R32, 0x6aa0 ;  /* 0x00006aa000207802 */ /* 0x000fe20000000f00 */
[----:B------:R-:W-:Y:S02]  /*6a60*/  IMAD.MOV.U32 R61, RZ, RZ, 0x4 ;  /* 0x00000004ff3d7424 */ /* 0x000fe400078e00ff */
[----:B------:R-:W-:-:S02]  /*6a70*/  IMAD.MOV.U32 R35, RZ, RZ, 0x1f ;  /* 0x0000001fff237424 */ /* 0x000fc400078e00ff */
[----:B------:R-:W-:Y:S02]  /*6a80*/  IMAD.MOV.U32 R34, RZ, RZ, -0x1 ;  /* 0xffffffffff227424 */ /* 0x000fe400078e00ff */
[----:B------:R-:W-:Y:S05]  /*6a90*/  CALL.REL.NOINC `($__internal_30_$__cuda_sm70_shflsync_bfly_p) ;  /* 0x000003e000007944 */ /* 0x000fea0003c00000 */
[----:B0-----:R-:W-:Y:S01]  /*6aa0*/  HFMA2.MMA R61, -RZ, RZ, 0, 4.76837158203125e-07 ;  /* 0x00000008ff3d7435 */ /* 0x001fe200000001ff */
[----:B-1----:R-:W-:Y:S01]  /*6ab0*/  FADD.FTZ R62, R62, R34 ;  /* 0x000000223e3e7221 */ /* 0x002fe20000010000 */
[----:B------:R-:W-:Y:S01]  /*6ac0*/  MOV R32, 0x6b00 ;  /* 0x00006b0000207802 */ /* 0x000fe20000000f00 */
[----:B------:R-:W-:Y:S02]  /*6ad0*/  IMAD.MOV.U32 R35, RZ, RZ, 0x1f ;  /* 0x0000001fff237424 */ /* 0x000fe400078e00ff */
[----:B------:R-:W-:Y:S02]  /*6ae0*/  IMAD.MOV.U32 R34, RZ, RZ, -0x1 ;  /* 0xffffffffff227424 */ /* 0x000fe400078e00ff */
[----:B------:R-:W-:Y:S05]  /*6af0*/  CALL.REL.NOINC `($__internal_30_$__cuda_sm70_shflsync_bfly_p) ;  /* 0x0000038000007944 */ /* 0x000fea0003c00000 */
[----:B01----:R-:W-:Y:S01]  /*6b00*/  FADD.FTZ R62, R62, R34 ;  /* 0x000000223e3e7221 */ /* 0x003fe20000010000 */
[----:B------:R-:W-:Y:S01]  /*6b10*/  MOV R35, 0x1f ;  /* 0x0000001f00237802 */ /* 0x000fe20000000f00 */
[----:B------:R-:W-:Y:S01]  /*6b20*/  IMAD.MOV.U32 R61, RZ, RZ, 0x10 ;  /* 0x00000010ff3d7424 */ /* 0x000fe200078e00ff */
[----:B------:R-:W-:Y:S01]  /*6b30*/  MOV R32, 0x6b60 ;  /* 0x00006b6000207802 */ /* 0x000fe20000000f00 */
[----:B------:R-:W-:Y:S02]  /*6b40*/  IMAD.MOV.U32 R34, RZ, RZ, -0x1 ;  /* 0xffffffffff227424 */ /* 0x000fe400078e00ff */
[----:B------:R-:W-:Y:S05]  /*6b50*/  CALL.REL.NOINC `($__internal_30_$__cuda_sm70_shflsync_bfly_p) ;  /* 0x0000032000007944 */ /* 0x000fea0003c00000 */
        /* <DEDUP_REMOVED lines=23> */
[----:B------:R-:W-:Y:S05]  /*6cd0*/  CALL.REL.NOINC `($__internal_30_$__cuda_sm70_shflsync_bfly_p) ;  /* 0x000001a000007944 */ /* 0x000fea0003c00000 */
[----:B01----:R-:W-:Y:S01]  /*6ce0*/  FADD.FTZ R62, R62, R34 ;  /* 0x000000223e3e7221 */ /* 0x003fe20000010000 */
[----:B------:R-:W-:Y:S01]  /*6cf0*/  MOV R32, 0x6d40 ;  /* 0x00006d4000207802 */ /* 0x000fe20000000f00 */
[----:B------:R-:W-:Y:S02]  /*6d00*/  IMAD.MOV.U32 R61, RZ, RZ, 0x2 ;  /* 0x00000002ff3d7424 */ /* 0x000fe400078e00ff */
[----:B------:R-:W-:Y:S02]  /*6d10*/  IMAD.MOV.U32 R35, RZ, RZ, 0x1f ;  /* 0x0000001fff237424 */ /* 0x000fe400078e00ff */
[----:B------:R-:W-:Y:S02]  /*6d20*/  IMAD.MOV.U32 R34, RZ, RZ, -0x1 ;  /* 0xffffffffff227424 */ /* 0x000fe400078e00ff */
[----:B------:R-:W-:Y:S05]  /*6d30*/  CALL.REL.NOINC `($__internal_30_$__cuda_sm70_shflsync_bfly_p) ;  /* 0x0000014000007944 */ /* 0x000fea0003c00000 */
[----:B0-----:R-:W-:Y:S01]  /*6d40*/  HFMA2.MMA R61, -RZ, RZ, 0, 2.384185791015625e-07 ;  /* 0x00000004ff3d7435 */ /* 0x001fe200000001ff */
[----:B-1----:R-:W-:Y:S01]  /*6d50*/  FADD.FTZ R62, R62, R34 ;  /* 0x000000223e3e7221 */ /* 0x002fe20000010000 */
[----:B------:R-:W-:Y:S01]  /*6d60*/  MOV R32, 0x6da0 ;  /* 0x00006da000207802 */ /* 0x000fe20000000f00 */
[----:B------:R-:W-:-:S02]  /*6d70*/  IMAD.MOV.U32 R35, RZ, RZ, 0x1f ;  /* 0x0000001fff237424 */ /* 0x000fc400078e00ff */
        /* <DEDUP_REMOVED lines=8> */
[----:B01----:R-:W-:Y:S01]  /*6e00*/  FADD.FTZ R62, R62, R34 ;  /* 0x000000223e3e7221 */ /* 0x003fe20000010000 */
[----:B------:R-:W-:Y:S01]  /*6e10*/  MOV R34, 0xffffffff ;  /* 0xffffffff00227802 */ /* 0x000fe20000000f00 */
[----:B------:R-:W-:Y:S01]  /*6e20*/  IMAD.MOV.U32 R61, RZ, RZ, 0x10 ;  /* 0x00000010ff3d7424 */ /* 0x000fe200078e00ff */
[----:B------:R-:W-:Y:S01]  /*6e30*/  MOV R32, 0x6e60 ;  /* 0x00006e6000207802 */ /* 0x000fe20000000f00 */
[----:B------:R-:W-:Y:S02]  /*6e40*/  IMAD.MOV.U32 R35, RZ, RZ, 0x1f ;  /* 0x0000001fff237424 */ /* 0x000fe400078e00ff */
[----:B------:R-:W-:Y:S05]  /*6e50*/  CALL.REL.NOINC `($__internal_30_$__cuda_sm70_shflsync_bfly_p) ;  /* 0x0000002000007944 */ /* 0x000fea0003c00000 */
[----:B01----:R-:W-:Y:S01]  /*6e60*/  IMAD.MOV.U32 R61, RZ, RZ, R34 ;  /* 0x000000ffff3d7224 */ /* 0x003fe200078e0022 */
[----:B------:R-:W-:Y:S05]  /*6e70*/  BRA `(.L_x_2700) ;  /* 0xfffff78000007947 */ /* 0x000fea000383ffff */
        .weak           $__internal_30_$__cuda_sm70_shflsync_bfly_p
        .type           $__internal_30_$__cuda_sm70_shflsync_bfly_p,@function
        .size           $__internal_30_$__cuda_sm70_shflsync_bfly_p,(.L_x_7086 - $__internal_30_$__cuda_sm70_shflsync_bfly_p)
$__internal_30_$__cuda_sm70_shflsync_bfly_p:
[----:B------:R-:W-:Y:S01]  /*6e80*/  IMAD.MOV.U32 R33, RZ, RZ, 0x0 ;  /* 0x00000000ff217424 */ /* 0x000fe200078e00ff */
[----:B------:R-:W-:Y:S04]  /*6e90*/  WARPSYNC R34 ;  /* 0x0000002200007348 */ /* 0x000fe80003800000 */
[----:B------:R0:W1:Y:S01]  /*6ea0*/  SHFL.BFLY PT, R34, R62, R61, R35 ;  /* 0x0c00003d3e227389 */ /* 0x00006200000e0023 */
[----:B------:R-:W-:Y:S05]  /*6eb0*/  RET.REL.NODEC R32 `(_ZN10layer_norm31ln_parallel_residual_fwd_kernelINS_13Kernel_traitsI13__nv_bfloat16S2_fS2_fjLj256ELj1ELj4ELj1ELj16ENS_18Kernel_traits_baseILj256ES2_S2_fS2_fjLj128EEEEELb1ELb1ELb0EEEvNS_9FwdParamsE) ;  /* 0xffff914020007950 */ /* 0x000fea0003c3ffff */
.L_x_2701:
        /* <DEDUP_REMOVED lines=12> */
.L_x_7086:


//--------------------- .text._ZN10layer_norm31ln_parallel_residual_fwd_kernelINS_13Kernel_traitsI13__nv_bfloat16S2_fS2_fjLj256ELj1ELj4ELj1ELj16ENS_18Kernel_traits_baseILj256ES2_S2_fS2_fjLj128EEEEELb1ELb1ELb1EEEvNS_9FwdParamsE --------------------------
	.section	.text._ZN10layer_norm31ln_parallel_residual_fwd_kernelINS_13Kernel_traitsI13__nv_bfloat16S2_fS2_fjLj256ELj1ELj4ELj1ELj16ENS_18Kernel_traits_baseILj256ES2_S2_fS2_fjLj128EEEEELb1ELb1ELb1EEEvNS_9FwdParamsE,"ax",@progbits
	.sectioninfo	@"SHI_REGISTERS=68"
	.align	128
        .global         _ZN10layer_norm31ln_parallel_residual_fwd_kernelINS_13Kernel_traitsI13__nv_bfloat16S2_fS2_fjLj256ELj1ELj4ELj1ELj16ENS_18Kernel_traits_baseILj256ES2_S2_fS2_fjLj128EEEEELb1ELb1ELb1EEEvNS_9FwdParamsE
        .type           _ZN10layer_norm31ln_parallel_residual_fwd_kernelINS_13Kernel_traitsI13__nv_bfloat16S2_fS2_fjLj256ELj1ELj4ELj1ELj16ENS_18Kernel_traits_baseILj256ES2_S2_fS2_fjLj128EEEEELb1ELb1ELb1EEEvNS_9FwdParamsE,@function
        .size           _ZN10layer_norm31ln_parallel_residual_fwd_kernelINS_13Kernel_traitsI13__nv_bfloat16S2_fS2_fjLj256ELj1ELj4ELj1ELj16ENS_18Kernel_traits_baseILj256ES2_S2_fS2_fjLj128EEEEELb1ELb1ELb1EEEvNS_9FwdParamsE,(.L_x_7087 - _ZN10layer_norm31ln_parallel_residual_fwd_kernelINS_13Kernel_traitsI13__nv_bfloat16S2_fS2_fjLj256ELj1ELj4ELj1ELj16ENS_18Kernel_traits_baseILj256ES2_S2_fS2_fjLj128EEEEELb1ELb1ELb1EEEvNS_9FwdParamsE)
        .other          _ZN10layer_norm31ln_parallel_residual_fwd_kernelINS_13Kernel_traitsI13__nv_bfloat16S2_fS2_fjLj256ELj1ELj4ELj1ELj16ENS_18Kernel_traits_baseILj256ES2_S2_fS2_fjLj128EEEEELb1ELb1ELb1EEEvNS_9FwdParamsE,@"STO_CUDA_ENTRY STV_DEFAULT"
_ZN10layer_norm31ln_parallel_residual_fwd_kernelINS_13Kernel_traitsI13__nv_bfloat16S2_fS2_fjLj256ELj1ELj4ELj1ELj16ENS_18Kernel_traits_baseILj256ES2_S2_fS2_fjLj128EEEEELb1ELb1ELb1EEEvNS_9FwdParamsE:
.text._ZN10layer_norm31ln_parallel_residual_fwd_kernelINS_13Kernel_traitsI13__nv_bfloat16S2_fS2_fjLj256ELj1ELj4ELj1ELj16ENS_18Kernel_traits_baseILj256ES2_S2_fS2_fjLj128EEEEELb1ELb1ELb1EEEvNS_9FwdParamsE:
        /* <DEDUP_REMOVED lines=22> */
[----:B0-----:R-:W-:-:S04]  /*0160*/  LEA R8, R6, R8, 0x2 ;  /* 0x0000000806087211 */ /* 0x001fc800078e10ff */
[----:B------:R-:W-:Y:S02]  /*0170*/  ISETP.GE.AND P2, PT, R8, c[0x0][0x164], PT ;  /* 0x0000590008007a0c */ /* 0x000fe40003f46270 */
[----:B------:R-:W-:-:S05]  /*0180*/  IADD3 R28, P3, R0, c[0x0][0x1b0], RZ ;  /* 0x00006c00001c7a10 */ /* 0x000fca0007f7e0ff */
[----:B------:R-:W-:Y:S01]  /*0190*/  IMAD.X R29, RZ, RZ, c[0x0][0x1b4], P3 ;  /* 0x00006d00ff1d7624 */ /* 0x000fe200018e06ff */
        /* <DEDUP_REMOVED lines=11> */
[C---:B------:R-:W-:Y:S01]  /*0250*/  IMAD.HI.U32 R0, R7.reuse, -0x326172a9, RZ ;  /* 0xcd9e8d5707007827 */ /* 0x040fe200078e00ff */
[----:B------:R-:W-:Y:S01]  /*0260*/  UIADD3 UR11, UR4, 0x3c6ef372, URZ ;  /* 0x3c6ef372040b7890 */ /* 0x000fe2000fffe03f */
[----:B------:R-:W-:Y:S01]  /*0270*/  @!P0 CS2R R14, SRZ ;  /* 0x00000000000e8805 */ /* 0x000fe2000001ff00 */
[--C-:B------:R-:W-:Y:S01]  /*0280*/  SHF.R.U64 R6, R10, 0x2, R11.reuse ;  /* 0x000000020a067819 */ /* 0x100fe2000000120b */
[----:B------:R-:W-:Y:S01]  /*0290*/  IMAD R4, R7, -0x326172a9, RZ ;  /* 0xcd9e8d5707047824 */ /* 0x000fe200078e02ff */
        /* <DEDUP_REMOVED lines=10> */
[----:B------:R-:W-:Y:S01]  /*0340*/  UIADD3 UR16, UR5, -0x126145ec, URZ ;  /* 0xed9eba1405107890 */ /* 0x000fe2000fffe03f */
[----:B------:R-:W-:Y:S01]  /*0350*/  PRMT R38, RZ, 0x7610, R12 ;  /* 0x00007610ff267816 */ /* 0x000fe2000000000c */
[----:B------:R-:W-:Y:S01]  /*0360*/  UIADD3 UR15, UR4, 0x78dde6e4, URZ ;  /* 0x78dde6e4040f7890 */ /* 0x000fe2000fffe03f */
[----:B------:R-:W-:Y:S01]  /*0370*/  IMAD.HI.U32 R3, R2, -0x326172a9, RZ ;  /* 0xcd9e8d5702037827 */ /* 0x000fe200078e00ff */
[----:B------:R-:W-:Y:S01]  /*0380*/  LOP3.LUT R11, R11, UR10, R16, 0x96, !PT ;  /* 0x0000000a0b0b7c12 */ /* 0x000fe2000f8e9610 */
[----:B------:R-:W-:Y:S01]  /*0390*/  UIADD3 UR17, UR4, 0x1715609d, URZ ;  /* 0x1715609d04117890 */ /* 0x000fe2000fffe03f */
[--C-:B------:R-:W-:Y:S01]  /*03a0*/  PRMT R10, RZ, 0x5410, R13.reuse ;  /* 0x00005410ff0a7816 */ /* 0x100fe2000000000d */
[----:B------:R-:W-:Y:S01]  /*03b0*/  IMAD R19, R0, -0x2daee0ad, RZ ;  /* 0xd2511f5300137824 */ /* 0x000fe200078e02ff */
[----:B------:R-:W-:Y:S01]  /*03c0*/  LOP3.LUT R3, R3, UR9, R4, 0x96, !PT ;  /* 0x0000000903037c12 */ /* 0x000fe2000f8e9604 */
[----:B------:R-:W-:Y:S01]  /*03d0*/  IMAD R17, R2, -0x326172a9, RZ ;  /* 0xcd9e8d5702117824 */ /* 0x000fe200078e02ff */
[----:B------:R-:W-:Y:S01]  /*03e0*/  UIADD3 UR18, UR5, -0x56f99767, URZ ;  /* 0xa906689905127890 */ /* 0x000fe2000fffe03f */
[----:B------:R-:W-:Y:S01]  /*03f0*/  IMAD.HI.U32 R2, R11, -0x326172a9, RZ ;  /* 0xcd9e8d570b027827 */ /* 0x000fe200078e00ff */
[----:B------:R-:W-:Y:S01]  /*0400*/  UIADD3 UR20, UR5, 0x646e171e, URZ ;  /* 0x646e171e05147890 */ /* 0x000fe2000fffe03f */
[----:B------:R-:W-:Y:S01]  /*0410*/  PRMT R40, RZ, 0x7610, R13 ;  /* 0x00007610ff287816 */ /* 0x000fe2000000000d */
[----:B------:R-:W-:Y:S01]  /*0420*/  UIADD3 UR19, UR4, -0x4ab325aa, URZ ;  /* 0xb54cda5604137890 */ /* 0x000fe2000fffe03f */
[C---:B------:R-:W-:Y:S01]  /*0430*/  IMAD.HI.U32 R0, R3.reuse, -0x2daee0ad, RZ ;  /* 0xd2511f5303007827 */ /* 0x040fe200078e00ff */
[----:B------:R-:W-:Y:S01]  /*0440*/  LOP3.LUT R2, R2, UR11, R17, 0x96, !PT ;  /* 0x0000000b02027c12 */ /* 0x000fe2000f8e9611 */
[----:B------:R-:W-:Y:S01]  /*0450*/  UIADD3 UR21, UR4, 0x5384540f, URZ ;  /* 0x5384540f04157890 */ /* 0x000fe2000fffe03f */
[--C-:B------:R-:W-:Y:S01]  /*0460*/  PRMT R39, RZ, 0x5410, R14.reuse ;  /* 0x00005410ff277816 */ /* 0x100fe2000000000e */
[----:B------:R-:W-:Y:S01]  /*0470*/  IMAD R17, R3, -0x2daee0ad, RZ ;  /* 0xd2511f5303117824 */ /* 0x000fe200078e02ff */
[----:B------:R-:W-:Y:S01]  /*0480*/  LOP3.LUT R0, R0, UR12, R19, 0x96, !PT ;  /* 0x0000000c00007c12 */ /* 0x000fe2000f8e9613 */
[----:B------:R-:W-:Y:S01]  /*0490*/  IMAD R4, R11, -0x326172a9, RZ ;  /* 0xcd9e8d570b047824 */ /* 0x000fe200078e02ff */
[----:B------:R-:W-:Y:S01]  /*04a0*/  UIADD3 UR22, UR5, 0x1fd5c5a3, URZ ;  /* 0x1fd5c5a305167890 */ /* 0x000fe2000fffe03f */
[----:B------:R-:W-:Y:S01]  /*04b0*/  IMAD.HI.U32 R16, R2, -0x2daee0ad, RZ ;  /* 0xd2511f5302107827 */ /* 0x000fe200078e00ff */
[----:B------:R-:W-:Y:S01]  /*04c0*/  UIADD3 UR24, UR5, -0x24c28bd8, URZ ;  /* 0xdb3d742805187890 */ /* 0x000fe2000fffe03f */
[----:B------:R-:W-:Y:S01]  /*04d0*/  PRMT R44, RZ, 0x7610, R14 ;  /* 0x00007610ff2c7816 */ /* 0x000fe2000000000e */
[----:B------:R-:W-:Y:S01]  /*04e0*/  UIADD3 UR23, UR4, -0xe443238, URZ ;  /* 0xf1bbcdc804177890 */ /* 0x000fe2000fffe03f */
[----:B------:R-:W-:Y:S01]  /*04f0*/  IMAD.HI.U32 R3, R0, -0x326172a9, RZ ;  /* 0xcd9e8d5700037827 */ /* 0x000fe200078e00ff */
[----:B------:R-:W-:Y:S01]  /*0500*/  LOP3.LUT R16, R16, UR14, R17, 0x96, !PT ;  /* 0x0000000e10107c12 */ /* 0x000fe2000f8e9611 */
[----:B------:R-:W-:Y:S01]  /*0510*/  UIADD3 UR25, UR4, -0x700cb87f, URZ ;  /* 0x8ff3478104197890 */ /* 0x000fe2000fffe03f */
[--C-:B------:R-:W-:Y:S01]  /*0520*/  PRMT R41, RZ, 0x5410, R15.reuse ;  /* 0x00005410ff297816 */ /* 0x100fe2000000000f */
[----:B------:R-:W-:Y:S01]  /*0530*/  IMAD R17, R2, -0x2daee0ad, RZ ;  /* 0xd2511f5302117824 */ /* 0x000fe200078e02ff */
[----:B------:R-:W-:Y:S01]  /*0540*/  LOP3.LUT R3, R3, UR13, R4, 0x96, !PT ;  /* 0x0000000d03037c12 */ /* 0x000fe2000f8e9604 */
[----:B------:R-:W-:Y:S01]  /*0550*/  IMAD R11, R0, -0x326172a9, RZ ;  /* 0xcd9e8d57000b7824 */ /* 0x000fe200078e02ff */
[----:B------:R-:W-:Y:S01]  /*0560*/  UIADD3 UR26, UR5, -0x695add53, URZ ;  /* 0x96a522ad051a7890 */ /* 0x000fe2000fffe03f */
[----:B------:R-:W-:Y:S01]  /*0570*/  IMAD.HI.U32 R0, R16, -0x326172a9, RZ ;  /* 0xcd9e8d5710007827 */ /* 0x000fe200078e00ff */
[----:B------:R-:W-:Y:S01]  /*0580*/  PRMT R45, RZ, 0x7610, R15 ;  /* 0x00007610ff2d7816 */ /* 0x000fe2000000000f */
[----:B------:R-:W-:-:S02]  /*0590*/  ULDC.U8 UR8, c[0x0][0x1f0] ;  /* 0x00007c0000087ab9 */ /* 0x000fc40000000000 */
        /* <DEDUP_REMOVED lines=29> */
[----:B------:R-:W-:Y:S02]  /*0770*/  IMAD R19, R3, -0x2daee0ad, RZ ;  /* 0xd2511f5303137824 */ /* 0x000fe400078e02ff */
[----:B------:R-:W-:-:S04]  /*0780*/  IMAD.HI.U32 R4, R17, -0x2daee0ad, RZ ;  /* 0xd2511f5311047827 */ /* 0x000fc800078e00ff */
[----:B------:R-:W-:Y:S01]  /*0790*/  IMAD.WIDE.U32 R2, R2, -0x326172a9, RZ ;  /* 0xcd9e8d5702027825 */ /* 0x000fe200078e00ff */
[----:B------:R-:W-:-:S03]  /*07a0*/  LOP3.LUT R4, R4, UR26, R19, 0x96, !PT ;  /* 0x0000001a04047c12 */ /* 0x000fc6000f8e9613 */
[----:B------:R-:W-:Y:S01]  /*07b0*/  IMAD R36, R17, -0x2daee0ad, RZ ;  /* 0xd2511f5311247824 */ /* 0x000fe200078e02ff */
[----:B------:R-:W-:Y:S01]  /*07c0*/  LOP3.LUT R3, R3, UR25, R11, 0x96, !PT ;  /* 0x0000001903037c12 */ /* 0x000fe2000f8e960b */
[----:B------:R-:W-:Y:S02]  /*07d0*/  IMAD.MOV.U32 R11, RZ, RZ, RZ ;  /* 0x000000ffff0b7224 */ /* 0x000fe400078e00ff */
.L_x_2835:
        /* <DEDUP_REMOVED lines=31> */
.L_x_2704:
[----:B0-----:R-:W-:Y:S02]  /*09d0*/  IMAD.MOV.U32 R43, RZ, RZ, R2 ;  /* 0x000000ffff2b7224 */ /* 0x001fe400078e0002 */
.L_x_2705:
[----:B------:R-:W-:Y:S05]  /*09e0*/  BSYNC B1 ;  /* 0x0000000000017941 */ /* 0x000fea0003800000 */
.L_x_2703:
        /* <DEDUP_REMOVED lines=16> */
.L_x_2709:
[----:B------:R-:W-:Y:S05]  /*0af0*/  BSYNC B2 ;  /* 0x0000000000027941 */ /* 0x000fea0003800000 */
.L_x_2708:
        /* <DEDUP_REMOVED lines=42> */
.L_x_2707:
[----:B------:R-:W-:Y:S05]  /*0da0*/  BSYNC B1 ;  /* 0x0000000000017941 */ /* 0x000fea0003800000 */
.L_x_2706:
        /* <DEDUP_REMOVED lines=13> */
[----:B------:R-:W-:Y:S02]  /*0e80*/  IMAD.MOV.U32 R15, RZ, RZ, R56 ;  /* 0x000000ffff0f7224 */ /* 0x000fe400078e0038 */
[----:B------:R-:W-:Y:S01]  /*0e90*/  FADD.FTZ R12, R20, R12 ;  /* 0x0000000c140c7221 */ /* 0x000fe20000010000 */
[----:B------:R-:W-:Y:S05]  /*0ea0*/  BRA `(.L_x_2711) ;  /* 0x0000053000007947 */ /* 0x000fea0003800000 */
.L_x_2710:
        /* <DEDUP_REMOVED lines=12> */
.L_x_2713:
[----:B------:R-:W-:Y:S02]  /*0f70*/  IMAD.MOV.U32 R13, RZ, RZ, R2 ;  /* 0x000000ffff0d7224 */ /* 0x000fe400078e0002 */
.L_x_2714:
[----:B------:R-:W-:Y:S05]  /*0f80*/  BSYNC B1 ;  /* 0x0000000000017941 */ /* 0x000fea0003800000 */
.L_x_2712:
        /* <DEDUP_REMOVED lines=16> */
.L_x_2718:
[----:B------:R-:W-:Y:S05]  /*1090*/  BSYNC B2 ;  /* 0x0000000000027941 */ /* 0x000fea0003800000 */
.L_x_2717:
        /* <DEDUP_REMOVED lines=42> */
.L_x_2716:
[----:B------:R-:W-:Y:S05]  /*1340*/  BSYNC B1 ;  /* 0x0000000000017941 */ /* 0x000fea0003800000 */
.L_x_2715:
        /* <DEDUP_REMOVED lines=9> */
.L_x_2711:
        /* <DEDUP_REMOVED lines=12> */
.L_x_2720:
[----:B------:R-:W-:Y:S02]  /*14a0*/  IMAD.MOV.U32 R58, RZ, RZ, R2 ;  /* 0x000000ffff3a7224 */ /* 0x000fe400078e0002 */
.L_x_2721:
[----:B------:R-:W-:Y:S05]  /*14b0*/  BSYNC B1 ;  /* 0x0000000000017941 */ /* 0x000fea0003800000 */
.L_x_2719:
        /* <DEDUP_REMOVED lines=16> */
.L_x_2725:
[----:B------:R-:W-:Y:S05]  /*15c0*/  BSYNC B2 ;  /* 0x0000000000027941 */ /* 0x000fea0003800000 */
.L_x_2724:
        /* <DEDUP_REMOVED lines=42> */
.L_x_2723:
[----:B------:R-:W-:Y:S05]  /*1870*/  BSYNC B1 ;  /* 0x0000000000017941 */ /* 0x000fea0003800000 */
.L_x_2722:
        /* <DEDUP_REMOVED lines=13> */
.L_x_2726:
        /* <DEDUP_REMOVED lines=12> */
.L_x_2729:
[----:B------:R-:W-:Y:S02]  /*1a10*/  IMAD.MOV.U32 R32, RZ, RZ, R2 ;  /* 0x000000ffff207224 */ /* 0x000fe400078e0002 */
.L_x_2730:
[----:B------:R-:W-:Y:S05]  /*1a20*/  BSYNC B1 ;  /* 0x0000000000017941 */ /* 0x000fea0003800000 */
.L_x_2728:
        /* <DEDUP_REMOVED lines=16> */
.L_x_2734:
[----:B------:R-:W-:Y:S05]  /*1b30*/  BSYNC B2 ;  /* 0x0000000000027941 */ /* 0x000fea0003800000 */
.L_x_2733:
        /* <DEDUP_REMOVED lines=42> */
.L_x_2732:
[----:B------:R-:W-:Y:S05]  /*1de0*/  BSYNC B1 ;  /* 0x0000000000017941 */ /* 0x000fea0003800000 */
.L_x_2731:
        /* <DEDUP_REMOVED lines=9> */
.L_x_2727:
        /* <DEDUP_REMOVED lines=12> */
.L_x_2736:
[----:B------:R-:W-:Y:S02]  /*1f40*/  IMAD.MOV.U32 R32, RZ, RZ, R2 ;  /* 0x000000ffff207224 */ /* 0x000fe400078e0002 */
.L_x_2737:
[----:B------:R-:W-:Y:S05]  /*1f50*/  BSYNC B1 ;  /* 0x0000000000017941 */ /* 0x000fea0003800000 */
.L_x_2735:
        /* <DEDUP_REMOVED lines=16> */
.L_x_2741:
[----:B------:R-:W-:Y:S05]  /*2060*/  BSYNC B2 ;  /* 0x0000000000027941 */ /* 0x000fea0003800000 */
.L_x_2740:
        /* <DEDUP_REMOVED lines=42> */
.L_x_2739:
[----:B------:R-:W-:Y:S05]  /*2310*/  BSYNC B1 ;  /* 0x0000000000017941 */ /* 0x000fea0003800000 */
.L_x_2738:
        /* <DEDUP_REMOVED lines=13> */
.L_x_2742:
        /* <DEDUP_REMOVED lines=12> */
.L_x_2745:
[----:B------:R-:W-:Y:S02]  /*24b0*/  IMAD.MOV.U32 R15, RZ, RZ, R2 ;  /* 0x000000ffff0f7224 */ /* 0x000fe400078e0002 */
.L_x_2746:
[----:B------:R-:W-:Y:S05]  /*24c0*/  BSYNC B1 ;  /* 0x0000000000017941 */ /* 0x000fea0003800000 */
.L_x_2744:
        /* <DEDUP_REMOVED lines=16> */
.L_x_2750:
[----:B------:R-:W-:Y:S05]  /*25d0*/  BSYNC B2 ;  /* 0x0000000000027941 */ /* 0x000fea0003800000 */
.L_x_2749:
        /* <DEDUP_REMOVED lines=42> */
.L_x_2748:
[----:B------:R-:W-:Y:S05]  /*2880*/  BSYNC B1 ;  /* 0x0000000000017941 */ /* 0x000fea0003800000 */
.L_x_2747:
        /* <DEDUP_REMOVED lines=9> */
.L_x_2743:
        /* <DEDUP_REMOVED lines=12> */
.L_x_2752:
[----:B------:R-:W-:Y:S02]  /*29e0*/  MOV R32, R2 ;  /* 0x0000000200207202 */ /* 0x000fe40000000f00 */
.L_x_2753:
[----:B------:R-:W-:Y:S05]  /*29f0*/  BSYNC B1 ;  /* 0x0000000000017941 */ /* 0x000fea0003800000 */
.L_x_2751:
        /* <DEDUP_REMOVED lines=16> */
.L_x_2757:
[----:B------:R-:W-:Y:S05]  /*2b00*/  BSYNC B2 ;  /* 0x0000000000027941 */ /* 0x000fea0003800000 */
.L_x_2756:
        /* <DEDUP_REMOVED lines=42> */
.L_x_2755:
[----:B------:R-:W-:Y:S05]  /*2db0*/  BSYNC B1 ;  /* 0x0000000000017941 */ /* 0x000fea0003800000 */
.L_x_2754:
        /* <DEDUP_REMOVED lines=13> */
.L_x_2758:
        /* <DEDUP_REMOVED lines=12> */
.L_x_2761:
[----:B------:R-:W-:Y:S02]  /*2f50*/  IMAD.MOV.U32 R59, RZ, RZ, R2 ;  /* 0x000000ffff3b7224 */ /* 0x000fe400078e0002 */
.L_x_2762:
[----:B------:R-:W-:Y:S05]  /*2f60*/  BSYNC B1 ;  /* 0x0000000000017941 */ /* 0x000fea0003800000 */
.L_x_2760:
        /* <DEDUP_REMOVED lines=16> */
.L_x_2766:
[----:B------:R-:W-:Y:S05]  /*3070*/  BSYNC B2 ;  /* 0x0000000000027941 */ /* 0x000fea0003800000 */
.L_x_2765:
        /* <DEDUP_REMOVED lines=42> */
.L_x_2764:
[----:B------:R-:W-:Y:S05]  /*3320*/  BSYNC B1 ;  /* 0x0000000000017941 */ /* 0x000fea0003800000 */
.L_x_2763:
        /* <DEDUP_REMOVED lines=9> */
.L_x_2759:
        /* <DEDUP_REMOVED lines=12> */
.L_x_2768:
[----:B------:R-:W-:Y:S02]  /*3480*/  IMAD.MOV.U32 R59, RZ, RZ, R2 ;  /* 0x000000ffff3b7224 */ /* 0x000fe400078e0002 */
.L_x_2769:
[----:B------:R-:W-:Y:S05]  /*3490*/  BSYNC B1 ;  /* 0x0000000000017941 */ /* 0x000fea0003800000 */
.L_x_2767:
        /* <DEDUP_REMOVED lines=16> */
.L_x_2773:
[----:B------:R-:W-:Y:S05]  /*35a0*/  BSYNC B2 ;  /* 0x0000000000027941 */ /* 0x000fea0003800000 */
.L_x_2772:
        /* <DEDUP_REMOVED lines=42> */
.L_x_2771:
[----:B------:R-:W-:Y:S05]  /*3850*/  BSYNC B1 ;  /* 0x0000000000017941 */ /* 0x000fea0003800000 */
.L_x_2770:
        /* <DEDUP_REMOVED lines=12> */
.L_x_2774:
        /* <DEDUP_REMOVED lines=12> */
.L_x_2777:
[----:B------:R-:W-:Y:S02]  /*39e0*/  MOV R33, R2 ;  /* 0x0000000200217202 */ /* 0x000fe40000000f00 */
.L_x_2778:
[----:B------:R-:W-:Y:S05]  /*39f0*/  BSYNC B1 ;  /* 0x0000000000017941 */ /* 0x000fea0003800000 */
.L_x_2776:
        /* <DEDUP_REMOVED lines=16> */
.L_x_2782:
[----:B------:R-:W-:Y:S05]  /*3b00*/  BSYNC B2 ;  /* 0x0000000000027941 */ /* 0x000fea0003800000 */
.L_x_2781:
        /* <DEDUP_REMOVED lines=42> */
.L_x_2780:
[----:B------:R-:W-:Y:S05]  /*3db0*/  BSYNC B1 ;  /* 0x0000000000017941 */ /* 0x000fea0003800000 */
.L_x_2779:
        /* <DEDUP_REMOVED lines=9> */
.L_x_2775:
        /* <DEDUP_REMOVED lines=12> */
.L_x_2784:
[----:B------:R-:W-:Y:S02]  /*3f10*/  IMAD.MOV.U32 R59, RZ, RZ, R2 ;  /* 0x000000ffff3b7224 */ /* 0x000fe400078e0002 */
.L_x_2785:
[----:B------:R-:W-:Y:S05]  /*3f20*/  BSYNC B1 ;  /* 0x0000000000017941 */ /* 0x000fea0003800000 */
.L_x_2783:
        /* <DEDUP_REMOVED lines=16> */
.L_x_2789:
[----:B------:R-:W-:Y:S05]  /*4030*/  BSYNC B2 ;  /* 0x0000000000027941 */ /* 0x000fea0003800000 */
.L_x_2788:
        /* <DEDUP_REMOVED lines=42> */
.L_x_2787:
[----:B------:R-:W-:Y:S05]  /*42e0*/  BSYNC B1 ;  /* 0x0000000000017941 */ /* 0x000fea0003800000 */
.L_x_2786:
        /* <DEDUP_REMOVED lines=12> */
.L_x_2790:
        /* <DEDUP_REMOVED lines=12> */
.L_x_2793:
[----:B------:R-:W-:Y:S02]  /*4470*/  IMAD.MOV.U32 R34, RZ, RZ, R2 ;  /* 0x000000ffff227224 */ /* 0x000fe400078e0002 */
.L_x_2794:
[----:B------:R-:W-:Y:S05]  /*4480*/  BSYNC B1 ;  /* 0x0000000000017941 */ /* 0x000fea0003800000 */
.L_x_2792:
        /* <DEDUP_REMOVED lines=16> */
.L_x_2798:
[----:B------:R-:W-:Y:S05]  /*4590*/  BSYNC B2 ;  /* 0x0000000000027941 */ /* 0x000fea0003800000 */
.L_x_2797:
        /* <DEDUP_REMOVED lines=42> */
.L_x_2796:
[----:B------:R-:W-:Y:S05]  /*4840*/  BSYNC B1 ;  /* 0x0000000000017941 */ /* 0x000fea0003800000 */
.L_x_2795:
[----:B------:R-:W0:Y:S02]  /*4850*/  I2F.U32 R34, R34 ;  /* 0x0000002200227306 */ /* 0x000e240000201000 */
[----:B0-----:R-:W-:Y:S01]  /*4860*/  FFMA.FTZ R37, R34, R55, 1.1641532182693481445e-10 ;  /* 0x2f00000022257423 */ /* 0x001fe20000010037 */
[----:B------:R-:W-:-:S04]  /*4870*/  PRMT R34, RZ, 0x7610, R26 ;  /* 0x00007610ff227816 */ /* 0x000fc8000000001a */
[----:B------:R-:W-:Y:S01]  /*4880*/  FSETP.GTU.FTZ.AND P4, PT, R37, c[0x0][0x1e4], PT ;  /* 0x0000790025007a0b */ /* 0x000fe20003f9c000 */
[----:B------:R-:W-:-:S05]  /*4890*/  FMUL.FTZ R51, R34, c[0x0][0x1e8] ;  /* 0x00007a0022337a20 */ /* 0x000fca0000410000 */
[----:B------:R-:W-:Y:S02]  /*48a0*/  FSEL R60, R51, RZ, !P4 ;  /* 0x000000ff333c7208 */ /* 0x000fe40006000000 */
[----:B------:R-:W-:-:S03]  /*48b0*/  SEL R51, RZ, 0x1, P4 ;  /* 0x00000001ff337807 */ /* 0x000fc60002000000 */
[----:B------:R-:W-:-:S04]  /*48c0*/  FADD.FTZ R33, R33, R60 ;  /* 0x0000003c21217221 */ /* 0x000fc80000010000 */
[----:B------:R-:W-:Y:S02]  /*48d0*/  @P0 FADD.FTZ R33, R17, R33 ;  /* 0x0000002111210221 */ /* 0x000fe40000010000 */
.L_x_2791:
        /* <DEDUP_REMOVED lines=12> */
.L_x_2800:
[----:B------:R-:W-:Y:S02]  /*49a0*/  IMAD.MOV.U32 R59, RZ, RZ, R2 ;  /* 0x000000ffff3b7224 */ /* 0x000fe400078e0002 */
.L_x_2801:
[----:B------:R-:W-:Y:S05]  /*49b0*/  BSYNC B1 ;  /* 0x0000000000017941 */ /* 0x000fea0003800000 */
.L_x_2799:
        /* <DEDUP_REMOVED lines=16> */
.L_x_2805:
[----:B------:R-:W-:Y:S05]  /*4ac0*/  BSYNC B2 ;  /* 0x0000000000027941 */ /* 0x000fea0003800000 */
.L_x_2804:
        /* <DEDUP_REMOVED lines=42> */
.L_x_2803:
[----:B------:R-:W-:Y:S05]  /*4d70*/  BSYNC B1 ;  /* 0x0000000000017941 */ /* 0x000fea0003800000 */
.L_x_2802:
        /* <DEDUP_REMOVED lines=12> */
.L_x_2806:
        /* <DEDUP_REMOVED lines=12> */
.L_x_2809:
[----:B------:R-:W-:Y:S02]  /*4f00*/  IMAD.MOV.U32 R59, RZ, RZ, R2 ;  /* 0x000000ffff3b7224 */ /* 0x000fe400078e0002 */
.L_x_2810:
[----:B------:R-:W-:Y:S05]  /*4f10*/  BSYNC B1 ;  /* 0x0000000000017941 */ /* 0x000fea0003800000 */
.L_x_2808:
        /* <DEDUP_REMOVED lines=16> */
.L_x_2814:
[----:B------:R-:W-:Y:S05]  /*5020*/  BSYNC B2 ;  /* 0x0000000000027941 */ /* 0x000fea0003800000 */
.L_x_2813:
        /* <DEDUP_REMOVED lines=42> */
.L_x_2812:
[----:B------:R-:W-:Y:S05]  /*52d0*/  BSYNC B1 ;  /* 0x0000000000017941 */ /* 0x000fea0003800000 */
.L_x_2811:
        /* <DEDUP_REMOVED lines=9> */
.L_x_2807:
        /* <DEDUP_REMOVED lines=12> */
.L_x_2816:
[----:B------:R-:W-:Y:S02]  /*5430*/  IMAD.MOV.U32 R59, RZ, RZ, R2 ;  /* 0x000000ffff3b7224 */ /* 0x000fe400078e0002 */
.L_x_2817:
[----:B------:R-:W-:Y:S05]  /*5440*/  BSYNC B1 ;  /* 0x0000000000017941 */ /* 0x000fea0003800000 */
.L_x_2815:
        /* <DEDUP_REMOVED lines=16> */
.L_x_2821:
[----:B------:R-:W-:Y:S05]  /*5550*/  BSYNC B2 ;  /* 0x0000000000027941 */ /* 0x000fea0003800000 */
.L_x_2820:
        /* <DEDUP_REMOVED lines=42> */
.L_x_2819:
[----:B------:R-:W-:Y:S05]  /*5800*/  BSYNC B1 ;  /* 0x0000000000017941 */ /* 0x000fea0003800000 */
.L_x_2818:
        /* <DEDUP_REMOVED lines=9> */
[----:B------:R-:W-:Y:S02]  /*58a0*/  IMAD.MOV.U32 R37, RZ, RZ, R60 ;  /* 0x000000ffff257224 */ /* 0x000fe400078e003c */
[----:B------:R-:W-:Y:S01]  /*58b0*/  FADD.FTZ R35, R19, R35 ;  /* 0x0000002313237221 */ /* 0x000fe20000010000 */
[----:B------:R-:W-:Y:S05]  /*58c0*/  BRA `(.L_x_2823) ;  /* 0x0000053000007947 */ /* 0x000fea0003800000 */
.L_x_2822:
        /* <DEDUP_REMOVED lines=12> */
.L_x_2825:
[----:B------:R-:W-:Y:S02]  /*5990*/  IMAD.MOV.U32 R59, RZ, RZ, R2 ;  /* 0x000000ffff3b7224 */ /* 0x000fe400078e0002 */
.L_x_2826:
[----:B------:R-:W-:Y:S05]  /*59a0*/  BSYNC B1 ;  /* 0x0000000000017941 */ /* 0x000fea0003800000 */
.L_x_2824:
        /* <DEDUP_REMOVED lines=16> */
.L_x_2830:
[----:B------:R-:W-:Y:S05]  /*5ab0*/  BSYNC B2 ;  /* 0x0000000000027941 */ /* 0x000fea0003800000 */
.L_x_2829:
        /* <DEDUP_REMOVED lines=42> */
.L_x_2828:
[----:B------:R-:W-:Y:S05]  /*5d60*/  BSYNC B1 ;  /* 0x0000000000017941 */ /* 0x000fea0003800000 */
.L_x_2827:
        /* <DEDUP_REMOVED lines=9> */
.L_x_2823:
[----:B------:R-:W-:Y:S01]  /*5e00*/  ISETP.NE.AND P6, PT, R43, RZ, PT ;  /* 0x000000ff2b00720c */ /* 0x000fe20003fc5270 */
[----:B------:R-:W-:Y:S01]  /*5e10*/  IMAD.SHL.U32 R60, R54, 0x8, RZ ;  /* 0x00000008363c7824 */ /* 0x000fe200078e00ff */
[----:B------:R-:W-:Y:S02]  /*5e20*/  SEL R43, RZ, 0x10000, P4 ;  /* 0x00010000ff2b7807 */ /* 0x000fe40002000000 */
[----:B------:R-:W-:Y:S02]  /*5e30*/  ISETP.NE.AND P4, PT, R58, RZ, PT ;  /* 0x000000ff3a00720c */ /* 0x000fe40003f85270 */
[----:B------:R-:W-:Y:S02]  /*5e40*/  ISETP.NE.AND P1, PT, R42, RZ, PT ;  /* 0x000000ff2a00720c */ /* 0x000fe40003f25270 */
[----:B------:R-:W-:Y:S02]  /*5e50*/  SEL R58, RZ, 0x1, P4 ;  /* 0x00000001ff3a7807 */ /* 0x000fe40002000000 */
[----:B------:R-:W-:-:S02]  /*5e60*/  SEL R55, RZ, 0x1000000, P5 ;  /* 0x01000000ff377807 */ /* 0x000fc40002800000 */
[----:B------:R-:W-:Y:S01]  /*5e70*/  SEL R42, RZ, 0x100, P3 ;  /* 0x00000100ff2a7807 */ /* 0x000fe20001800000 */
[----:B------:R-:W-:Y:S01]  /*5e80*/  IMAD.WIDE.U32 R58, R58, 0x1000000, RZ ;  /* 0x010000003a3a7825 */ /* 0x000fe200078e00ff */
[----:B------:R-:W-:Y:S02]  /*5e90*/  ISETP.NE.AND P0, PT, R57, RZ, PT ;  /* 0x000000ff3900720c */ /* 0x000fe40003f05270 */
[----:B------:R-:W-:Y:S02]  /*5ea0*/  LOP3.LUT R42, R42, R55, R43, 0xfe, !PT ;  /* 0x000000372a2a7212 */ /* 0x000fe400078efe2b */
[----:B------:R-:W-:Y:S02]  /*5eb0*/  SEL R55, RZ, 0x1, P2 ;  /* 0x00000001ff377807 */ /* 0x000fe40001000000 */
[----:B------:R-:W-:Y:S02]  /*5ec0*/  ISETP.NE.AND P5, PT, R56, RZ, PT ;  /* 0x000000ff3800720c */ /* 0x000fe40003fa5270 */
[----:B------:R-:W-:-:S02]  /*5ed0*/  LOP3.LUT R55, R59, R42, R55, 0xfe, !PT ;  /* 0x0000002a3b377212 */ /* 0x000fc400078efe37 */
[----:B------:R-:W-:Y:S02]  /*5ee0*/  SEL R42, RZ, 0x1, P5 ;  /* 0x00000001ff2a7807 */ /* 0x000fe40002800000 */
[----:B------:R-:W-:-:S03]  /*5ef0*/  SEL R56, RZ, 0x1, P0 ;  /* 0x00000001ff387807 */ /* 0x000fc60000000000 */
[----:B------:R-:W-:-:S04]  /*5f00*/  IMAD.WIDE.U32 R42, R42, 0x10000, RZ ;  /* 0x000100002a2a7825 */ /* 0x000fc800078e00ff */
[----:B------:R-:W-:-:S05]  /*5f10*/  IMAD.WIDE.U32 R56, R56, 0x100, RZ ;  /* 0x0000010038387825 */ /* 0x000fca00078e00ff */
[----:B------:R-:W-:Y:S02]  /*5f20*/  LOP3.LUT R42, R56, R58, R42, 0xfe, !PT ;  /* 0x0000003a382a7212 */ /* 0x000fe400078efe2a */
[----:B------:R-:W-:Y:S02]  /*5f30*/  LOP3.LUT R57, R57, R55, R43, 0xfe, !PT ;  /* 0x0000003739397212 */ /* 0x000fe400078efe2b */
[C---:B------:R-:W-:Y:S02]  /*5f40*/  LEA R58, P0, R54.reuse, c[0x0][0x188], 0x5 ;  /* 0x00006200363a7a11 */ /* 0x040fe400078028ff */
[----:B------:R-:W-:Y:S02]  /*5f50*/  SEL R43, RZ, 0x1, P6 ;  /* 0x00000001ff2b7807 */ /* 0x000fe40003000000 */
[----:B------:R-:W-:Y:S02]  /*5f60*/  LEA.HI.X R59, R54, c[0x0][0x18c], RZ, 0x5, P0 ;  /* 0x00006300363b7a11 */ /* 0x000fe400000f2cff */
[----:B------:R-:W-:-:S02]  /*5f70*/  LOP3.LUT R56, R42, R43, RZ, 0xfc, !PT ;  /* 0x0000002b2a387212 */ /* 0x000fc400078efcff */
[----:B------:R-:W-:Y:S01]  /*5f80*/  SHF.R.U32.HI R55, RZ, 0x1d, R54 ;  /* 0x0000001dff377819 */ /* 0x000fe20000011636 */
[----:B------:R0:W-:Y:S01]  /*5f90*/  STG.E.128 [R58.64], R12 ;  /* 0x0000000c3a007986 */ /* 0x0001e2000c101d06 */
[----:B------:R-:W-:-:S03]  /*5fa0*/  IADD3 R42, P0, R60, c[0x0][0x190], RZ ;  /* 0x000064003c2a7a10 */ /* 0x000fc60007f1e0ff */
        /* <DEDUP_REMOVED lines=8> */
[----:B------:R-:W-:Y:S01]  /*6030*/  IMAD.WIDE.U32 R56, R48, 0x10000, RZ ;  /* 0x0001000030387825 */ /* 0x000fe200078e00ff */
[----:B------:R-:W-:Y:S02]  /*6040*/  IADD3.X R61, R55, c[0x0][0x19c], RZ, P0, !PT ;  /* 0x00006700373d7a10 */ /* 0x000fe400007fe4ff */
[----:B------:R-:W-:Y:S01]  /*6050*/  PRMT R43, R42, 0x4210, R53 ;  /* 0x000042102a2b7816 */ /* 0x000fe20000000035 */
[----:B------:R-:W-:-:S05]  /*6060*/  IMAD.SHL.U32 R42, R51, 0x100, RZ ;  /* 0x00000100332a7824 */ /* 0x000fca00078e00ff */
        /* <DEDUP_REMOVED lines=8> */
.L_x_2831:
        /* <DEDUP_REMOVED lines=11> */
.L_x_2836:
        /* <DEDUP_REMOVED lines=8> */
[----:B0-----:R-:W0:Y:S02]  /*6220*/  SHFL.BFLY PT, R55, R56, 0x10, 0x1f ;  /* 0x0e001f0038377f89 */ /* 0x001e2400000e0000 */
        /* <DEDUP_REMOVED lines=27> */
.L_x_2837:
[----:B------:R-:W-:Y:S01]  /*63e0*/  FMUL.FTZ R43, R55, R55 ;  /* 0x00000037372b7220 */ /* 0x000fe20000410000 */
[----:B------:R-:W-:Y:S01]  /*63f0*/  ISETP.NE.AND P0, PT, RZ, UR8, PT ;  /* 0x00000008ff007c0c */ /* 0x000fe2000bf05270 */
[----:B01----:R-:W-:Y:S02]  /*6400*/  FADD.FTZ R57, R56, R57 ;  /* 0x0000003938397221 */ /* 0x003fe40000010000 */
[----:B------:R-:W-:Y:S01]  /*6410*/  IMAD.MOV.U32 R42, RZ, RZ, c[0x0][0x1e0] ;  /* 0x00007800ff2a7624 */ /* 0x000fe200078e00ff */
[----:B------:R-:W-:Y:S02]  /*6420*/  FSEL R43, R43, RZ, P0 ;  /* 0x000000ff2b2b7208 */ /* 0x000fe40000000000 */
[----:B------:R-:W-:Y:S01]  /*6430*/  FSEL R58, R55, RZ, !P0 ;  /* 0x000000ff373a7208 */ /* 0x000fe20004000000 */
[----:B------:R-:W-:Y:S01]  /*6440*/  FFMA.FTZ R42, R57, R42, c[0x0][0x228] ;  /* 0x00008a00392a7623 */ /* 0x000fe2000001002a */
[----:B------:R-:W-:-:S03]  /*6450*/  HFMA2.MMA R57, -RZ, RZ, 0, 2.384185791015625e-07 ;  /* 0x00000004ff397435 */ /* 0x000fc600000001ff */
[----:B------:R-:W-:Y:S02]  /*6460*/  FADD.FTZ R56, R42, R43 ;  /* 0x0000002b2a387221 */ /* 0x000fe40000010000 */
[C---:B------:R-:W-:Y:S02]  /*6470*/  FADD.FTZ R61, -R58.reuse, R15 ;  /* 0x0000000f3a3d7221 */ /* 0x040fe40000010100 */
[C---:B------:R-:W-:Y:S01]  /*6480*/  FADD.FTZ R15, -R58.reuse, R34 ;  /* 0x000000223a0f7221 */ /* 0x040fe20000010100 */
[----:B------:R-:W-:Y:S01]  /*6490*/  PRMT R34, RZ, 0x7610, R29 ;  /* 0x00007610ff227816 */ /* 0x000fe2000000001d */
[----:B------:R-:W0:Y:S01]  /*64a0*/  MUFU.RSQ R56, R56 ;  /* 0x0000003800387308 */ /* 0x000e220000001400 */
[C---:B------:R-:W-:Y:S02]  /*64b0*/  FADD.FTZ R59, -R58.reuse, R12 ;  /* 0x0000000c3a3b7221 */ /* 0x040fe40000010100 */
[C---:B------:R-:W-:Y:S02]  /*64c0*/  FADD.FTZ R35, -R58.reuse, R35 ;  /* 0x000000233a237221 */ /* 0x040fe40000010100 */
[----:B------:R-:W-:-:S02]  /*64d0*/  FADD.FTZ R65, -R58, R32 ;  /* 0x000000203a417221 */ /* 0x000fc40000010100 */
[C---:B------:R-:W-:Y:S02]  /*64e0*/  FADD.FTZ R63, -R58.reuse, R14 ;  /* 0x0000000e3a3f7221 */ /* 0x040fe40000010100 */
[----:B------:R-:W-:Y:S02]  /*64f0*/  FADD.FTZ R33, -R58, R33 ;  /* 0x000000213a217221 */ /* 0x000fe40000010100 */
[----:B------:R-:W-:-:S04]  /*6500*/  @!P1 IMAD.WIDE R42, R8, R57, c[0x0][0x1a0] ;  /* 0x00006800082a9625 */ /* 0x000fc800078e0239 */
[----:B------:R-:W-:Y:S01]  /*6510*/  FADD.FTZ R13, -R58, R13 ;  /* 0x0000000d3a0d7221 */ /* 0x000fe20000010100 */
[----:B------:R1:W-:Y:S01]  /*6520*/  @!P1 STG.E [R42.64], R55 ;  /* 0x000000372a009986 */ /* 0x0003e2000c101906 */
[C---:B0-----:R-:W-:Y:S01]  /*6530*/  FMUL.FTZ R12, R56.reuse, R15 ;  /* 0x0000000f380c7220 */ /* 0x041fe20000410000 */
[----:B------:R-:W-:Y:S01]  /*6540*/  PRMT R15, RZ, 0x5410, R31 ;  /* 0x00005410ff0f7816 */ /* 0x000fe2000000001f */
[C---:B------:R-:W-:Y:S02]  /*6550*/  FMUL.FTZ R32, R56.reuse, R35 ;  /* 0x0000002338207220 */ /* 0x040fe40000410000 */
[----:B------:R-:W-:Y:S02]  /*6560*/  FMUL.FTZ R14, R56, R65 ;  /* 0x00000041380e7220 */ /* 0x000fe40000410000 */
[----:B------:R-:W-:Y:S01]  /*6570*/  FFMA.FTZ R15, R12, R15, R41 ;  /* 0x0000000f0c0f7223 */ /* 0x000fe20000010029 */
[----:B------:R-:W-:Y:S01]  /*6580*/  PRMT R12, RZ, 0x7610, R31 ;  /* 0x00007610ff0c7816 */ /* 0x000fe2000000001f */
[----:B------:R-:W-:-:S02]  /*6590*/  FMUL.FTZ R33, R56, R33 ;  /* 0x0000002138217220 */ /* 0x000fc40000410000 */
[----:B------:R-:W-:Y:S01]  /*65a0*/  FMUL.FTZ R35, R56, R61 ;  /* 0x0000003d38237220 */ /* 0x000fe20000410000 */
[----:B-1----:R-:W-:Y:S01]  /*65b0*/  PRMT R42, RZ, 0x5410, R28 ;  /* 0x00005410ff2a7816 */ /* 0x002fe2000000001c */
[----:B------:R-:W-:Y:S01]  /*65c0*/  FFMA.FTZ R32, R32, R12, R45 ;  /* 0x0000000c20207223 */ /* 0x000fe2000001002d */
[----:B------:R-:W-:Y:S01]  /*65d0*/  PRMT R12, RZ, 0x5410, R30 ;  /* 0x00005410ff0c7816 */ /* 0x000fe2000000001e */
[----:B------:R-:W-:Y:S02]  /*65e0*/  FMUL.FTZ R63, R56, R63 ;  /* 0x0000003f383f7220 */ /* 0x000fe40000410000 */
[----:B------:R-:W-:Y:S01]  /*65f0*/  FFMA.FTZ R35, R35, R34, R40 ;  /* 0x0000002223237223 */ /* 0x000fe20000010028 */
[----:B------:R-:W-:Y:S01]  /*6600*/  PRMT R34, RZ, 0x7610, R28 ;  /* 0x00007610ff227816 */ /* 0x000fe2000000001c */
[----:B------:R-:W-:Y:S01]  /*6610*/  FFMA.FTZ R14, R14, R12, R39 ;  /* 0x0000000c0e0e7223 */ /* 0x000fe20000010027 */
[----:B------:R-:W-:Y:S01]  /*6620*/  PRMT R12, RZ, 0x7610, R30 ;  /* 0x00007610ff0c7816 */ /* 0x000fe2000000001e */
[----:B------:R-:W-:Y:S01]  /*6630*/  FMUL.FTZ R59, R56, R59 ;  /* 0x0000003b383b7220 */ /* 0x000fe20000410000 */
[----:B------:R-:W-:Y:S01]  /*6640*/  F2FP.BF16.PACK_AB R15, R32, R15 ;  /* 0x0000000f200f723e */ /* 0x000fe200000010ff */
[----:B------:R-:W-:Y:S01]  /*6650*/  FMUL.FTZ R13, R56, R13 ;  /* 0x0000000d380d7220 */ /* 0x000fe20000410000 */
[----:B------:R-:W-:Y:S01]  /*6660*/  LEA R32, P0, R54, c[0x0][0x208], 0x4 ;  /* 0x0000820036207a11 */ /* 0x000fe200078020ff */
[----:B------:R-:W-:Y:S01]  /*6670*/  FFMA.FTZ R33, R33, R12, R44 ;  /* 0x0000000c21217223 */ /* 0x000fe2000001002c */
[----:B------:R-:W-:Y:S01]  /*6680*/  PRMT R12, RZ, 0x5410, R29 ;  /* 0x00005410ff0c7816 */ /* 0x000fe2000000001d */
[----:B------:R-:W-:-:S02]  /*6690*/  FFMA.FTZ R42, R59, R42, R0 ;  /* 0x0000002a3b2a7223 */ /* 0x000fc40000010000 */
[----:B------:R-:W-:Y:S01]  /*66a0*/  FFMA.FTZ R43, R13, R34, R38 ;  /* 0x000000220d2b7223 */ /* 0x000fe20000010026 */
[----:B------:R-:W-:Y:S01]  /*66b0*/  F2FP.BF16.PACK_AB R14, R33, R14 ;  /* 0x0000000e210e723e */ /* 0x000fe200000010ff */
[----:B------:R-:W-:Y:S01]  /*66c0*/  FFMA.FTZ R12, R63, R12, R10 ;  /* 0x0000000c3f0c7223 */ /* 0x000fe2000001000a */
[----:B------:R-:W-:-:S04]  /*66d0*/  LEA.HI.X R33, R54, c[0x0][0x20c], RZ, 0x4, P0 ;  /* 0x0000830036217a11 */ /* 0x000fc800000f24ff */
[----:B------:R-:W-:Y:S01]  /*66e0*/  F2FP.BF16.PACK_AB R13, R35, R12 ;  /* 0x0000000c230d723e */ /* 0x000fe200000010ff */
[----:B------:R-:W-:Y:S01]  /*66f0*/  @!P1 IMAD.WIDE R34, R8, R57, c[0x0][0x1a8] ;  /* 0x00006a0008229625 */ /* 0x000fe200078e0239 */
[----:B------:R-:W-:-:S03]  /*6700*/  F2FP.BF16.PACK_AB R12, R43, R42 ;  /* 0x0000002a2b0c723e */ /* 0x000fc600000010ff */
[----:B------:R-:W-:Y:S01]  /*6710*/  IMAD R8, R57, c[0x0][0x160], R8 ;  /* 0x0000580039087a24 */ /* 0x000fe200078e0208 */
[----:B------:R0:W-:Y:S04]  /*6720*/  @!P1 STG.E [R34.64], R56 ;  /* 0x0000003822009986 */ /* 0x0001e8000c101906 */
[----:B------:R0:W-:Y:S01]  /*6730*/  STG.E.128 [R32.64], R12 ;  /* 0x0000000c20007986 */ /* 0x0001e2000c101d06 */
[----:B------:R-:W-:-:S13]  /*6740*/  ISETP.GE.AND P0, PT, R8, c[0x0][0x164], PT ;  /* 0x0000590008007a0c */ /* 0x000fda0003f06270 */
[----:B0-----:R-:W-:Y:S01]  /*6750*/  @P0 CALL.REL.NOINC `(.L_x_2834) ;  /* 0x0000001000000944 */ /* 0x001fe20003c00000 */
[----:B------:R-:W-:Y:S05]  /*6760*/  BRA `(.L_x_2835) ;  /* 0xffffa07000007947 */ /* 0x000fea000383ffff */
.L_x_2834:
[----:B------:R-:W-:Y:S05]  /*6770*/  BSYNC B0 ;  /* 0x0000000000007941 */ /* 0x000fea0003800000 */
.L_x_2702:
[----:B------:R-:W-:Y:S05]  /*6780*/  EXIT ;  /* 0x000000000000794d */ /* 0x000fea0003800000 */
.L_x_2832:
[----:B------:R-:W-:Y:S01]  /*6790*/  IMAD.MOV.U32 R57, RZ, RZ, R55 ;  /* 0x000000ffff397224 */ /* 0x000fe200078e0037 */
[----:B------:R-:W-:Y:S01]  /*67a0*/  MOV R42, 0x67f0 ;  /* 0x000067f0002a7802 */ /* 0x000fe20000000f00 */
[----:B------:R-:W-:Y:S02]  /*67b0*/  IMAD.MOV.U32 R58, RZ, RZ, 0x1 ;  /* 0x00000001ff3a7424 */ /* 0x000fe400078e00ff */
[----:B------:R-:W-:Y:S02]  /*67c0*/  IMAD.MOV.U32 R59, RZ, RZ, 0x1f ;  /* 0x0000001fff3b7424 */ /* 0x000fe400078e00ff */
[----:B------:R-:W-:Y:S02]  /*67d0*/  IMAD.MOV.U32 R56, RZ, RZ, -0x1 ;  /* 0xffffffffff387424 */ /* 0x000fe400078e00ff */
[----:B------:R-:W-:Y:S05]  /*67e0*/  CALL.REL.NOINC `($__internal_31_$__cuda_sm70_shflsync_bfly_p) ;  /* 0x0000048000007944 */ /* 0x000fea0003c00000 */
[----:B01----:R-:W-:Y:S05]  /*67f0*/  BRA `(.L_x_2836) ;  /* 0xfffff9a000007947 */ /* 0x003fea000383ffff */
.L_x_2833:
[----:B------:R-:W-:Y:S01]  /*6800*/  IMAD.MOV.U32 R58, RZ, RZ, 0x2 ;  /* 0x00000002ff3a7424 */ /* 0x000fe200078e00ff */
[----:B------:R-:W-:Y:S01]  /*6810*/  MOV R56, 0xffffffff ;  /* 0xffffffff00387802 */ /* 0x000fe20000000f00 */
[----:B------:R-:W-:Y:S01]  /*6820*/  IMAD.MOV.U32 R59, RZ, RZ, 0x1f ;  /* 0x0000001fff3b7424 */ /* 0x000fe200078e00ff */
[----:B------:R-:W-:Y:S02]  /*6830*/  MOV R42, 0x6850 ;  /* 0x00006850002a7802 */ /* 0x000fe40000000f00 */
[----:B0-----:R-:W-:Y:S05]  /*6840*/  CALL.REL.NOINC `($__internal_31_$__cuda_sm70_shflsync_bfly_p) ;  /* 0x0000042000007944 */ /* 0x001fea0003c00000 */
[----:B01----:R-:W-:Y:S01]  /*6850*/  FADD.FTZ R57, R57, R56 ;  /* 0x0000003839397221 */ /* 0x003fe20000010000 */
[----:B------:R-:W-:Y:S01]  /*6860*/  MOV R42, 0x68b0 ;  /* 0x000068b0002a7802 */ /* 0x000fe20000000f00 */
[----:B------:R-:W-:-:S02]  /*6870*/  IMAD.MOV.U32 R58, RZ, RZ, 0x4 ;  /* 0x00000004ff3a7424 */ /* 0x000fc400078e00ff */
[----:B------:R-:W-:Y:S02]  /*6880*/  IMAD.MOV.U32 R59, RZ, RZ, 0x1f ;  /* 0x0000001fff3b7424 */ /* 0x000fe400078e00ff */
[----:B------:R-:W-:Y:S02]  /*6890*/  IMAD.MOV.U32 R56, RZ, RZ, -0x1 ;  /* 0xffffffffff387424 */ /* 0x000fe400078e00ff */
[----:B------:R-:W-:Y:S05]  /*68a0*/  CALL.REL.NOINC `($__internal_31_$__cuda_sm70_shflsync_bfly_p) ;  /* 0x000003c000007944 */ /* 0x000fea0003c00000 */
[----:B01----:R-:W-:Y:S01]  /*68b0*/  FADD.FTZ R57, R57, R56 ;  /* 0x0000003839397221 */ /* 0x003fe20000010000 */
[----:B------:R-:W-:Y:S01]  /*68c0*/  MOV R42, 0x6910 ;  /* 0x00006910002a7802 */ /* 0x000fe20000000f00 */
[----:B------:R-:W-:Y:S02]  /*68d0*/  IMAD.MOV.U32 R58, RZ, RZ, 0x8 ;  /* 0x00000008ff3a7424 */ /* 0x000fe400078e00ff */
[----:B------:R-:W-:Y:S02]  /*68e0*/  IMAD.MOV.U32 R59, RZ, RZ, 0x1f ;  /* 0x0000001fff3b7424 */ /* 0x000fe400078e00ff */
[----:B------:R-:W-:Y:S02]  /*68f0*/  IMAD.MOV.U32 R56, RZ, RZ, -0x1 ;  /* 0xffffffffff387424 */ /* 0x000fe400078e00ff */
[----:B------:R-:W-:Y:S05]  /*6900*/  CALL.REL.NOINC `($__internal_31_$__cuda_sm70_shflsync_bfly_p) ;  /* 0x0000036000007944 */ /* 0x000fea0003c00000 */
[----:B0-----:R-:W-:Y:S01]  /*6910*/  HFMA2.MMA R58, -RZ, RZ, 0, 9.5367431640625e-07 ;  /* 0x00000010ff3a7435 */ /* 0x001fe200000001ff */
[----:B-1----:R-:W-:Y:S01]  /*6920*/  FADD.FTZ R57, R57, R56 ;  /* 0x0000003839397221 */ /* 0x002fe20000010000 */
[----:B------:R-:W-:Y:S01]  /*6930*/  MOV R42, 0x6970 ;  /* 0x00006970002a7802 */ /* 0x000fe20000000f00 */
[----:B------:R-:W-:-:S02]  /*6940*/  IMAD.MOV.U32 R59, RZ, RZ, 0x1f ;  /* 0x0000001fff3b7424 */ /* 0x000fc400078e00ff */
[----:B------:R-:W-:Y:S02]  /*6950*/  IMAD.MOV.U32 R56, RZ, RZ, -0x1 ;  /* 0xffffffffff387424 */ /* 0x000fe400078e00ff */
[----:B------:R-:W-:Y:S05]  /*6960*/  CALL.REL.NOINC `($__internal_31_$__cuda_sm70_shflsync_bfly_p) ;  /* 0x0000030000007944 */ /* 0x000fea0003c00000 */
        /* <DEDUP_REMOVED lines=10> */
[----:B------:R-:W-:Y:S02]  /*6a10*/  IMAD.MOV.U32 R56, RZ, RZ, -0x1 ;  /* 0xffffffffff387424 */ /* 0x000fe400078e00ff */
[----:B------:R-:W-:-:S02]  /*6a20*/  FFMA.FTZ R42, R43, R43, R42 ;  /* 0x0000002b2b2a7223 */ /* 0x000fc4000001002a */
[----:B------:R-:W-:-:S04]  /*6a30*/  FADD.FTZ R43, -R55, R15 ;  /* 0x0000000f372b7221 */ /* 0x000fc80000010100 */
[----:B------:R-:W-:Y:S02]  /*6a40*/  FFMA.FTZ R42, R43, R43, R42 ;  /* 0x0000002b2b2a7223 */ /* 0x000fe4000001002a */
[----:B------:R-:W-:-:S04]  /*6a50*/  FADD.FTZ R43, -R55, R32 ;  /* 0x00000020372b7221 */ /* 0x000fc80000010100 */
[----:B------:R-:W-:Y:S02]  /*6a60*/  FFMA.FTZ R42, R43, R43, R42 ;  /* 0x0000002b2b2a7223 */ /* 0x000fe4000001002a */
[----:B------:R-:W-:-:S04]  /*6a70*/  FADD.FTZ R43, -R55, R33 ;  /* 0x00000021372b7221 */ /* 0x000fc80000010100 */
[----:B------:R-:W-:Y:S02]  /*6a80*/  FFMA.FTZ R42, R43, R43, R42 ;  /* 0x0000002b2b2a7223 */ /* 0x000fe4000001002a */
[----:B------:R-:W-:-:S04]  /*6a90*/  FADD.FTZ R43, -R55, R34 ;  /* 0x00000022372b7221 */ /* 0x000fc80000010100 */
[----:B------:R-:W-:-:S04]  /*6aa0*/  FFMA.FTZ R42, R43, R43, R42 ;  /* 0x0000002b2b2a7223 */ /* 0x000fc8000001002a */
[----:B------:R-:W-:Y:S01]  /*6ab0*/  FFMA.FTZ R57, R57, R57, R42 ;  /* 0x0000003939397223 */ /* 0x000fe2000001002a */
[----:B------:R-:W-:Y:S02]  /*6ac0*/  MOV R42, 0x6ae0 ;  /* 0x00006ae0002a7802 */ /* 0x000fe40000000f00 */
[----:B------:R-:W-:Y:S05]  /*6ad0*/  CALL.REL.NOINC `($__internal_31_$__cuda_sm70_shflsync_bfly_p) ;  /* 0x0000019000007944 */ /* 0x000fea0003c00000 */
[----:B01----:R-:W-:Y:S01]  /*6ae0*/  FADD.FTZ R57, R57, R56 ;  /* 0x0000003839397221 */ /* 0x003fe20000010000 */
[----:B------:R-:W-:Y:S01]  /*6af0*/  MOV R59, 0x1f ;  /* 0x0000001f003b7802 */ /* 0x000fe20000000f00 */
[----:B------:R-:W-:Y:S01]  /*6b00*/  IMAD.MOV.U32 R58, RZ, RZ, 0x2 ;  /* 0x00000002ff3a7424 */ /* 0x000fe200078e00ff */
[----:B------:R-:W-:Y:S01]  /*6b10*/  MOV R42, 0x6b40 ;  /* 0x00006b40002a7802 */ /* 0x000fe20000000f00 */
[----:B------:R-:W-:Y:S02]  /*6b20*/  IMAD.MOV.U32 R56, RZ, RZ, -0x1 ;  /* 0xffffffffff387424 */ /* 0x000fe400078e00ff */
[----:B------:R-:W-:Y:S05]  /*6b30*/  CALL.REL.NOINC `($__internal_31_$__cuda_sm70_shflsync_bfly_p) ;  /* 0x0000013000007944 */ /* 0x000fea0003c00000 */
[----:B01----:R-:W-:Y:S01]  /*6b40*/  FADD.FTZ R57, R57, R56 ;  /* 0x0000003839397221 */ /* 0x003fe20000010000 */
[----:B------:R-:W-:Y:S01]  /*6b50*/  MOV R42, 0x6ba0 ;  /* 0x00006ba0002a7802 */ /* 0x000fe20000000f00 */
[----:B------:R-:W-:Y:S02]  /*6b60*/  IMAD.MOV.U32 R58, RZ, RZ, 0x4 ;  /* 0x00000004ff3a7424 */ /* 0x000fe400078e00ff */
[----:B------:R-:W-:Y:S02]  /*6b70*/  IMAD.MOV.U32 R59, RZ, RZ, 0x1f ;  /* 0x0000001fff3b7424 */ /* 0x000fe400078e00ff */
[----:B------:R-:W-:-:S02]  /*6b80*/  IMAD.MOV.U32 R56, RZ, RZ, -0x1 ;  /* 0xffffffffff387424 */ /* 0x000fc400078e00ff */
[----:B------:R-:W-:Y:S05]  /*6b90*/  CALL.REL.NOINC `($__internal_31_$__cuda_sm70_shflsync_bfly_p) ;  /* 0x000000d000007944 */ /* 0x000fea0003c00000 */
[----:B01----:R-:W-:Y:S01]  /*6ba0*/  FADD.FTZ R57, R57, R56 ;  /* 0x0000003839397221 */ /* 0x003fe20000010000 */
[----:B------:R-:W-:Y:S01]  /*6bb0*/  MOV R56, 0xffffffff ;  /* 0xffffffff00387802 */ /* 0x000fe20000000f00 */
[----:B------:R-:W-:Y:S01]  /*6bc0*/  IMAD.MOV.U32 R58, RZ, RZ, 0x8 ;  /* 0x00000008ff3a7424 */ /* 0x000fe200078e00ff */
[----:B------:R-:W-:Y:S01]  /*6bd0*/  MOV R42, 0x6c00 ;  /* 0x00006c00002a7802 */ /* 0x000fe20000000f00 */
[----:B------:R-:W-:-:S02]  /*6be0*/  IMAD.MOV.U32 R59, RZ, RZ, 0x1f ;  /* 0x0000001fff3b7424 */ /* 0x000fc400078e00ff */
[----:B------:R-:W-:Y:S05]  /*6bf0*/  CALL.REL.NOINC `($__internal_31_$__cuda_sm70_shflsync_bfly_p) ;  /* 0x0000007000007944 */ /* 0x000fea0003c00000 */
[----:B01----:R-:W-:Y:S01]  /*6c00*/  FADD.FTZ R57, R57, R56 ;  /* 0x0000003839397221 */ /* 0x003fe20000010000 */
[----:B------:R-:W-:Y:S01]  /*6c10*/  MOV R42, 0x6c60 ;  /* 0x00006c60002a7802 */ /* 0x000fe20000000f00 */
[----:B------:R-:W-:-:S02]  /*6c20*/  IMAD.MOV.U32 R58, RZ, RZ, 0x10 ;  /* 0x00000010ff3a7424 */ /* 0x000fc400078e00ff */
[----:B------:R-:W-:Y:S02]  /*6c30*/  IMAD.MOV.U32 R59, RZ, RZ, 0x1f ;  /* 0x0000001fff3b7424 */ /* 0x000fe400078e00ff */
[----:B------:R-:W-:Y:S02]  /*6c40*/  IMAD.MOV.U32 R56, RZ, RZ, -0x1 ;  /* 0xffffffffff387424 */ /* 0x000fe400078e00ff */
[----:B------:R-:W-:Y:S05]  /*6c50*/  CALL.REL.NOINC `($__internal_31_$__cuda_sm70_shflsync_bfly_p) ;  /* 0x0000001000007944 */ /* 0x000fea0003c00000 */
[----:B01----:R-:W-:Y:S05]  /*6c60*/  BRA `(.L_x_2837) ;  /* 0xfffff77000007947 */ /* 0x003fea000383ffff */
        .weak           $__internal_31_$__cuda_sm70_shflsync_bfly_p
        .type           $__internal_31_$__cuda_sm70_shflsync_bfly_p,@function
        .size           $__internal_31_$__cuda_sm70_shflsync_bfly_p,(.L_x_7087 - $__internal_31_$__cuda_sm70_shflsync_bfly_p)
$__internal_31_$__cuda_sm70_shflsync_bfly_p:
[----:B------:R-:W-:Y:S01]  /*6c70*/  IMAD.MOV.U32 R43, RZ, RZ, 0x0 ;  /* 0x00000000ff2b7424 */ /* 0x000fe200078e00ff */
[----:B------:R-:W-:Y:S04]  /*6c80*/  WARPSYNC R56 ;  /* 0x0000003800007348 */ /* 0x000fe80003800000 */
[----:B------:R0:W1:Y:S01]  /*6c90*/  SHFL.BFLY PT, R56, R57, R58, R59 ;  /* 0x0c00003a39387389 */ /* 0x00006200000e003b */
[----:B------:R-:W-:Y:S05]  /*6ca0*/  RET.REL.NODEC R42 `(_ZN10layer_norm31ln_parallel_residual_fwd_kernelINS_13Kernel_traitsI13__nv_bfloat16S2_fS2_fjLj256ELj1ELj4ELj1ELj16ENS_18Kernel_traits_baseILj256ES2_S2_fS2_fjLj128EEEEELb1ELb1ELb1EEEvNS_9FwdParamsE) ;  /* 0xffff93502a007950 */ /* 0x000fea0003c3ffff */
.L_x_2838:
        /* <DEDUP_REMOVED lines=13> */
.L_x_7087:


//--------------------- .text._ZN10layer_norm31ln_parallel_residual_fwd_kernelINS_13Kernel_traitsIf13__nv_bfloat16fS2_fjLj256ELj1ELj4ELj1ELj16ENS_18Kernel_traits_baseILj256EfS2_fS2_fjLj128EEEEELb0ELb0ELb0EEEvNS_9FwdParamsE --------------------------
	.section	.text._ZN10layer_norm31ln_parallel_residual_fwd_kernelINS_13Kernel_traitsIf13__nv_bfloat16fS2_fjLj256ELj1ELj4ELj1ELj16ENS_18Kernel_traits_baseILj256EfS2_fS2_fjLj128EEEEELb0ELb0ELb0EEEvNS_9FwdParamsE,"ax",@progbits
	.sectioninfo	@"SHI_REGISTERS=72"
	.align	128
        .global         _ZN10layer_norm31ln_parallel_residual_fwd_kernelINS_13Kernel_traitsIf13__nv_bfloat16fS2_fjLj256ELj1ELj4ELj1ELj16ENS_18Kernel_traits_baseILj256EfS2_fS2_fjLj128EEEEELb0ELb0ELb0EEEvNS_9FwdParamsE
        .type           _ZN10layer_norm31ln_parallel_residual_fwd_kernelINS_13Kernel_traitsIf13__nv_bfloat16fS2_fjLj256ELj1ELj4ELj1ELj16ENS_18Kernel_traits_baseILj256EfS2_fS2_fjLj128EEEEELb0ELb0ELb0EEEvNS_9FwdParamsE,@function
        .size           _ZN10layer_norm31ln_parallel_residual_fwd_kernelINS_13Kernel_traitsIf13__nv_bfloat16fS2_fjLj256ELj1ELj4ELj1ELj16ENS_18Kernel_traits_baseILj256EfS2_fS2_fjLj128EEEEELb0ELb0ELb0EEEvNS_9FwdParamsE,(.L_x_7088 - _ZN10layer_norm31ln_parallel_residual_fwd_kernelINS_13Kernel_traitsIf13__nv_bfloat16fS2_fjLj256ELj1ELj4ELj1ELj16ENS_18Kernel_traits_baseILj256EfS2_fS2_fjLj128EEEEELb0ELb0ELb0EEEvNS_9FwdParamsE)
        .other          _ZN10layer_norm31ln_parallel_residual_fwd_kernelINS_13Kernel_traitsIf13__nv_bfloat16fS2_fjLj256ELj1ELj4ELj1ELj16ENS_18Kernel_traits_baseILj256EfS2_fS2_fjLj128EEEEELb0ELb0ELb0EEEvNS_9FwdParamsE,@"STO_CUDA_ENTRY STV_DEFAULT"
_ZN10layer_norm31ln_parallel_residual_fwd_kernelINS_13Kernel_traitsIf13__nv_bfloat16fS2_fjLj256ELj1ELj4ELj1ELj16ENS_18Kernel_traits_baseILj256EfS2_fS2_fjLj128EEEEELb0ELb0ELb0EEEvNS_9FwdParamsE:
.text._ZN10layer_norm31ln_parallel_residual_fwd_kernelINS_13Kernel_traitsIf13__nv_bfloat16fS2_fjLj256ELj1ELj4ELj1ELj16ENS_18Kernel_traits_baseILj256EfS2_fS2_fjLj128EEEEELb0ELb0ELb0EEEvNS_9FwdParamsE:
        /* <DEDUP_REMOVED lines=24> */
[----:B------:R-:W-:Y:S01]  /*0180*/  HFMA2.MMA R4, -RZ, RZ, 0, 1.9073486328125e-06 ;  /* 0x00000020ff047435 */ /* 0x000fe200000001ff */
[----:B------:R-:W-:-:S08]  /*0190*/  SHF.L.U32 R36, R6, 0x5, RZ ;  /* 0x0000000506247819 */ /* 0x000fd000000006ff */
[----:B------:R-:W-:-:S04]  /*01a0*/  @P0 LEA R2, P4, R6, c[0x0][0x218], 0x5 ;  /* 0x0000860006020a11 */ /* 0x000fc800078828ff */
[----:B------:R-:W-:Y:S02]  /*01b0*/  @P0 IADD3.X R3, RZ, c[0x0][0x21c], RZ, P4, !PT ;  /* 0x00008700ff030a10 */ /* 0x000fe400027fe4ff */
[----:B------:R-:W-:-:S03]  /*01c0*/  @P1 IADD3 R38, P4, R36, c[0x0][0x220], RZ ;  /* 0x0000880024261a10 */ /* 0x000fc60007f9e0ff */
[----:B------:R0:W5:Y:S04]  /*01d0*/  @P0 LDG.E.128 R32, [R2.64] ;  /* 0x0000000402200981 */ /* 0x000168000c1e1d00 */
[----:B------:R0:W5:Y:S01]  /*01e0*/  @P0 LDG.E.128 R28, [R2.64+0x10] ;  /* 0x00001004021c0981 */ /* 0x000162000c1e1d00 */
[----:B------:R-:W-:Y:S01]  /*01f0*/  IADD3 R36, P0, R36, c[0x0][0x1b8], RZ ;  /* 0x00006e0024247a10 */ /* 0x000fe20007f1e0ff */
[----:B------:R-:W-:Y:S01]  /*0200*/  CS2R R26, SRZ ;  /* 0x00000000001a7805 */ /* 0x000fe2000001ff00 */
[----:B------:R-:W-:Y:S01]  /*0210*/  CS2R R24, SRZ ;  /* 0x0000000000187805 */ /* 0x000fe2000001ff00 */
[----:B------:R-:W-:Y:S01]  /*0220*/  CS2R R22, SRZ ;  /* 0x0000000000167805 */ /* 0x000fe2000001ff00 */
[----:B------:R-:W-:Y:S01]  /*0230*/  CS2R R20, SRZ ;  /* 0x0000000000147805 */ /* 0x000fe2000001ff00 */
[----:B------:R-:W-:-:S02]  /*0240*/  @P1 IADD3.X R39, RZ, c[0x0][0x224], RZ, P4, !PT ;  /* 0x00008900ff271a10 */ /* 0x000fc400027fe4ff */
[----:B------:R-:W-:Y:S01]  /*0250*/  IADD3.X R37, RZ, c[0x0][0x1bc], RZ, P0, !PT ;  /* 0x00006f00ff257a10 */ /* 0x000fe200007fe4ff */
[----:B0-----:R-:W-:Y:S02]  /*0260*/  IMAD.WIDE.U32 R2, R6, R4, c[0x0][0x1b0] ;  /* 0x00006c0006027625 */ /* 0x001fe400078e0004 */
[----:B------:R0:W5:Y:S04]  /*0270*/  @P1 LDG.E.128 R24, [R38.64] ;  /* 0x0000000426181981 */ /* 0x000168000c1e1d00 */
[----:B------:R0:W5:Y:S04]  /*0280*/  @P1 LDG.E.128 R20, [R38.64+0x10] ;  /* 0x0000100426141981 */ /* 0x000168000c1e1d00 */
[----:B------:R0:W5:Y:S04]  /*0290*/  LDG.E.128 R16, [R2.64] ;  /* 0x0000000402107981 */ /* 0x000168000c1e1d00 */
[----:B------:R0:W5:Y:S04]  /*02a0*/  LDG.E.128 R12, [R2.64+0x10] ;  /* 0x00001004020c7981 */ /* 0x000168000c1e1d00 */
[----:B------:R0:W5:Y:S04]  /*02b0*/  LDG.E.128 R8, [R36.64] ;  /* 0x0000000424087981 */ /* 0x000168000c1e1d00 */
[----:B------:R0:W5:Y:S02]  /*02c0*/  LDG.E.128 R4, [R36.64+0x10] ;  /* 0x0000100424047981 */ /* 0x000164000c1e1d00 */
.L_x_2840:
[----:B------:R-:W-:Y:S05]  /*02d0*/  BSYNC B0 ;  /* 0x0000000000007941 */ /* 0x000fea0003800000 */
.L_x_2839:
[----:B------:R-:W-:Y:S05]  /*02e0*/  @P3 EXIT ;  /* 0x000000000000394d */ /* 0x000fea0003800000 */
[----:B------:R-:W-:Y:S02]  /*02f0*/  ULDC.U8 UR6, c[0x0][0x1f0] ;  /* 0x00007c0000067ab9 */ /* 0x000fe40000000000 */
.L_x_2864:
[----:B------:R-:W1:Y:S01]  /*0300*/  S2R R58, SR_TID.X ;  /* 0x00000000003a7919 */ /* 0x000e620000002100 */
[----:B0-----:R-:W-:Y:S01]  /*0310*/  IMAD R2, R0, c[0x0][0x168], RZ ;  /* 0x00005a0000027a24 */ /* 0x001fe200078e02ff */
[----:B------:R-:W-:Y:S04]  /*0320*/  BSSY B0, `(.L_x_2841) ;  /* 0x000005a000007945 */ /* 0x000fe80003800000 */
[----:B------:R-:W-:-:S04]  /*0330*/  SHF.R.S32.HI R3, RZ, 0x1f, R2 ;  /* 0x0000001fff037819 */ /* 0x000fc80000011402 */
[----:B------:R-:W-:Y:S02]  /*0340*/  LEA.HI R2, R3, R2, RZ, 0x3 ;  /* 0x0000000203027211 */ /* 0x000fe400078f18ff */
[----:B-1----:R-:W-:-:S04]  /*0350*/  LOP3.LUT R58, R58, 0x1f, RZ, 0xc0, !PT ;  /* 0x0000001f3a3a7812 */ /* 0x002fc800078ec0ff */
[----:B------:R-:W-:Y:S01]  /*0360*/  LEA.HI.SX32 R2, R2, R58, 0x1d ;  /* 0x0000003a02027211 */ /* 0x000fe200078feaff */
[----:B------:R-:W-:Y:S05]  /*0370*/  @!P2 BRA `(.L_x_2842) ;  /* 0x000005400000a947 */ /* 0x000fea0003800000 */
[----:B------:R-:W-:Y:S01]  /*0380*/  HFMA2.MMA R53, -RZ, RZ, 0, 9.5367431640625e-07 ;  /* 0x00000010ff357435 */ /* 0x000fe200000001ff */
[----:B------:R-:W-:Y:S02]  /*0390*/  ISETP.NE.U32.AND P1, PT, RZ, c[0x0][0x178], PT ;  /* 0x00005e00ff007a0c */ /* 0x000fe40003f25070 */
[----:B------:R-:W-:Y:S02]  /*03a0*/  ISETP.NE.U32.AND P0, PT, RZ, c[0x0][0x180], PT ;  /* 0x00006000ff007a0c */ /* 0x000fe40003f05070 */
[----:B------:R-:W-:Y:S02]  /*03b0*/  ISETP.NE.AND.EX P1, PT, RZ, c[0x0][0x17c], PT, P1 ;  /* 0x00005f00ff007a0c */ /* 0x000fe40003f25310 */
[----:B------:R-:W-:-:S03]  /*03c0*/  ISETP.NE.AND.EX P0, PT, RZ, c[0x0][0x184], PT, P0 ;  /* 0x00006100ff007a0c */ /* 0x000fc60003f05300 */
[----:B------:R-:W-:-:S06]  /*03d0*/  IMAD.WIDE.U32 R52, R2, R53, c[0x0][0x170] ;  /* 0x00005c0002347625 */ /* 0x000fcc00078e0035 */
[----:B------:R-:W2:Y:S02]  /*03e0*/  LDG.E.128 R52, [R52.64] ;  /* 0x0000000434347981 */ /* 0x000ea4000c1e1d00 */
[C---:B------:R-:W-:Y:S02]  /*03f0*/  @P1 LEA R50, P3, R2.reuse, c[0x0][0x178], 0x4 ;  /* 0x00005e0002321a11 */ /* 0x040fe400078620ff */
[C---:B------:R-:W-:Y:S02]  /*0400*/  @P0 LEA R48, P4, R2.reuse, c[0x0][0x180], 0x5 ;  /* 0x0000600002300a11 */ /* 0x040fe400078828ff */
[C---:B------:R-:W-:Y:S02]  /*0410*/  @P1 LEA.HI.X R51, R2.reuse, c[0x0][0x17c], RZ, 0x4, P3 ;  /* 0x00005f0002331a11 */ /* 0x040fe400018f24ff */
[----:B------:R-:W-:-:S03]  /*0420*/  @P0 LEA.HI.X R49, R2, c[0x0][0x184], RZ, 0x5, P4 ;  /* 0x0000610002310a11 */ /* 0x000fc600020f2cff */
[----:B------:R0:W5:Y:S01]  /*0430*/  @P1 LDG.E.128 R36, [R50.64] ;  /* 0x0000000432241981 */ /* 0x000162000c1e1d00 */
[----:B------:R-:W-:-:S03]  /*0440*/  ISETP.NE.U32.AND P1, PT, RZ, c[0x0][0x178], PT ;  /* 0x00005e00ff007a0c */ /* 0x000fc60003f25070 */
[----:B------:R2:W5:Y:S01]  /*0450*/  @P0 LDG.E.128 R40, [R48.64] ;  /* 0x0000000430280981 */ /* 0x000562000c1e1d00 */
[----:B------:R-:W-:-:S03]  /*0460*/  ISETP.NE.AND.EX P1, PT, RZ, c[0x0][0x17c], PT, P1 ;  /* 0x00005f00ff007a0c */ /* 0x000fc60003f25310 */
[----:B------:R2:W5:Y:S02]  /*0470*/  @P0 LDG.E.128 R44, [R48.64+0x10] ;  /* 0x00001004302c0981 */ /* 0x000564000c1e1d00 */
[----:B--2---:R-:W-:-:S08]  /*0480*/  PRMT R48, RZ, 0x5410, R52 ;  /* 0x00005410ff307816 */ /* 0x004fd00000000034 */
[----:B------:R-:W-:Y:S05]  /*0490*/  @P1 BRA `(.L_x_2843) ;  /* 0x0000003000001947 */ /* 0x000fea0003800000 */
[----:B0-----:R-:W-:Y:S05]  /*04a0*/  @!P0 BRA `(.L_x_2844) ;  /* 0x0000005000008947 */ /* 0x001fea0003800000 */
[----:B-----5:R-:W-:Y:S01]  /*04b0*/  FADD.FTZ R48, R40, R48 ;  /* 0x0000003028307221 */ /* 0x020fe20000010000 */
[----:B------:R-:W-:Y:S05]  /*04c0*/  BRA `(.L_x_2844) ;  /* 0x0000003000007947 */ /* 0x000fea0003800000 */
.L_x_2843:
[----:B0----5:R-:W-:-:S05]  /*04d0*/  PRMT R3, RZ, 0x5410, R36 ;  /* 0x00005410ff037816 */ /* 0x021fca0000000024 */
[----:B------:R-:W-:-:S04]  /*04e0*/  FADD.FTZ R48, R3, R48 ;  /* 0x0000003003307221 */ /* 0x000fc80000010000 */
[----:B------:R-:W-:Y:S02]  /*04f0*/  @P0 FADD.FTZ R48, R40, R48 ;  /* 0x0000003028300221 */ /* 0x000fe40000010000 */
.L_x_2844:
[----:B------:R-:W-:Y:S01]  /*0500*/  PRMT R49, RZ, 0x7610, R52 ;  /* 0x00007610ff317816 */ /* 0x000fe20000000034 */
[----:B------:R-:W-:Y:S05]  /*0510*/  @P1 BRA `(.L_x_2845) ;  /* 0x0000003000001947 */ /* 0x000fea0003800000 */
[----:B------:R-:W-:Y:S05]  /*0520*/  @!P0 BRA `(.L_x_2846) ;  /* 0x0000005000008947 */ /* 0x000fea0003800000 */
[----:B-----5:R-:W-:Y:S01]  /*0530*/  FADD.FTZ R49, R41, R49 ;  /* 0x0000003129317221 */ /* 0x020fe20000010000 */
[----:B------:R-:W-:Y:S05]  /*0540*/  BRA `(.L_x_2846) ;  /* 0x0000003000007947 */ /* 0x000fea0003800000 */
.L_x_2845:
[----:B-----5:R-:W-:-:S05]  /*0550*/  PRMT R50, RZ, 0x7610, R36 ;  /* 0x00007610ff327816 */ /* 0x020fca0000000024 */
[----:B------:R-:W-:-:S04]  /*0560*/  FADD.FTZ R49, R50, R49 ;  /* 0x0000003132317221 */ /* 0x000fc80000010000 */
[----:B------:R-:W-:Y:S02]  /*0570*/  @P0 FADD.FTZ R49, R41, R49 ;  /* 0x0000003129310221 */ /* 0x000fe40000010000 */
.L_x_2846:
[----:B------:R-:W-:Y:S01]  /*0580*/  PRMT R50, RZ, 0x5410, R53 ;  /* 0x00005410ff327816 */ /* 0x000fe20000000035 */
[----:B------:R-:W-:Y:S05]  /*0590*/  @P1 BRA `(.L_x_2847) ;  /* 0x0000003000001947 */ /* 0x000fea0003800000 */
[----:B------:R-:W-:Y:S05]  /*05a0*/  @!P0 BRA `(.L_x_2848) ;  /* 0x0000005000008947 */ /* 0x000fea0003800000 */
[----:B-----5:R-:W-:Y:S01]  /*05b0*/  FADD.FTZ R50, R42, R50 ;  /* 0x000000322a327221 */ /* 0x020fe20000010000 */
[----:B------:R-:W-:Y:S05]  /*05c0*/  BRA `(.L_x_2848) ;  /* 0x0000003000007947 */ /* 0x000fea0003800000 */
.L_x_2847:
[----:B-----5:R-:W-:-:S05]  /*05d0*/  PRMT R3, RZ, 0x5410, R37 ;  /* 0x00005410ff037816 */ /* 0x020fca0000000025 */
[----:B------:R-:W-:-:S04]  /*05e0*/  FADD.FTZ R50, R3, R50 ;  /* 0x0000003203327221 */ /* 0x000fc80000010000 */
[----:B------:R-:W-:Y:S02]  /*05f0*/  @P0 FADD.FTZ R50, R42, R50 ;  /* 0x000000322a320221 */ /* 0x000fe40000010000 */
.L_x_2848:
[----:B------:R-:W-:Y:S01]  /*0600*/  PRMT R51, RZ, 0x7610, R53 ;  /* 0x00007610ff337816 */ /* 0x000fe20000000035 */
[----:B------:R-:W-:Y:S05]  /*0610*/  @P1 BRA `(.L_x_2849) ;  /* 0x0000003000001947 */ /* 0x000fea0003800000 */
[----:B------:R-:W-:Y:S05]  /*0620*/  @!P0 BRA `(.L_x_2850) ;  /* 0x0000005000008947 */ /* 0x000fea0003800000 */
[----:B-----5:R-:W-:Y:S01]  /*0630*/  FADD.FTZ R51, R43, R51 ;  /* 0x000000332b337221 */ /* 0x020fe20000010000 */
[----:B------:R-:W-:Y:S05]  /*0640*/  BRA `(.L_x_2850) ;  /* 0x0000003000007947 */ /* 0x000fea0003800000 */
.L_x_2849:
[----:B-----5:R-:W-:-:S05]  /*0650*/  PRMT R52, RZ, 0x7610, R37 ;  /* 0x00007610ff347816 */ /* 0x020fca0000000025 */
[----:B------:R-:W-:-:S04]  /*0660*/  FADD.FTZ R51, R52, R51 ;  /* 0x0000003334337221 */ /* 0x000fc80000010000 */
[----:B------:R-:W-:Y:S02]  /*0670*/  @P0 FADD.FTZ R51, R43, R51 ;  /* 0x000000332b330221 */ /* 0x000fe40000010000 */
.L_x_2850:
[----:B------:R-:W-:Y:S01]  /*0680*/  PRMT R52, RZ, 0x5410, R54 ;  /* 0x00005410ff347816 */ /* 0x000fe20000000036 */
[----:B------:R-:W-:Y:S05]  /*0690*/  @P1 BRA `(.L_x_2851) ;  /* 0x0000003000001947 */ /* 0x000fea0003800000 */
[----:B------:R-:W-:Y:S05]  /*06a0*/  @!P0 BRA `(.L_x_2852) ;  /* 0x0000005000008947 */ /* 0x000fea0003800000 */
[----:B-----5:R-:W-:Y:S01]  /*06b0*/  FADD.FTZ R52, R44, R52 ;  /* 0x000000342c347221 */ /* 0x020fe20000010000 */
[----:B------:R-:W-:Y:S05]  /*06c0*/  BRA `(.L_x_2852) ;  /* 0x0000003000007947 */ /* 0x000fea0003800000 */
.L_x_2851:
[----:B-----5:R-:W-:-:S05]  /*06d0*/  PRMT R3, RZ, 0x5410, R38 ;  /* 0x00005410ff037816 */ /* 0x020fca0000000026 */
[----:B------:R-:W-:-:S04]  /*06e0*/  FADD.FTZ R52, R3, R52 ;  /* 0x0000003403347221 */ /* 0x000fc80000010000 */
[----:B------:R-:W-:Y:S02]  /*06f0*/  @P0 FADD.FTZ R52, R44, R52 ;  /* 0x000000342c340221 */ /* 0x000fe40000010000 */
.L_x_2852:
[----:B------:R-:W-:Y:S01]  /*0700*/  PRMT R53, RZ, 0x7610, R54 ;  /* 0x00007610ff357816 */ /* 0x000fe20000000036 */
[----:B------:R-:W-:Y:S05]  /*0710*/  @P1 BRA `(.L_x_2853) ;  /* 0x0000003000001947 */ /* 0x000fea0003800000 */
[----:B------:R-:W-:Y:S05]  /*0720*/  @!P0 BRA `(.L_x_2854) ;  /* 0x0000005000008947 */ /* 0x000fea0003800000 */
[----:B-----5:R-:W-:Y:S01]  /*0730*/  FADD.FTZ R53, R45, R53 ;  /* 0x000000352d357221 */ /* 0x020fe20000010000 */
[----:B------:R-:W-:Y:S05]  /*0740*/  BRA `(.L_x_2854) ;  /* 0x0000003000007947 */ /* 0x000fea0003800000 */
.L_x_2853:
[----:B-----5:R-:W-:-:S05]  /*0750*/  PRMT R54, RZ, 0x7610, R38 ;  /* 0x00007610ff367816 */ /* 0x020fca0000000026 */
[----:B------:R-:W-:-:S04]  /*0760*/  FADD.FTZ R53, R54, R53 ;  /* 0x0000003536357221 */ /* 0x000fc80000010000 */
[----:B------:R-:W-:Y:S02]  /*0770*/  @P0 FADD.FTZ R53, R45, R53 ;  /* 0x000000352d350221 */ /* 0x000fe40000010000 */
.L_x_2854:
[----:B------:R-:W-:Y:S01]  /*0780*/  PRMT R54, RZ, 0x5410, R55 ;  /* 0x00005410ff367816 */ /* 0x000fe20000000037 */
[----:B------:R-:W-:Y:S05]  /*0790*/  @P1 BRA `(.L_x_2855) ;  /* 0x0000003000001947 */ /* 0x000fea0003800000 */
[----:B------:R-:W-:Y:S05]  /*07a0*/  @!P0 BRA `(.L_x_2856) ;  /* 0x0000005000008947 */ /* 0x000fea0003800000 */
[----:B-----5:R-:W-:Y:S01]  /*07b0*/  FADD.FTZ R54, R46, R54 ;  /* 0x000000362e367221 */ /* 0x020fe20000010000 */
[----:B------:R-:W-:Y:S05]  /*07c0*/  BRA `(.L_x_2856) ;  /* 0x0000003000007947 */ /* 0x000fea0003800000 */
.L_x_2855:
[----:B-----5:R-:W-:-:S05]  /*07d0*/  PRMT R3, RZ, 0x5410, R39 ;  /* 0x00005410ff037816 */ /* 0x020fca0000000027 */
[----:B------:R-:W-:-:S04]  /*07e0*/  FADD.FTZ R54, R3, R54 ;  /* 0x0000003603367221 */ /* 0x000fc80000010000 */
[----:B------:R-:W-:Y:S02]  /*07f0*/  @P0 FADD.FTZ R54, R46, R54 ;  /* 0x000000362e360221 */ /* 0x000fe40000010000 */
.L_x_2856:
[----:B------:R-:W-:Y:S01]  /*0800*/  PRMT R55, RZ, 0x7610, R55 ;  /* 0x00007610ff377816 */ /* 0x000fe20000000037 */
[----:B------:R-:W-:Y:S05]  /*0810*/  @P1 BRA `(.L_x_2857) ;  /* 0x0000003000001947 */ /* 0x000fea0003800000 */
[----:B------:R-:W-:Y:S05]  /*0820*/  @!P0 BRA `(.L_x_2858) ;  /* 0x0000005000008947 */ /* 0x000fea0003800000 */
[----:B-----5:R-:W-:Y:S01]  /*0830*/  FADD.FTZ R55, R47, R55 ;  /* 0x000000372f377221 */ /* 0x020fe20000010000 */
[----:B------:R-:W-:Y:S05]  /*0840*/  BRA `(.L_x_2858) ;  /* 0x0000003000007947 */ /* 0x000fea0003800000 */
.L_x_2857:
[----:B-----5:R-:W-:-:S05]  /*0850*/  PRMT R56, RZ, 0x7610, R39 ;  /* 0x00007610ff387816 */ /* 0x020fca0000000027 */
[----:B------:R-:W-:-:S04]  /*0860*/  FADD.FTZ R55, R56, R55 ;  /* 0x0000003738377221 */ /* 0x000fc80000010000 */
[----:B------:R-:W-:Y:S02]  /*0870*/  @P0 FADD.FTZ R55, R47, R55 ;  /* 0x000000372f370221 */ /* 0x000fe40000010000 */
.L_x_2858:
[----:B------:R-:W-:-:S04]  /*0880*/  LEA R56, P0, R2, c[0x0][0x188], 0x5 ;  /* 0x0000620002387a11 */ /* 0x000fc800078028ff */
[----:B------:R-:W-:-:S05]  /*0890*/  LEA.HI.X R57, R2, c[0x0][0x18c], RZ, 0x5, P0 ;  /* 0x0000630002397a11 */ /* 0x000fca00000f2cff */
[----:B------:R0:W-:Y:S04]  /*08a0*/  STG.E.128 [R56.64], R48 ;  /* 0x0000003038007986 */ /* 0x0001e8000c101d04 */
[----:B------:R0:W-:Y:S02]  /*08b0*/  STG.E.128 [R56.64+0x10], R52 ;  /* 0x0000103438007986 */ /* 0x0001e4000c101d04 */
.L_x_2842:
[----:B------:R-:W-:Y:S05]  /*08c0*/  BSYNC B0 ;  /* 0x0000000000007941 */ /* 0x000fea0003800000 */
.L_x_2841:
        /* <DEDUP_REMOVED lines=12> */
.L_x_2865:
        /* <DEDUP_REMOVED lines=37> */
.L_x_2866:
[----:B------:R-:W-:Y:S01]  /*0be0*/  FMUL.FTZ R3, R56, R56 ;  /* 0x0000003838037220 */ /* 0x000fe20000410000 */
[----:B------:R-:W-:Y:S01]  /*0bf0*/  ISETP.NE.AND P0, PT, RZ, UR6, PT ;  /* 0x00000006ff007c0c */ /* 0x000fe2000bf05270 */
[----:B-1----:R-:W-:Y:S01]  /*0c00*/  FADD.FTZ R62, R62, R61 ;  /* 0x0000003d3e3e7221 */ /* 0x002fe20000010000 */
[----:B------:R-:W-:Y:S01]  /*0c10*/  MOV R57, c[0x0][0x1e0] ;  /* 0x0000780000397a02 */ /* 0x000fe20000000f00 */
[----:B------:R-:W-:Y:S01]  /*0c20*/  BSSY B0, `(.L_x_2861) ;  /* 0x000003a000007945 */ /* 0x000fe20003800000 */
[----:B------:R-:W-:Y:S02]  /*0c30*/  FSEL R58, R3, RZ, P0 ;  /* 0x000000ff033a7208 */ /* 0x000fe40000000000 */
[----:B------:R-:W-:Y:S01]  /*0c40*/  @!P1 MOV R59, 0x4 ;  /* 0x00000004003b9802 */ /* 0x000fe20000000f00 */
[----:B------:R-:W-:Y:S01]  /*0c50*/  FFMA.FTZ R3, R62, R57, c[0x0][0x228] ;  /* 0x00008a003e037623 */ /* 0x000fe20000010039 */
[----:B0-----:R-:W-:-:S03]  /*0c60*/  @!P1 MOV R61, 0x4 ;  /* 0x00000004003d9802 */ /* 0x001fc60000000f00 */
[----:B------:R-:W-:Y:S02]  /*0c70*/  FADD.FTZ R3, R3, R58 ;  /* 0x0000003a03037221 */ /* 0x000fe40000010000 */
[----:B------:R-:W-:-:S04]  /*0c80*/  @!P1 IMAD.WIDE R58, R0, R59, c[0x0][0x1a0] ;  /* 0x00006800003a9625 */ /* 0x000fc800078e023b */
[----:B------:R-:W0:Y:S01]  /*0c90*/  MUFU.RSQ R3, R3 ;  /* 0x0000000300037308 */ /* 0x000e220000001400 */
        /* <DEDUP_REMOVED lines=30> */
[----:B------:R-:W-:-:S02]  /*0e80*/  FFMA.FTZ R68, R13, R63, R29 ;  /* 0x0000003f0d447223 */ /* 0x000fc4000001001d */
[----:B------:R-:W-:Y:S01]  /*0e90*/  FFMA.FTZ R67, R5, R63, R21 ;  /* 0x0000003f05437223 */ /* 0x000fe20000010015 */
[----:B------:R-:W-:Y:S01]  /*0ea0*/  F2FP.BF16.PACK_AB R63, R3, R66 ;  /* 0x00000042033f723e */ /* 0x000fe200000010ff */
[----:B------:R-:W-:Y:S01]  /*0eb0*/  FFMA.FTZ R57, R18, R64, R34 ;  /* 0x0000004012397223 */ /* 0x000fe20000010022 */
[----:B------:R-:W-:Y:S01]  /*0ec0*/  HFMA2.MMA R3, -RZ, RZ, 0, 9.5367431640625e-07 ;  /* 0x00000010ff037435 */ /* 0x000fe200000001ff */
        /* <DEDUP_REMOVED lines=8> */
[----:B------:R-:W-:Y:S01]  /*0f50*/  FFMA.FTZ R69, R9, R61, R25 ;  /* 0x0000003d09457223 */ /* 0x000fe20000010019 */
[----:B------:R-:W-:Y:S01]  /*0f60*/  F2FP.BF16.PACK_AB R61, R68, R64 ;  /* 0x00000040443d723e */ /* 0x000fe200000010ff */
[----:B------:R-:W-:-:S03]  /*0f70*/  IMAD.WIDE.U32 R64, R2, R3, c[0x0][0x208] ;  /* 0x0000820002407625 */ /* 0x000fc600078e0003 */
[----:B------:R-:W-:Y:S01]  /*0f80*/  F2FP.BF16.PACK_AB R60, R69, R60 ;  /* 0x0000003c453c723e */ /* 0x000fe200000010ff */
[----:B------:R-:W-:Y:S01]  /*0f90*/  IMAD.WIDE.U32 R2, R2, R3, c[0x0][0x210] ;  /* 0x0000840002027625 */ /* 0x000fe200078e0003 */
[----:B------:R0:W-:Y:S04]  /*0fa0*/  STG.E.128 [R64.64], R56 ;  /* 0x0000003840007986 */ /* 0x0001e8000c101d04 */
[----:B------:R0:W-:Y:S02]  /*0fb0*/  STG.E.128 [R2.64], R60 ;  /* 0x0000003c02007986 */ /* 0x0001e4000c101d04 */
.L_x_2862:
[----:B------:R-:W-:Y:S05]  /*0fc0*/  BSYNC B0 ;  /* 0x0000000000007941 */ /* 0x000fea0003800000 */
.L_x_2861:
[----:B01----:R-:W-:-:S05]  /*0fd0*/  MOV R3, 0x4 ;  /* 0x0000000400037802 */ /* 0x003fca0000000f00 */
[----:B------:R-:W-:-:S05]  /*0fe0*/  IMAD R0, R3, c[0x0][0x160], R0 ;  /* 0x0000580003007a24 */ /* 0x000fca00078e0200 */
[----:B------:R-:W-:-:S13]  /*0ff0*/  ISETP.GE.AND P0, PT, R0, c[0x0][0x164], PT ;  /* 0x0000590000007a0c */ /* 0x000fda0003f06270 */
[----:B-----5:R-:W-:Y:S01]  /*1000*/  @P0 CALL.REL.NOINC `(.L_x_2863) ;  /* 0x0000001000000944 */ /* 0x020fe20003c00000 */
[----:B------:R-:W-:Y:S05]  /*1010*/  BRA `(.L_x_2864) ;  /* 0xfffff2e000007947 */ /* 0x000fea000383ffff */
.L_x_2863:
[----:B------:R-:W-:Y:S05]  /*1020*/  EXIT ;  /* 0x000000000000794d */ /* 0x000fea0003800000 */
.L_x_2859:
[----:B------:R-:W-:Y:S01]  /*1030*/  HFMA2.MMA R57, -RZ, RZ, 0, 5.9604644775390625e-08 ;  /* 0x00000001ff397435 */ /* 0x000fe200000001ff */
[----:B------:R-:W-:Y:S02]  /*1040*/  MOV R60, 0x1f ;  /* 0x0000001f003c7802 */ /* 0x000fe40000000f00 */
[----:B------:R-:W-:Y:S02]  /*1050*/  MOV R3, 0xffffffff ;  /* 0xffffffff00037802 */ /* 0x000fe40000000f00 */
[----:B------:R-:W-:Y:S02]  /*1060*/  MOV R58, 0x1080 ;  /* 0x00001080003a7802 */ /* 0x000fe40000000f00 */
[----:B-----5:R-:W-:Y:S05]  /*1070*/  CALL.REL.NOINC `($__internal_32_$__cuda_sm70_shflsync_bfly_p) ;  /* 0x000004a000007944 */ /* 0x020fea0003c00000 */
[----:B01----:R-:W-:Y:S05]  /*1080*/  BRA `(.L_x_2865) ;  /* 0xfffff90000007947 */ /* 0x003fea000383ffff */
.L_x_2860:
[----:B------:R-:W-:Y:S01]  /*1090*/  HFMA2.MMA R57, -RZ, RZ, 0, 1.1920928955078125e-07 ;  /* 0x00000002ff397435 */ /* 0x000fe200000001ff */
[----:B------:R-:W-:Y:S02]  /*10a0*/  MOV R60, 0x1f ;  /* 0x0000001f003c7802 */ /* 0x000fe40000000f00 */
[----:B------:R-:W-:Y:S02]  /*10b0*/  MOV R3, 0xffffffff ;  /* 0xffffffff00037802 */ /* 0x000fe40000000f00 */
[----:B------:R-:W-:-:S02]  /*10c0*/  MOV R58, 0x10e0 ;  /* 0x000010e0003a7802 */ /* 0x000fc40000000f00 */
[----:B-----5:R-:W-:Y:S05]  /*10d0*/  CALL.REL.NOINC `($__internal_32_$__cuda_sm70_shflsync_bfly_p) ;  /* 0x0000044000007944 */ /* 0x020fea0003c00000 */
[----:B0-----:R-:W-:Y:S01]  /*10e0*/  HFMA2.MMA R57, -RZ, RZ, 0, 2.384185791015625e-07 ;  /* 0x00000004ff397435 */ /* 0x001fe200000001ff */
[----:B-1----:R-:W-:Y:S01]  /*10f0*/  FADD.FTZ R61, R61, R3 ;  /* 0x000000033d3d7221 */ /* 0x002fe20000010000 */
[----:B------:R-:W-:-:S02]  /*1100*/  MOV R60, 0x1f ;  /* 0x0000001f003c7802 */ /* 0x000fc40000000f00 */
[----:B------:R-:W-:Y:S02]  /*1110*/  MOV R3, 0xffffffff ;  /* 0xffffffff00037802 */ /* 0x000fe40000000f00 */
[----:B------:R-:W-:Y:S02]  /*1120*/  MOV R58, 0x1140 ;  /* 0x00001140003a7802 */ /* 0x000fe40000000f00 */
[----:B------:R-:W-:Y:S05]  /*1130*/  CALL.REL.NOINC `($__internal_32_$__cuda_sm70_shflsync_bfly_p) ;  /* 0x000003e000007944 */ /* 0x000fea0003c00000 */
[----:B0-----:R-:W-:Y:S01]  /*1140*/  HFMA2.MMA R57, -RZ, RZ, 0, 4.76837158203125e-07 ;  /* 0x00000008ff397435 */ /* 0x001fe200000001ff */
[----:B-1----:R-:W-:Y:S01]  /*1150*/  FADD.FTZ R61, R61, R3 ;  /* 0x000000033d3d7221 */ /* 0x002fe20000010000 */
[----:B------:R-:W-:Y:S02]  /*1160*/  MOV R60, 0x1f ;  /* 0x0000001f003c7802 */ /* 0x000fe40000000f00 */
[----:B------:R-:W-:Y:S02]  /*1170*/  MOV R3, 0xffffffff ;  /* 0xffffffff00037802 */ /* 0x000fe40000000f00 */
[----:B------:R-:W-:Y:S02]  /*1180*/  MOV R58, 0x11a0 ;  /* 0x000011a0003a7802 */ /* 0x000fe40000000f00 */
[----:B------:R-:W-:Y:S05]  /*1190*/  CALL.REL.NOINC `($__internal_32_$__cuda_sm70_shflsync_bfly_p) ;  /* 0x0000038000007944 */ /* 0x000fea0003c00000 */
[----:B0-----:R-:W-:Y:S01]  /*11a0*/  HFMA2.MMA R57, -RZ, RZ, 0, 9.5367431640625e-07 ;  /* 0x00000010ff397435 */ /* 0x001fe200000001ff */
[----:B-1----:R-:W-:Y:S01]  /*11b0*/  FADD.FTZ R61, R61, R3 ;  /* 0x000000033d3d7221 */ /* 0x002fe20000010000 */
[----:B------:R-:W-:-:S02]  /*11c0*/  MOV R60, 0x1f ;  /* 0x0000001f003c7802 */ /* 0x000fc40000000f00 */
[----:B------:R-:W-:Y:S02]  /*11d0*/  MOV R3, 0xffffffff ;  /* 0xffffffff00037802 */ /* 0x000fe40000000f00 */
[----:B------:R-:W-:Y:S02]  /*11e0*/  MOV R58, 0x1200 ;  /* 0x00001200003a7802 */ /* 0x000fe40000000f00 */
[----:B------:R-:W-:Y:S05]  /*11f0*/  CALL.REL.NOINC `($__internal_32_$__cuda_sm70_shflsync_bfly_p) ;  /* 0x0000032000007944 */ /* 0x000fea0003c00000 */
[----:B-1----:R-:W-:Y:S01]  /*1200*/  FADD.FTZ R3, R61, R3 ;  /* 0x000000033d037221 */ /* 0x002fe20000010000 */
[----:B0-----:R-:W-:-:S03]  /*1210*/  HFMA2.MMA R57, -RZ, RZ, 0, 5.9604644775390625e-08 ;  /* 0x00000001ff397435 */ /* 0x001fc600000001ff */
        /* <DEDUP_REMOVED lines=17> */
[----:B------:R-:W-:Y:S01]  /*1330*/  FFMA.FTZ R3, R58, R58, R3 ;  /* 0x0000003a3a037223 */ /* 0x000fe20000010003 */
[----:B------:R-:W-:-:S04]  /*1340*/  MOV R58, 0x1380 ;  /* 0x00001380003a7802 */ /* 0x000fc80000000f00 */
[----:B------:R-:W-:Y:S02]  /*1350*/  FSEL R61, R3, RZ, P2 ;  /* 0x000000ff033d7208 */ /* 0x000fe40001000000 */
[----:B------:R-:W-:Y:S02]  /*1360*/  MOV R3, 0xffffffff ;  /* 0xffffffff00037802 */ /* 0x000fe40000000f00 */
[----:B------:R-:W-:Y:S05]  /*1370*/  CALL.REL.NOINC `($__internal_32_$__cuda_sm70_shflsync_bfly_p) ;  /* 0x000001a000007944 */ /* 0x000fea0003c00000 */
[----:B0-----:R-:W-:Y:S01]  /*1380*/  HFMA2.MMA R57, -RZ, RZ, 0, 1.1920928955078125e-07 ;  /* 0x00000002ff397435 */ /* 0x001fe200000001ff */
[----:B-1----:R-:W-:Y:S01]  /*1390*/  FADD.FTZ R61, R61, R3 ;  /* 0x000000033d3d7221 */ /* 0x002fe20000010000 */
[----:B------:R-:W-:Y:S02]  /*13a0*/  MOV R60, 0x1f ;  /* 0x0000001f003c7802 */ /* 0x000fe40000000f00 */
[----:B------:R-:W-:Y:S02]  /*13b0*/  MOV R3, 0xffffffff ;  /* 0xffffffff00037802 */ /* 0x000fe40000000f00 */
[----:B------:R-:W-:Y:S02]  /*13c0*/  MOV R58, 0x13e0 ;  /* 0x000013e0003a7802 */ /* 0x000fe40000000f00 */
[----:B------:R-:W-:Y:S05]  /*13d0*/  CALL.REL.NOINC `($__internal_32_$__cuda_sm70_shflsync_bfly_p) ;  /* 0x0000014000007944 */ /* 0x000fea0003c00000 */
        /* <DEDUP_REMOVED lines=18> */
[----:B-1----:R-:W-:Y:S01]  /*1500*/  MOV R62, R3 ;  /* 0x00000003003e7202 */ /* 0x002fe20000000f00 */
[----:B0-----:R-:W-:Y:S05]  /*1510*/  BRA `(.L_x_2866) ;  /* 0xfffff6c000007947 */ /* 0x001fea000383ffff */
        .weak           $__internal_32_$__cuda_sm70_shflsync_bfly_p
        .type           $__internal_32_$__cuda_sm70_shflsync_bfly_p,@function
        .size           $__internal_32_$__cuda_sm70_shflsync_bfly_p,(.L_x_7088 - $__internal_32_$__cuda_sm70_shflsync_bfly_p)
$__internal_32_$__cuda_sm70_shflsync_bfly_p:
[----:B------:R-:W-:Y:S01]  /*1520*/  HFMA2.MMA R59, -RZ, RZ, 0, 0 ;  /* 0x00000000ff3b7435 */ /* 0x000fe200000001ff */
[----:B------:R-:W-:Y:S04]  /*1530*/  WARPSYNC R3 ;  /* 0x0000000300007348 */ /* 0x000fe80003800000 */
[----:B------:R0:W1:Y:S01]  /*1540*/  SHFL.BFLY PT, R3, R61, R57, R60 ;  /* 0x0c0000393d037389 */ /* 0x00006200000e003c */
[----:B------:R-:W-:Y:S05]  /*1550*/  RET.REL.NODEC R58 `(_ZN10layer_norm31ln_parallel_residual_fwd_kernelINS_13Kernel_traitsIf13__nv_bfloat16fS2_fjLj256ELj1ELj4ELj1ELj16ENS_18Kernel_traits_baseILj256EfS2_fS2_fjLj128EEEEELb0ELb0ELb0EEEvNS_9FwdParamsE) ;  /* 0xffffeaa03a007950 */ /* 0x000fea0003c3ffff */
.L_x_2867:
        /* <DEDUP_REMOVED lines=10> */
.L_x_7088:


//--------------------- .text._ZN10layer_norm31ln_parallel_residual_fwd_kernelINS_13Kernel_traitsIf13__nv_bfloat16fS2_fjLj256ELj1ELj4ELj1ELj16ENS_18Kernel_traits_baseILj256EfS2_fS2_fjLj128EEEEELb0ELb0ELb1EEEvNS_9FwdParamsE --------------------------
	.section	.text._ZN10layer_norm31ln_parallel_residual_fwd_kernelINS_13Kernel_traitsIf13__nv_bfloat16fS2_fjLj256ELj1ELj4ELj1ELj16ENS_18Kernel_traits_baseILj256EfS2_fS2_fjLj128EEEEELb0ELb0ELb1EEEvNS_9FwdParamsE,"ax",@progbits
	.sectioninfo	@"SHI_REGISTERS=72"
	.align	128
        .global         _ZN10layer_norm31ln_parallel_residual_fwd_kernelINS_13Kernel_traitsIf13__nv_bfloat16fS2_fjLj256ELj1ELj4ELj1ELj16ENS_18Kernel_traits_baseILj256EfS2_fS2_fjLj128EEEEELb0ELb0ELb1EEEvNS_9FwdParamsE
        .type           _ZN10layer_norm31ln_parallel_residual_fwd_kernelINS_13Kernel_traitsIf13__nv_bfloat16fS2_fjLj256ELj1ELj4ELj1ELj16ENS_18Kernel_traits_baseILj256EfS2_fS2_fjLj128EEEEELb0ELb0ELb1EEEvNS_9FwdParamsE,@function
        .size           _ZN10layer_norm31ln_parallel_residual_fwd_kernelINS_13Kernel_traitsIf13__nv_bfloat16fS2_fjLj256ELj1ELj4ELj1ELj16ENS_18Kernel_traits_baseILj256EfS2_fS2_fjLj128EEEEELb0ELb0ELb1EEEvNS_9FwdParamsE,(.L_x_7089 - _ZN10layer_norm31ln_parallel_residual_fwd_kernelINS_13Kernel_traitsIf13__nv_bfloat16fS2_fjLj256ELj1ELj4ELj1ELj16ENS_18Kernel_traits_baseILj256EfS2_fS2_fjLj128EEEEELb0ELb0ELb1EEEvNS_9FwdParamsE)
        .other          _ZN10layer_norm31ln_parallel_residual_fwd_kernelINS_13Kernel_traitsIf13__nv_bfloat16fS2_fjLj256ELj1ELj4ELj1ELj16ENS_18Kernel_traits_baseILj256EfS2_fS2_fjLj128EEEEELb0ELb0ELb1EEEvNS_9FwdParamsE,@"STO_CUDA_ENTRY STV_DEFAULT"
_ZN10layer_norm31ln_parallel_residual_fwd_kernelINS_13Kernel_traitsIf13__nv_bfloat16fS2_fjLj256ELj1ELj4ELj1ELj16ENS_18Kernel_traits_baseILj256EfS2_fS2_fjLj128EEEEELb0ELb0ELb1EEEvNS_9FwdParamsE:
.text._ZN10layer_norm31ln_parallel_residual_fwd_kernelINS_13Kernel_traitsIf13__nv_bfloat16fS2_fjLj256ELj1ELj4ELj1ELj16ENS_18Kernel_traits_baseILj256EfS2_fS2_fjLj128EEEEELb0ELb0ELb1EEEvNS_9FwdParamsE:
        /* <DEDUP_REMOVED lines=10> */
[----:B------:R-:W-:Y:S01]  /*00a0*/  ULDC.64 UR4, c[0x0][0x118] ;  /* 0x0000460000047ab9 */ /* 0x000fe20000000a00 */
[----:B------:R-:W-:Y:S01]  /*00b0*/  CS2R R12, SRZ ;  /* 0x00000000000c7805 */ /* 0x000fe2000001ff00 */
[----:B0-----:R-:W-:-:S02]  /*00c0*/  LOP3.LUT R0, R3, 0x1f, RZ, 0xc0, !PT ;  /* 0x0000001f03007812 */ /* 0x001fc400078ec0ff */
[----:B------:R-:W-:-:S05]  /*00d0*/  SHF.R.U32.HI R2, RZ, 0x5, R3 ;  /* 0x00000005ff027819 */ /* 0x000fca0000011603 */
[C---:B------:R-:W-:Y:S02]  /*00e0*/  @P1 LEA R18, P2, R0.reuse, c[0x0][0x218], 0x5 ;  /* 0x0000860000121a11 */ /* 0x040fe400078428ff */
[----:B-1----:R-:W-:Y:S02]  /*00f0*/  LEA R2, R5, R2, 0x2 ;  /* 0x0000000205027211 */ /* 0x002fe400078e10ff */
[----:B------:R-:W-:Y:S01]  /*0100*/  CS2R R4, SRZ ;  /* 0x0000000000047805 */ /* 0x000fe2000001ff00 */
[----:B------:R-:W-:Y:S02]  /*0110*/  SHF.L.U32 R38, R0, 0x5, RZ ;  /* 0x0000000500267819 */ /* 0x000fe400000006ff */
[----:B------:R-:W-:Y:S02]  /*0120*/  @P1 IADD3.X R19, RZ, c[0x0][0x21c], RZ, P2, !PT ;  /* 0x00008700ff131a10 */ /* 0x000fe400017fe4ff */
[----:B------:R-:W-:Y:S01]  /*0130*/  @P0 IADD3 R20, P3, R38, c[0x0][0x220], RZ ;  /* 0x0000880026140a10 */ /* 0x000fe20007f7e0ff */
[----:B------:R-:W-:Y:S01]  /*0140*/  CS2R R14, SRZ ;  /* 0x00000000000e7805 */ /* 0x000fe2000001ff00 */
[----:B------:R-:W-:Y:S01]  /*0150*/  CS2R R16, SRZ ;  /* 0x0000000000107805 */ /* 0x000fe2000001ff00 */
[----:B------:R0:W5:Y:S01]  /*0160*/  @P1 LDG.E.128 R4, [R18.64] ;  /* 0x0000000412041981 */ /* 0x000162000c1e1d00 */
[----:B------:R-:W-:-:S03]  /*0170*/  @P0 IADD3.X R21, RZ, c[0x0][0x224], RZ, P3, !PT ;  /* 0x00008900ff150a10 */ /* 0x000fc60001ffe4ff */
[----:B------:R0:W5:Y:S01]  /*0180*/  @P1 LDG.E.128 R8, [R18.64+0x10] ;  /* 0x0000100412081981 */ /* 0x000162000c1e1d00 */
[----:B------:R-:W-:Y:S02]  /*0190*/  ISETP.GE.AND P3, PT, R2, c[0x0][0x164], PT ;  /* 0x0000590002007a0c */ /* 0x000fe40003f66270 */
[----:B------:R-:W-:Y:S01]  /*01a0*/  SHF.L.U32 R3, R3, 0x5, RZ ;  /* 0x0000000503037819 */ /* 0x000fe200000006ff */
[----:B------:R1:W5:Y:S01]  /*01b0*/  @P0 LDG.E.128 R12, [R20.64] ;  /* 0x00000004140c0981 */ /* 0x000362000c1e1d00 */
[----:B------:R-:W-:Y:S02]  /*01c0*/  IADD3 R38, P1, R38, c[0x0][0x1b8], RZ ;  /* 0x00006e0026267a10 */ /* 0x000fe40007f3e0ff */
[----:B------:R-:W-:Y:S02]  /*01d0*/  LOP3.LUT R3, R3, 0x3e0, RZ, 0xc0, !PT ;  /* 0x000003e003037812 */ /* 0x000fe400078ec0ff */
[----:B------:R-:W-:Y:S01]  /*01e0*/  IADD3.X R39, RZ, c[0x0][0x1bc], RZ, P1, !PT ;  /* 0x00006f00ff277a10 */ /* 0x000fe20000ffe4ff */
[----:B0-----:R-:W-:Y:S01]  /*01f0*/  CS2R R18, SRZ ;  /* 0x0000000000127805 */ /* 0x001fe2000001ff00 */
[----:B------:R-:W-:-:S04]  /*0200*/  IADD3 R36, P2, R3, c[0x0][0x1b0], RZ ;  /* 0x00006c0003247a10 */ /* 0x000fc80007f5e0ff */
[----:B------:R-:W-:Y:S01]  /*0210*/  IADD3.X R37, RZ, c[0x0][0x1b4], RZ, P2, !PT ;  /* 0x00006d00ff257a10 */ /* 0x000fe200017fe4ff */
[----:B------:R1:W5:Y:S01]  /*0220*/  @P0 LDG.E.128 R16, [R20.64+0x10] ;  /* 0x0000100414100981 */ /* 0x000362000c1e1d00 */
[----:B------:R-:W-:Y:S07]  /*0230*/  @P3 EXIT ;  /* 0x000000000000394d */ /* 0x000fee0003800000 */
[----:B-1----:R0:W5:Y:S04]  /*0240*/  LDG.E.128 R20, [R36.64] ;  /* 0x0000000424147981 */ /* 0x002168000c1e1d00 */
[----:B------:R0:W5:Y:S04]  /*0250*/  LDG.E.128 R24, [R36.64+0x10] ;  /* 0x0000100424187981 */ /* 0x000168000c1e1d00 */
[----:B------:R0:W5:Y:S04]  /*0260*/  LDG.E.128 R28, [R38.64] ;  /* 0x00000004261c7981 */ /* 0x000168000c1e1d00 */
[----:B------:R0:W5:Y:S01]  /*0270*/  LDG.E.128 R32, [R38.64+0x10] ;  /* 0x0000100426207981 */ /* 0x000162000c1e1d00 */
[----:B------:R-:W-:-:S03]  /*0280*/  ULDC.U8 UR6, c[0x0][0x1f0] ;  /* 0x00007c0000067ab9 */ /* 0x000fc60000000000 */
.L_x_2887:
[----:B------:R-:W-:Y:S01]  /*0290*/  IMAD R3, R2, c[0x0][0x168], RZ ;  /* 0x00005a0002037a24 */ /* 0x000fe200078e02ff */
[----:B------:R-:W-:-:S02]  /*02a0*/  ISETP.NE.U32.AND P1, PT, RZ, c[0x0][0x178], PT ;  /* 0x00005e00ff007a0c */ /* 0x000fc40003f25070 */
[----:B------:R-:W-:Y:S02]  /*02b0*/  ISETP.NE.U32.AND P0, PT, RZ, c[0x0][0x180], PT ;  /* 0x00006000ff007a0c */ /* 0x000fe40003f05070 */
[----:B------:R-:W-:Y:S02]  /*02c0*/  SHF.R.S32.HI R48, RZ, 0x1f, R3 ;  /* 0x0000001fff307819 */ /* 0x000fe40000011403 */
[----:B------:R-:W-:Y:S02]  /*02d0*/  ISETP.NE.AND.EX P1, PT, RZ, c[0x0][0x17c], PT, P1 ;  /* 0x00005f00ff007a0c */ /* 0x000fe40003f25310 */
[----:B------:R-:W-:Y:S01]  /*02e0*/  LEA.HI R3, R48, R3, RZ, 0x3 ;  /* 0x0000000330037211 */ /* 0x000fe200078f18ff */
[----:B------:R-:W-:Y:S01]  /*02f0*/  HFMA2.MMA R48, -RZ, RZ, 0, 9.5367431640625e-07 ;  /* 0x00000010ff307435 */ /* 0x000fe200000001ff */
[----:B------:R-:W-:Y:S02]  /*0300*/  ISETP.NE.AND.EX P0, PT, RZ, c[0x0][0x184], PT, P0 ;  /* 0x00006100ff007a0c */ /* 0x000fe40003f05300 */
[----:B------:R-:W-:-:S07]  /*0310*/  LEA.HI.SX32 R3, R3, R0, 0x1d ;  /* 0x0000000003037211 */ /* 0x000fce00078feaff */
[C---:B------:R-:W-:Y:S01]  /*0320*/  IMAD.WIDE.U32 R48, R3.reuse, R48, c[0x0][0x170] ;  /* 0x00005c0003307625 */ /* 0x040fe200078e0030 */
[----:B------:R-:W-:-:S03]  /*0330*/  @P1 LEA R54, P2, R3, c[0x0][0x178], 0x4 ;  /* 0x00005e0003361a11 */ /* 0x000fc600078420ff */
[C---:B------:R-:W-:Y:S02]  /*0340*/  @P0 LEA R52, P3, R3.reuse, c[0x0][0x180], 0x5 ;  /* 0x0000600003340a11 */ /* 0x040fe400078628ff */
[----:B------:R-:W2:Y:S01]  /*0350*/  LDG.E.128 R48, [R48.64] ;  /* 0x0000000430307981 */ /* 0x000ea2000c1e1d00 */
[C---:B------:R-:W-:Y:S02]  /*0360*/  @P1 LEA.HI.X R55, R3.reuse, c[0x0][0x17c], RZ, 0x4, P2 ;  /* 0x00005f0003371a11 */ /* 0x040fe400010f24ff */
[----:B------:R-:W-:-:S03]  /*0370*/  @P0 LEA.HI.X R53, R3, c[0x0][0x184], RZ, 0x5, P3 ;  /* 0x0000610003350a11 */ /* 0x000fc600018f2cff */
[----:B0----5:R0:W5:Y:S01]  /*0380*/  @P1 LDG.E.128 R36, [R54.64] ;  /* 0x0000000436241981 */ /* 0x021162000c1e1d00 */
        /* <DEDUP_REMOVED lines=9> */
.L_x_2868:
[----:B0----5:R-:W-:-:S05]  /*0420*/  PRMT R53, RZ, 0x5410, R36 ;  /* 0x00005410ff357816 */ /* 0x021fca0000000024 */
[----:B------:R-:W-:-:S04]  /*0430*/  FADD.FTZ R52, R52, R53 ;  /* 0x0000003534347221 */ /* 0x000fc80000010000 */
[----:B------:R-:W-:Y:S02]  /*0440*/  @P0 FADD.FTZ R52, R40, R52 ;  /* 0x0000003428340221 */ /* 0x000fe40000010000 */
.L_x_2869:
[----:B------:R-:W-:Y:S01]  /*0450*/  PRMT R53, RZ, 0x7610, R48 ;  /* 0x00007610ff357816 */ /* 0x000fe20000000030 */
[----:B------:R-:W-:Y:S05]  /*0460*/  @P1 BRA `(.L_x_2870) ;  /* 0x0000003000001947 */ /* 0x000fea0003800000 */
[----:B------:R-:W-:Y:S05]  /*0470*/  @!P0 BRA `(.L_x_2871) ;  /* 0x0000005000008947 */ /* 0x000fea0003800000 */
[----:B-----5:R-:W-:Y:S01]  /*0480*/  FADD.FTZ R53, R41, R53 ;  /* 0x0000003529357221 */ /* 0x020fe20000010000 */
[----:B------:R-:W-:Y:S05]  /*0490*/  BRA `(.L_x_2871) ;  /* 0x0000003000007947 */ /* 0x000fea0003800000 */
.L_x_2870:
[----:B-----5:R-:W-:-:S05]  /*04a0*/  PRMT R48, RZ, 0x7610, R36 ;  /* 0x00007610ff307816 */ /* 0x020fca0000000024 */
[----:B------:R-:W-:-:S04]  /*04b0*/  FADD.FTZ R53, R53, R48 ;  /* 0x0000003035357221 */ /* 0x000fc80000010000 */
[----:B------:R-:W-:Y:S02]  /*04c0*/  @P0 FADD.FTZ R53, R41, R53 ;  /* 0x0000003529350221 */ /* 0x000fe40000010000 */
.L_x_2871:
[----:B------:R-:W-:Y:S01]  /*04d0*/  PRMT R54, RZ, 0x5410, R49 ;  /* 0x00005410ff367816 */ /* 0x000fe20000000031 */
[----:B------:R-:W-:Y:S05]  /*04e0*/  @P1 BRA `(.L_x_2872) ;  /* 0x0000003000001947 */ /* 0x000fea0003800000 */
[----:B------:R-:W-:Y:S05]  /*04f0*/  @!P0 BRA `(.L_x_2873) ;  /* 0x0000005000008947 */ /* 0x000fea0003800000 */
[----:B-----5:R-:W-:Y:S01]  /*0500*/  FADD.FTZ R54, R42, R54 ;  /* 0x000000362a367221 */ /* 0x020fe20000010000 */
[----:B------:R-:W-:Y:S05]  /*0510*/  BRA `(.L_x_2873) ;  /* 0x0000003000007947 */ /* 0x000fea0003800000 */
.L_x_2872:
[----:B-----5:R-:W-:-:S05]  /*0520*/  PRMT R55, RZ, 0x5410, R37 ;  /* 0x00005410ff377816 */ /* 0x020fca0000000025 */
[----:B------:R-:W-:-:S04]  /*0530*/  FADD.FTZ R54, R54, R55 ;  /* 0x0000003736367221 */ /* 0x000fc80000010000 */
[----:B------:R-:W-:Y:S02]  /*0540*/  @P0 FADD.FTZ R54, R42, R54 ;  /* 0x000000362a360221 */ /* 0x000fe40000010000 */
.L_x_2873:
[----:B------:R-:W-:Y:S01]  /*0550*/  PRMT R55, RZ, 0x7610, R49 ;  /* 0x00007610ff377816 */ /* 0x000fe20000000031 */
[----:B------:R-:W-:Y:S05]  /*0560*/  @P1 BRA `(.L_x_2874) ;  /* 0x0000003000001947 */ /* 0x000fea0003800000 */
[----:B------:R-:W-:Y:S05]  /*0570*/  @!P0 BRA `(.L_x_2875) ;  /* 0x0000005000008947 */ /* 0x000fea0003800000 */
[----:B-----5:R-:W-:Y:S01]  /*0580*/  FADD.FTZ R55, R43, R55 ;  /* 0x000000372b377221 */ /* 0x020fe20000010000 */
[----:B------:R-:W-:Y:S05]  /*0590*/  BRA `(.L_x_2875) ;  /* 0x0000003000007947 */ /* 0x000fea0003800000 */
.L_x_2874:
[----:B-----5:R-:W-:-:S05]  /*05a0*/  PRMT R48, RZ, 0x7610, R37 ;  /* 0x00007610ff307816 */ /* 0x020fca0000000025 */
[----:B------:R-:W-:-:S04]  /*05b0*/  FADD.FTZ R55, R55, R48 ;  /* 0x0000003037377221 */ /* 0x000fc80000010000 */
[----:B------:R-:W-:Y:S02]  /*05c0*/  @P0 FADD.FTZ R55, R43, R55 ;  /* 0x000000372b370221 */ /* 0x000fe40000010000 */
.L_x_2875:
[----:B------:R-:W-:Y:S01]  /*05d0*/  PRMT R48, RZ, 0x5410, R50 ;  /* 0x00005410ff307816 */ /* 0x000fe20000000032 */
[----:B------:R-:W-:Y:S05]  /*05e0*/  @P1 BRA `(.L_x_2876) ;  /* 0x0000003000001947 */ /* 0x000fea0003800000 */
[----:B------:R-:W-:Y:S05]  /*05f0*/  @!P0 BRA `(.L_x_2877) ;  /* 0x0000005000008947 */ /* 0x000fea0003800000 */
[----:B-----5:R-:W-:Y:S01]  /*0600*/  FADD.FTZ R48, R44, R48 ;  /* 0x000000302c307221 */ /* 0x020fe20000010000 */
[----:B------:R-:W-:Y:S05]  /*0610*/  BRA `(.L_x_2877) ;  /* 0x0000003000007947 */ /* 0x000fea0003800000 */
.L_x_2876:
[----:B-----5:R-:W-:-:S05]  /*0620*/  PRMT R49, RZ, 0x5410, R38 ;  /* 0x00005410ff317816 */ /* 0x020fca0000000026 */
[----:B------:R-:W-:-:S04]  /*0630*/  FADD.FTZ R48, R48, R49 ;  /* 0x0000003130307221 */ /* 0x000fc80000010000 */
[----:B------:R-:W-:Y:S02]  /*0640*/  @P0 FADD.FTZ R48, R44, R48 ;  /* 0x000000302c300221 */ /* 0x000fe40000010000 */
.L_x_2877:
[----:B------:R-:W-:Y:S01]  /*0650*/  PRMT R49, RZ, 0x7610, R50 ;  /* 0x00007610ff317816 */ /* 0x000fe20000000032 */
[----:B------:R-:W-:Y:S05]  /*0660*/  @P1 BRA `(.L_x_2878) ;  /* 0x0000003000001947 */ /* 0x000fea0003800000 */
[----:B------:R-:W-:Y:S05]  /*0670*/  @!P0 BRA `(.L_x_2879) ;  /* 0x0000005000008947 */ /* 0x000fea0003800000 */
[----:B-----5:R-:W-:Y:S01]  /*0680*/  FADD.FTZ R49, R45, R49 ;  /* 0x000000312d317221 */ /* 0x020fe20000010000 */
[----:B------:R-:W-:Y:S05]  /*0690*/  BRA `(.L_x_2879) ;  /* 0x0000003000007947 */ /* 0x000fea0003800000 */
.L_x_2878:
[----:B-----5:R-:W-:-:S05]  /*06a0*/  PRMT R50, RZ, 0x7610, R38 ;  /* 0x00007610ff327816 */ /* 0x020fca0000000026 */
[----:B------:R-:W-:-:S04]  /*06b0*/  FADD.FTZ R49, R49, R50 ;  /* 0x0000003231317221 */ /* 0x000fc80000010000 */
[----:B------:R-:W-:Y:S02]  /*06c0*/  @P0 FADD.FTZ R49, R45, R49 ;  /* 0x000000312d310221 */ /* 0x000fe40000010000 */
.L_x_2879:
[----:B------:R-:W-:Y:S01]  /*06d0*/  PRMT R50, RZ, 0x5410, R51 ;  /* 0x00005410ff327816 */ /* 0x000fe20000000033 */
[----:B------:R-:W-:Y:S05]  /*06e0*/  @P1 BRA `(.L_x_2880) ;  /* 0x0000003000001947 */ /* 0x000fea0003800000 */
[----:B------:R-:W-:Y:S05]  /*06f0*/  @!P0 BRA `(.L_x_2881) ;  /* 0x0000005000008947 */ /* 0x000fea0003800000 */
[----:B-----5:R-:W-:Y:S01]  /*0700*/  FADD.FTZ R50, R46, R50 ;  /* 0x000000322e327221 */ /* 0x020fe20000010000 */
[----:B------:R-:W-:Y:S05]  /*0710*/  BRA `(.L_x_2881) ;  /* 0x0000003000007947 */ /* 0x000fea0003800000 */
.L_x_2880:
[----:B-----5:R-:W-:-:S05]  /*0720*/  PRMT R57, RZ, 0x5410, R39 ;  /* 0x00005410ff397816 */ /* 0x020fca0000000027 */
[----:B------:R-:W-:-:S04]  /*0730*/  FADD.FTZ R50, R50, R57 ;  /* 0x0000003932327221 */ /* 0x000fc80000010000 */
[----:B------:R-:W-:Y:S02]  /*0740*/  @P0 FADD.FTZ R50, R46, R50 ;  /* 0x000000322e320221 */ /* 0x000fe40000010000 */
.L_x_2881:
[----:B------:R-:W-:Y:S01]  /*0750*/  PRMT R51, RZ, 0x7610, R51 ;  /* 0x00007610ff337816 */ /* 0x000fe20000000033 */
[----:B------:R-:W-:Y:S05]  /*0760*/  @P1 BRA `(.L_x_2882) ;  /* 0x0000003000001947 */ /* 0x000fea0003800000 */
[----:B------:R-:W-:Y:S05]  /*0770*/  @!P0 BRA `(.L_x_2883) ;  /* 0x0000005000008947 */ /* 0x000fea0003800000 */
[----:B-----5:R-:W-:Y:S01]  /*0780*/  FADD.FTZ R51, R47, R51 ;  /* 0x000000332f337221 */ /* 0x020fe20000010000 */
[----:B------:R-:W-:Y:S05]  /*0790*/  BRA `(.L_x_2883) ;  /* 0x0000003000007947 */ /* 0x000fea0003800000 */
.L_x_2882:
[----:B-----5:R-:W-:-:S05]  /*07a0*/  PRMT R56, RZ, 0x7610, R39 ;  /* 0x00007610ff387816 */ /* 0x020fca0000000027 */
[----:B------:R-:W-:-:S04]  /*07b0*/  FADD.FTZ R51, R51, R56 ;  /* 0x0000003833337221 */ /* 0x000fc80000010000 */
[----:B------:R-:W-:Y:S02]  /*07c0*/  @P0 FADD.FTZ R51, R47, R51 ;  /* 0x000000332f330221 */ /* 0x000fe40000010000 */
.L_x_2883:
        /* <DEDUP_REMOVED lines=15> */
.L_x_2888:
        /* <DEDUP_REMOVED lines=36> */
.L_x_2889:
[----:B------:R-:W-:Y:S01]  /*0b00*/  FMUL.FTZ R56, R58, R58 ;  /* 0x0000003a3a387220 */ /* 0x000fe20000410000 */
[----:B------:R-:W-:Y:S01]  /*0b10*/  ISETP.NE.AND P0, PT, RZ, UR6, PT ;  /* 0x00000006ff007c0c */ /* 0x000fe2000bf05270 */
[----:B01----:R-:W-:Y:S01]  /*0b20*/  FADD.FTZ R62, R59, R62 ;  /* 0x0000003e3b3e7221 */ /* 0x003fe20000010000 */
[----:B------:R-:W-:Y:S02]  /*0b30*/  MOV R57, c[0x0][0x1e0] ;  /* 0x0000780000397a02 */ /* 0x000fe40000000f00 */
[----:B------:R-:W-:-:S03]  /*0b40*/  FSEL R59, R56, RZ, P0 ;  /* 0x000000ff383b7208 */ /* 0x000fc60000000000 */
[----:B------:R-:W-:Y:S01]  /*0b50*/  FFMA.FTZ R56, R62, R57, c[0x0][0x228] ;  /* 0x00008a003e387623 */ /* 0x000fe20000010039 */
[----:B------:R-:W-:-:S03]  /*0b60*/  HFMA2.MMA R57, -RZ, RZ, 0, 2.384185791015625e-07 ;  /* 0x00000004ff397435 */ /* 0x000fc600000001ff */
[----:B------:R-:W-:Y:S01]  /*0b70*/  FADD.FTZ R56, R56, R59 ;  /* 0x0000003b38387221 */ /* 0x000fe20000010000 */
[----:B------:R-:W-:-:S05]  /*0b80*/  FSEL R59, R58, RZ, !P0 ;  /* 0x000000ff3a3b7208 */ /* 0x000fca0004000000 */
[----:B------:R-:W0:Y:S01]  /*0b90*/  MUFU.RSQ R56, R56 ;  /* 0x0000003800387308 */ /* 0x000e220000001400 */
[----:B------:R-:W-:-:S04]  /*0ba0*/  @!P1 IMAD.WIDE R64, R2, R57, c[0x0][0x1a0] ;  /* 0x0000680002409625 */ /* 0x000fc800078e0239 */
[C---:B------:R-:W-:Y:S01]  /*0bb0*/  FADD.FTZ R69, -R59.reuse, R48 ;  /* 0x000000303b457221 */ /* 0x040fe20000010100 */
[----:B------:R1:W-:Y:S01]  /*0bc0*/  @!P1 STG.E [R64.64], R58 ;  /* 0x0000003a40009986 */ /* 0x0003e2000c101904 */
[C---:B------:R-:W-:Y:S02]  /*0bd0*/  FADD.FTZ R49, -R59.reuse, R49 ;  /* 0x000000313b317221 */ /* 0x040fe40000010100 */
[C---:B------:R-:W-:Y:S02]  /*0be0*/  FADD.FTZ R50, -R59.reuse, R50 ;  /* 0x000000323b327221 */ /* 0x040fe40000010100 */
[C---:B------:R-:W-:Y:S02]  /*0bf0*/  FADD.FTZ R51, -R59.reuse, R51 ;  /* 0x000000333b337221 */ /* 0x040fe40000010100 */
[C---:B------:R-:W-:Y:S02]  /*0c00*/  FADD.FTZ R67, -R59.reuse, R52 ;  /* 0x000000343b437221 */ /* 0x040fe40000010100 */
[----:B------:R-:W-:-:S02]  /*0c10*/  FADD.FTZ R63, -R59, R53 ;  /* 0x000000353b3f7221 */ /* 0x000fc40000010100 */
[----:B------:R-:W-:-:S04]  /*0c20*/  @!P1 IMAD.WIDE R52, R2, R57, c[0x0][0x1a8] ;  /* 0x00006a0002349625 */ /* 0x000fc800078e0239 */
[C---:B0-----:R-:W-:Y:S01]  /*0c30*/  FMUL.FTZ R69, R56.reuse, R69 ;  /* 0x0000004538457220 */ /* 0x041fe20000410000 */
[----:B------:R0:W-:Y:S01]  /*0c40*/  @!P1 STG.E [R52.64], R56 ;  /* 0x0000003834009986 */ /* 0x0001e2000c101904 */
[C---:B------:R-:W-:Y:S02]  /*0c50*/  FMUL.FTZ R48, R56.reuse, R49 ;  /* 0x0000003138307220 */ /* 0x040fe40000410000 */
[C---:B------:R-:W-:Y:S02]  /*0c60*/  FADD.FTZ R61, -R59.reuse, R54 ;  /* 0x000000363b3d7221 */ /* 0x040fe40000010100 */
[C---:B-1----:R-:W-:Y:S02]  /*0c70*/  FMUL.FTZ R65, R56.reuse, R50 ;  /* 0x0000003238417220 */ /* 0x042fe40000410000 */
[----:B------:R-:W-:Y:S02]  /*0c80*/  FMUL.FTZ R54, R56, R51 ;  /* 0x0000003338367220 */ /* 0x000fe40000410000 */
[----:B------:R-:W-:-:S02]  /*0c90*/  FADD.FTZ R55, -R59, R55 ;  /* 0x000000373b377221 */ /* 0x000fc40000010100 */
[----:B------:R-:W-:Y:S02]  /*0ca0*/  FFMA.FTZ R50, R24, R69, R8 ;  /* 0x0000004518327223 */ /* 0x000fe40000010008 */
[----:B------:R-:W-:Y:S02]  /*0cb0*/  FFMA.FTZ R49, R25, R48, R9 ;  /* 0x0000003019317223 */ /* 0x000fe40000010009 */
[----:B------:R-:W-:Y:S02]  /*0cc0*/  FMUL.FTZ R59, R56, R67 ;  /* 0x00000043383b7220 */ /* 0x000fe40000410000 */
[----:B------:R-:W-:Y:S01]  /*0cd0*/  FFMA.FTZ R51, R26, R65, R10 ;  /* 0x000000411a337223 */ /* 0x000fe2000001000a */
[----:B------:R-:W-:Y:S01]  /*0ce0*/  F2FP.BF16.PACK_AB R50, R49, R50 ;  /* 0x000000323132723e */ /* 0x000fe200000010ff */
[----:B------:R-:W-:Y:S02]  /*0cf0*/  FFMA.FTZ R58, R27, R54, R11 ;  /* 0x000000361b3a7223 */ /* 0x000fe4000001000b */
[C---:B------:R-:W-:Y:S01]  /*0d00*/  FMUL.FTZ R62, R56.reuse, R63 ;  /* 0x0000003f383e7220 */ /* 0x040fe20000410000 */
[----:B------:R-:W-:Y:S01]  /*0d10*/  SHF.R.U32.HI R63, RZ, 0x1c, R3 ;  /* 0x0000001cff3f7819 */ /* 0x000fe20000011603 */
[----:B0-----:R-:W-:Y:S01]  /*0d20*/  FMUL.FTZ R53, R56, R61 ;  /* 0x0000003d38357220 */ /* 0x001fe20000410000 */
[----:B------:R-:W-:Y:S01]  /*0d30*/  F2FP.BF16.PACK_AB R51, R58, R51 ;  /* 0x000000333a33723e */ /* 0x000fe200000010ff */
[----:B------:R-:W-:-:S02]  /*0d40*/  FMUL.FTZ R56, R56, R55 ;  /* 0x0000003738387220 */ /* 0x000fc40000410000 */
[----:B------:R-:W-:Y:S02]  /*0d50*/  FFMA.FTZ R60, R35, R54, R19 ;  /* 0x00000036233c7223 */ /* 0x000fe40000010013 */
[----:B------:R-:W-:Y:S02]  /*0d60*/  FFMA.FTZ R49, R20, R59, R4 ;  /* 0x0000003b14317223 */ /* 0x000fe40000010004 */
[----:B------:R-:W-:Y:S02]  /*0d70*/  FFMA.FTZ R52, R21, R62, R5 ;  /* 0x0000003e15347223 */ /* 0x000fe40000010005 */
[----:B------:R-:W-:Y:S02]  /*0d80*/  FFMA.FTZ R54, R22, R53, R6 ;  /* 0x0000003516367223 */ /* 0x000fe40000010006 */
[----:B------:R-:W-:Y:S02]  /*0d90*/  FFMA.FTZ R55, R23, R56, R7 ;  /* 0x0000003817377223 */ /* 0x000fe40000010007 */
[----:B------:R-:W-:-:S02]  /*0da0*/  FFMA.FTZ R69, R32, R69, R16 ;  /* 0x0000004520457223 */ /* 0x000fc40000010010 */
[----:B------:R-:W-:Y:S01]  /*0db0*/  FFMA.FTZ R58, R33, R48, R17 ;  /* 0x00000030213a7223 */ /* 0x000fe20000010011 */
[----:B------:R-:W-:Y:S01]  /*0dc0*/  F2FP.BF16.PACK_AB R48, R52, R49 ;  /* 0x000000313430723e */ /* 0x000fe200000010ff */
[----:B------:R-:W-:Y:S01]  /*0dd0*/  FFMA.FTZ R65, R34, R65, R18 ;  /* 0x0000004122417223 */ /* 0x000fe20000010012 */
[----:B------:R-:W-:Y:S01]  /*0de0*/  F2FP.BF16.PACK_AB R49, R55, R54 ;  /* 0x000000363731723e */ /* 0x000fe200000010ff */
[----:B------:R-:W-:Y:S01]  /*0df0*/  FFMA.FTZ R53, R30, R53, R14 ;  /* 0x000000351e357223 */ /* 0x000fe2000001000e */
[----:B------:R-:W-:Y:S01]  /*0e00*/  F2FP.BF16.PACK_AB R54, R58, R69 ;  /* 0x000000453a36723e */ /* 0x000fe200000010ff */
[----:B------:R-:W-:Y:S01]  /*0e10*/  FFMA.FTZ R56, R31, R56, R15 ;  /* 0x000000381f387223 */ /* 0x000fe2000001000f */
[----:B------:R-:W-:Y:S01]  /*0e20*/  SHF.L.U32 R58, R3, 0x4, RZ ;  /* 0x00000004033a7819 */ /* 0x000fe200000006ff */
[----:B------:R-:W-:Y:S01]  /*0e30*/  FFMA.FTZ R52, R28, R59, R12 ;  /* 0x0000003b1c347223 */ /* 0x000fe2000001000c */
[----:B------:R-:W-:Y:S01]  /*0e40*/  F2FP.BF16.PACK_AB R55, R60, R65 ;  /* 0x000000413c37723e */ /* 0x000fe200000010ff */
[----:B------:R-:W-:Y:S01]  /*0e50*/  FFMA.FTZ R3, R29, R62, R13 ;  /* 0x0000003e1d037223 */ /* 0x000fe2000001000d */
[C---:B------:R-:W-:Y:S01]  /*0e60*/  IADD3 R60, P0, R58.reuse, c[0x0][0x208], RZ ;  /* 0x000082003a3c7a10 */ /* 0x040fe20007f1e0ff */
[----:B------:R-:W-:Y:S01]  /*0e70*/  IMAD R2, R57, c[0x0][0x160], R2 ;  /* 0x0000580039027a24 */ /* 0x000fe200078e0202 */
[----:B------:R-:W-:-:S02]  /*0e80*/  IADD3 R58, P1, R58, c[0x0][0x210], RZ ;  /* 0x000084003a3a7a10 */ /* 0x000fc40007f3e0ff */
[C---:B------:R-:W-:Y:S02]  /*0e90*/  IADD3.X R61, R63.reuse, c[0x0][0x20c], RZ, P0, !PT ;  /* 0x000083003f3d7a10 */ /* 0x040fe400007fe4ff */
[----:B------:R-:W-:Y:S02]  /*0ea0*/  F2FP.BF16.PACK_AB R53, R56, R53 ;  /* 0x000000353835723e */ /* 0x000fe400000010ff */
[----:B------:R-:W-:Y:S01]  /*0eb0*/  IADD3.X R59, R63, c[0x0][0x214], RZ, P1, !PT ;  /* 0x000085003f3b7a10 */ /* 0x000fe20000ffe4ff */
[----:B------:R0:W-:Y:S01]  /*0ec0*/  STG.E.128 [R60.64], R48 ;  /* 0x000000303c007986 */ /* 0x0001e2000c101d04 */
[----:B------:R-:W-:Y:S02]  /*0ed0*/  F2FP.BF16.PACK_AB R52, R3, R52 ;  /* 0x000000340334723e */ /* 0x000fe400000010ff */
[----:B------:R-:W-:-:S03]  /*0ee0*/  ISETP.GE.AND P0, PT, R2, c[0x0][0x164], PT ;  /* 0x0000590002007a0c */ /* 0x000fc60003f06270 */
[----:B------:R0:W-:Y:S10]  /*0ef0*/  STG.E.128 [R58.64], R52 ;  /* 0x000000343a007986 */ /* 0x0001f4000c101d04 */
[----:B0----5:R-:W-:Y:S01]  /*0f00*/  @P0 CALL.REL.NOINC `(.L_x_2886) ;  /* 0x0000001000000944 */ /* 0x021fe20003c00000 */
[----:B------:R-:W-:Y:S05]  /*0f10*/  BRA `(.L_x_2887) ;  /* 0xfffff37000007947 */ /* 0x000fea000383ffff */
.L_x_2886:
[----:B------:R-:W-:Y:S05]  /*0f20*/  EXIT ;  /* 0x000000000000794d */ /* 0x000fea0003800000 */
.L_x_2884:
[----:B------:R-:W-:Y:S01]  /*0f30*/  HFMA2.MMA R60, -RZ, RZ, 0, 1.847743988037109375e-06 ;  /* 0x0000001fff3c7435 */ /* 0x000fe200000001ff */
[----:B------:R-:W-:-:S02]  /*0f40*/  MOV R61, 0x1 ;  /* 0x00000001003d7802 */ /* 0x000fc40000000f00 */
[----:B------:R-:W-:Y:S02]  /*0f50*/  MOV R59, 0xffffffff ;  /* 0xffffffff003b7802 */ /* 0x000fe40000000f00 */
[----:B0-----:R-:W-:Y:S02]  /*0f60*/  MOV R56, 0xf80 ;  /* 0x00000f8000387802 */ /* 0x001fe40000000f00 */
[----:B-----5:R-:W-:Y:S05]  /*0f70*/  CALL.REL.NOINC `($__internal_33_$__cuda_sm70_shflsync_bfly_p) ;  /* 0x0000048000007944 */ /* 0x020fea0003c00000 */
[----:B01----:R-:W-:Y:S05]  /*0f80*/  BRA `(.L_x_2888) ;  /* 0xfffff93000007947 */ /* 0x003fea000383ffff */
.L_x_2885:
[----:B------:R-:W-:Y:S01]  /*0f90*/  HFMA2.MMA R61, -RZ, RZ, 0, 1.1920928955078125e-07 ;  /* 0x00000002ff3d7435 */ /* 0x000fe200000001ff */
[----:B------:R-:W-:Y:S02]  /*0fa0*/  MOV R60, 0x1f ;  /* 0x0000001f003c7802 */ /* 0x000fe40000000f00 */
[----:B------:R-:W-:Y:S02]  /*0fb0*/  MOV R59, 0xffffffff ;  /* 0xffffffff003b7802 */ /* 0x000fe40000000f00 */
[----:B0-----:R-:W-:Y:S02]  /*0fc0*/  MOV R56, 0xfe0 ;  /* 0x00000fe000387802 */ /* 0x001fe40000000f00 */
[----:B-----5:R-:W-:Y:S05]  /*0fd0*/  CALL.REL.NOINC `($__internal_33_$__cuda_sm70_shflsync_bfly_p) ;  /* 0x0000042000007944 */ /* 0x020fea0003c00000 */
[----:B0-----:R-:W-:Y:S01]  /*0fe0*/  HFMA2.MMA R61, -RZ, RZ, 0, 2.384185791015625e-07 ;  /* 0x00000004ff3d7435 */ /* 0x001fe200000001ff */
[----:B-1----:R-:W-:Y:S01]  /*0ff0*/  FADD.FTZ R62, R62, R59 ;  /* 0x0000003b3e3e7221 */ /* 0x002fe20000010000 */
[----:B------:R-:W-:Y:S02]  /*1000*/  MOV R60, 0x1f ;  /* 0x0000001f003c7802 */ /* 0x000fe40000000f00 */
[----:B------:R-:W-:-:S02]  /*1010*/  MOV R59, 0xffffffff ;  /* 0xffffffff003b7802 */ /* 0x000fc40000000f00 */
[----:B------:R-:W-:Y:S02]  /*1020*/  MOV R56, 0x1040 ;  /* 0x0000104000387802 */ /* 0x000fe40000000f00 */
[----:B------:R-:W-:Y:S05]  /*1030*/  CALL.REL.NOINC `($__internal_33_$__cuda_sm70_shflsync_bfly_p) ;  /* 0x000003c000007944 */ /* 0x000fea0003c00000 */
[----:B0-----:R-:W-:Y:S01]  /*1040*/  HFMA2.MMA R61, -RZ, RZ, 0, 4.76837158203125e-07 ;  /* 0x00000008ff3d7435 */ /* 0x001fe200000001ff */
[----:B-1----:R-:W-:Y:S01]  /*1050*/  FADD.FTZ R62, R62, R59 ;  /* 0x0000003b3e3e7221 */ /* 0x002fe20000010000 */
[----:B------:R-:W-:Y:S02]  /*1060*/  MOV R60, 0x1f ;  /* 0x0000001f003c7802 */ /* 0x000fe40000000f00 */
[----:B------:R-:W-:Y:S02]  /*1070*/  MOV R59, 0xffffffff ;  /* 0xffffffff003b7802 */ /* 0x000fe40000000f00 */
[----:B------:R-:W-:Y:S02]  /*1080*/  MOV R56, 0x10a0 ;  /* 0x000010a000387802 */ /* 0x000fe40000000f00 */
[----:B------:R-:W-:Y:S05]  /*1090*/  CALL.REL.NOINC `($__internal_33_$__cuda_sm70_shflsync_bfly_p) ;  /* 0x0000036000007944 */ /* 0x000fea0003c00000 */
[----:B0-----:R-:W-:Y:S01]  /*10a0*/  HFMA2.MMA R61, -RZ, RZ, 0, 9.5367431640625e-07 ;  /* 0x00000010ff3d7435 */ /* 0x001fe200000001ff */
[----:B-1----:R-:W-:Y:S01]  /*10b0*/  FADD.FTZ R62, R62, R59 ;  /* 0x0000003b3e3e7221 */ /* 0x002fe20000010000 */
[----:B------:R-:W-:Y:S02]  /*10c0*/  MOV R60, 0x1f ;  /* 0x0000001f003c7802 */ /* 0x000fe40000000f00 */
[----:B------:R-:W-:-:S02]  /*10d0*/  MOV R59, 0xffffffff ;  /* 0xffffffff003b7802 */ /* 0x000fc40000000f00 */
[----:B------:R-:W-:Y:S02]  /*10e0*/  MOV R56, 0x1100 ;  /* 0x0000110000387802 */ /* 0x000fe40000000f00 */
[----:B------:R-:W-:Y:S05]  /*10f0*/  CALL.REL.NOINC `($__internal_33_$__cuda_sm70_shflsync_bfly_p) ;  /* 0x0000030000007944 */ /* 0x000fea0003c00000 */
[----:B-1----:R-:W-:Y:S01]  /*1100*/  FADD.FTZ R58, R62, R59 ;  /* 0x0000003b3e3a7221 */ /* 0x002fe20000010000 */
[----:B0-----:R-:W-:Y:S01]  /*1110*/  HFMA2.MMA R61, -RZ, RZ, 0, 5.9604644775390625e-08 ;  /* 0x00000001ff3d7435 */ /* 0x001fe200000001ff */
[----:B------:R-:W-:Y:S02]  /*1120*/  MOV R60, 0x1f ;  /* 0x0000001f003c7802 */ /* 0x000fe40000000f00 */
        /* <DEDUP_REMOVED lines=15> */
[----:B------:R-:W-:Y:S01]  /*1220*/  FFMA.FTZ R56, R59, R59, R56 ;  /* 0x0000003b3b387223 */ /* 0x000fe20000010038 */
[----:B------:R-:W-:-:S03]  /*1230*/  MOV R59, 0xffffffff ;  /* 0xffffffff003b7802 */ /* 0x000fc60000000f00 */
[----:B------:R-:W-:Y:S01]  /*1240*/  FFMA.FTZ R62, R57, R57, R56 ;  /* 0x00000039393e7223 */ /* 0x000fe20000010038 */
[----:B------:R-:W-:Y:S02]  /*1250*/  MOV R56, 0x1270 ;  /* 0x0000127000387802 */ /* 0x000fe40000000f00 */
[----:B------:R-:W-:Y:S05]  /*1260*/  CALL.REL.NOINC `($__internal_33_$__cuda_sm70_shflsync_bfly_p) ;  /* 0x0000019000007944 */ /* 0x000fea0003c00000 */
[----:B0-----:R-:W-:Y:S01]  /*1270*/  HFMA2.MMA R61, -RZ, RZ, 0, 1.1920928955078125e-07 ;  /* 0x00000002ff3d7435 */ /* 0x001fe200000001ff */
[----:B-1----:R-:W-:Y:S01]  /*1280*/  FADD.FTZ R62, R62, R59 ;  /* 0x0000003b3e3e7221 */ /* 0x002fe20000010000 */
[----:B------:R-:W-:Y:S02]  /*1290*/  MOV R60, 0x1f ;  /* 0x0000001f003c7802 */ /* 0x000fe40000000f00 */
[----:B------:R-:W-:Y:S02]  /*12a0*/  MOV R59, 0xffffffff ;  /* 0xffffffff003b7802 */ /* 0x000fe40000000f00 */
[----:B------:R-:W-:Y:S02]  /*12b0*/  MOV R56, 0x12d0 ;  /* 0x000012d000387802 */ /* 0x000fe40000000f00 */
[----:B------:R-:W-:Y:S05]  /*12c0*/  CALL.REL.NOINC `($__internal_33_$__cuda_sm70_shflsync_bfly_p) ;  /* 0x0000013000007944 */ /* 0x000fea0003c00000 */
        /* <DEDUP_REMOVED lines=18> */
[----:B01----:R-:W-:Y:S05]  /*13f0*/  BRA `(.L_x_2889) ;  /* 0xfffff70000007947 */ /* 0x003fea000383ffff */
        .weak           $__internal_33_$__cuda_sm70_shflsync_bfly_p
        .type           $__internal_33_$__cuda_sm70_shflsync_bfly_p,@function
        .size           $__internal_33_$__cuda_sm70_shflsync_bfly_p,(.L_x_7089 - $__internal_33_$__cuda_sm70_shflsync_bfly_p)
$__internal_33_$__cuda_sm70_shflsync_bfly_p:
[----:B------:R-:W-:Y:S01]  /*1400*/  HFMA2.MMA R57, -RZ, RZ, 0, 0 ;  /* 0x00000000ff397435 */ /* 0x000fe200000001ff */
[----:B------:R-:W-:Y:S04]  /*1410*/  WARPSYNC R59 ;  /* 0x0000003b00007348 */ /* 0x000fe80003800000 */
[----:B------:R0:W1:Y:S01]  /*1420*/  SHFL.BFLY PT, R59, R62, R61, R60 ;  /* 0x0c00003d3e3b7389 */ /* 0x00006200000e003c */
[----:B------:R-:W-:Y:S05]  /*1430*/  RET.REL.NODEC R56 `(_ZN10layer_norm31ln_parallel_residual_fwd_kernelINS_13Kernel_traitsIf13__nv_bfloat16fS2_fjLj256ELj1ELj4ELj1ELj16ENS_18Kernel_traits_baseILj256EfS2_fS2_fjLj128EEEEELb0ELb0ELb1EEEvNS_9FwdParamsE) ;  /* 0xffffebc038007950 */ /* 0x000fea0003c3ffff */
.L_x_2890:
        /* <DEDUP_REMOVED lines=12> */
.L_x_7089:


//--------------------- .text._ZN10layer_norm31ln_parallel_residual_fwd_kernelINS_13Kernel_traitsIf13__nv_bfloat16fS2_fjLj256ELj1ELj4ELj1ELj16ENS_18Kernel_traits_baseILj256EfS2_fS2_fjLj128EEEEELb0ELb1ELb0EEEvNS_9FwdParamsE --------------------------
	.section	.text._ZN10layer_norm31ln_parallel_residual_fwd_kernelINS_13Kernel_traitsIf13__nv_bfloat16fS2_fjLj256ELj1ELj4ELj1ELj16ENS_18Kernel_traits_baseILj256EfS2_fS2_fjLj128EEEEELb0ELb1ELb0EEEvNS_9FwdParamsE,"ax",@progbits
	.sectioninfo	@"SHI_REGISTERS=55"
	.align	128
        .global         _ZN10layer_norm31ln_parallel_residual_fwd_kernelINS_13Kernel_traitsIf13__nv_bfloat16fS2_fjLj256ELj1ELj4ELj1ELj16ENS_18Kernel_traits_baseILj256EfS2_fS2_fjLj128EEEEELb0ELb1ELb0EEEvNS_9FwdParamsE
        .type           _ZN10layer_norm31ln_parallel_residual_fwd_kernelINS_13Kernel_traitsIf13__nv_bfloat16fS2_fjLj256ELj1ELj4ELj1ELj16ENS_18Kernel_traits_baseILj256EfS2_fS2_fjLj128EEEEELb0ELb1ELb0EEEvNS_9FwdParamsE,@function
        .size           _ZN10layer_norm31ln_parallel_residual_fwd_kernelINS_13Kernel_traitsIf13__nv_bfloat16fS2_fjLj256ELj1ELj4ELj1ELj16ENS_18Kernel_traits_baseILj256EfS2_fS2_fjLj128EEEEELb0ELb1ELb0EEEvNS_9FwdParamsE,(.L_x_7090 - _ZN10layer_norm31ln_parallel_residual_fwd_kernelINS_13Kernel_traitsIf13__nv_bfloat16fS2_fjLj256ELj1ELj4ELj1ELj16ENS_18Kernel_traits_baseILj256EfS2_fS2_fjLj128EEEEELb0ELb1ELb0EEEvNS_9FwdParamsE)
        .other          _ZN10layer_norm31ln_parallel_residual_fwd_kernelINS_13Kernel_traitsIf13__nv_bfloat16fS2_fjLj256ELj1ELj4ELj1ELj16ENS_18Kernel_traits_baseILj256EfS2_fS2_fjLj128EEEEELb0ELb1ELb0EEEvNS_9FwdParamsE,@"STO_CUDA_ENTRY STV_DEFAULT"
_ZN10layer_norm31ln_parallel_residual_fwd_kernelINS_13Kernel_traitsIf13__nv_bfloat16fS2_fjLj256ELj1ELj4ELj1ELj16ENS_18Kernel_traits_baseILj256EfS2_fS2_fjLj128EEEEELb0ELb1ELb0EEEvNS_9FwdParamsE:
.text._ZN10layer_norm31ln_parallel_residual_fwd_kernelINS_13Kernel_traitsIf13__nv_bfloat16fS2_fjLj256ELj1ELj4ELj1ELj16ENS_18Kernel_traits_baseILj256EfS2_fS2_fjLj128EEEEELb0ELb1ELb0EEEvNS_9FwdParamsE:
        /* <DEDUP_REMOVED lines=17> */
[----:B------:R-:W-:Y:S01]  /*0110*/  HFMA2.MMA R21, -RZ, RZ, 0, 1.9073486328125e-06 ;  /* 0x00000020ff157435 */ /* 0x000fe200000001ff */
[----:B------:R-:W-:Y:S01]  /*0120*/  CS2R R18, SRZ ;  /* 0x0000000000127805 */ /* 0x000fe2000001ff00 */
[----:B------:R-:W-:Y:S01]  /*0130*/  CS2R R16, SRZ ;  /* 0x0000000000107805 */ /* 0x000fe2000001ff00 */
[----:B------:R-:W-:Y:S01]  /*0140*/  ISETP.NE.AND.EX P0, PT, RZ, c[0x0][0x21c], PT, P0 ;  /* 0x00008700ff007a0c */ /* 0x000fe20003f05300 */
[----:B------:R-:W-:Y:S01]  /*0150*/  CS2R R12, SRZ ;  /* 0x00000000000c7805 */ /* 0x000fe2000001ff00 */
[----:B------:R-:W-:-:S05]  /*0160*/  CS2R R14, SRZ ;  /* 0x00000000000e7805 */ /* 0x000fca000001ff00 */
[----:B------:R-:W-:-:S05]  /*0170*/  IMAD.WIDE.U32 R20, R2, R21, c[0x0][0x1b0] ;  /* 0x00006c0002147625 */ /* 0x000fca00078e0015 */
[----:B------:R0:W5:Y:S01]  /*0180*/  LDG.E.128 R8, [R20.64] ;  /* 0x0000000414087981 */ /* 0x000162000c1e1d00 */
[----:B------:R-:W-:-:S03]  /*0190*/  @P0 LEA R22, P3, R2, c[0x0][0x218], 0x5 ;  /* 0x0000860002160a11 */ /* 0x000fc600078628ff */
[----:B------:R0:W5:Y:S01]  /*01a0*/  LDG.E.128 R4, [R20.64+0x10] ;  /* 0x0000100414047981 */ /* 0x000162000c1e1d00 */
[----:B------:R-:W-:-:S05]  /*01b0*/  @P0 IADD3.X R23, RZ, c[0x0][0x21c], RZ, P3, !PT ;  /* 0x00008700ff170a10 */ /* 0x000fca0001ffe4ff */
[----:B------:R0:W5:Y:S04]  /*01c0*/  @P0 LDG.E.128 R16, [R22.64] ;  /* 0x0000000416100981 */ /* 0x000168000c1e1d00 */
[----:B------:R0:W5:Y:S02]  /*01d0*/  @P0 LDG.E.128 R12, [R22.64+0x10] ;  /* 0x00001004160c0981 */ /* 0x000164000c1e1d00 */
.L_x_2892:
[----:B------:R-:W-:Y:S05]  /*01e0*/  BSYNC B0 ;  /* 0x0000000000007941 */ /* 0x000fea0003800000 */
.L_x_2891:
[----:B------:R-:W-:Y:S05]  /*01f0*/  @P1 EXIT ;  /* 0x000000000000194d */ /* 0x000fea0003800000 */
[----:B------:R-:W-:Y:S02]  /*0200*/  ULDC.U8 UR6, c[0x0][0x1f0] ;  /* 0x00007c0000067ab9 */ /* 0x000fe40000000000 */
.L_x_2916:
[----:B------:R-:W-:Y:S01]  /*0210*/  IMAD R3, R0, c[0x0][0x168], RZ ;  /* 0x00005a0000037a24 */ /* 0x000fe200078e02ff */
[----:B------:R-:W-:Y:S04]  /*0220*/  BSSY B0, `(.L_x_2893) ;  /* 0x0000059000007945 */ /* 0x000fe80003800000 */
[----:B------:R-:W-:-:S04]  /*0230*/  SHF.R.S32.HI R40, RZ, 0x1f, R3 ;  /* 0x0000001fff287819 */ /* 0x000fc80000011403 */
[----:B------:R-:W-:-:S04]  /*0240*/  LEA.HI R3, R40, R3, RZ, 0x3 ;  /* 0x0000000328037211 */ /* 0x000fc800078f18ff */
        /* <DEDUP_REMOVED lines=13> */
[----:B0-----:R0:W5:Y:S01]  /*0320*/  @P1 LDG.E.128 R20, [R34.64] ;  /* 0x0000000422141981 */ /* 0x001162000c1e1d00 */
        /* <DEDUP_REMOVED lines=9> */
.L_x_2895:
[----:B0----5:R-:W-:-:S05]  /*03c0*/  PRMT R33, RZ, 0x5410, R20 ;  /* 0x00005410ff217816 */ /* 0x021fca0000000014 */
[----:B------:R-:W-:-:S04]  /*03d0*/  FADD.FTZ R32, R33, R32 ;  /* 0x0000002021207221 */ /* 0x000fc80000010000 */
[----:B------:R-:W-:Y:S02]  /*03e0*/  @P0 FADD.FTZ R32, R24, R32 ;  /* 0x0000002018200221 */ /* 0x000fe40000010000 */
.L_x_2896:
[----:B------:R-:W-:Y:S01]  /*03f0*/  PRMT R33, RZ, 0x7610, R36 ;  /* 0x00007610ff217816 */ /* 0x000fe20000000024 */
[----:B------:R-:W-:Y:S05]  /*0400*/  @P1 BRA `(.L_x_2897) ;  /* 0x0000003000001947 */ /* 0x000fea0003800000 */
[----:B------:R-:W-:Y:S05]  /*0410*/  @!P0 BRA `(.L_x_2898) ;  /* 0x0000005000008947 */ /* 0x000fea0003800000 */
[----:B-----5:R-:W-:Y:S01]  /*0420*/  FADD.FTZ R33, R25, R33 ;  /* 0x0000002119217221 */ /* 0x020fe20000010000 */
[----:B------:R-:W-:Y:S05]  /*0430*/  BRA `(.L_x_2898) ;  /* 0x0000003000007947 */ /* 0x000fea0003800000 */
.L_x_2897:
[----:B-----5:R-:W-:-:S05]  /*0440*/  PRMT R34, RZ, 0x7610, R20 ;  /* 0x00007610ff227816 */ /* 0x020fca0000000014 */
[----:B------:R-:W-:-:S04]  /*0450*/  FADD.FTZ R33, R34, R33 ;  /* 0x0000002122217221 */ /* 0x000fc80000010000 */
[----:B------:R-:W-:Y:S02]  /*0460*/  @P0 FADD.FTZ R33, R25, R33 ;  /* 0x0000002119210221 */ /* 0x000fe40000010000 */
.L_x_2898:
[----:B------:R-:W-:Y:S01]  /*0470*/  PRMT R34, RZ, 0x5410, R37 ;  /* 0x00005410ff227816 */ /* 0x000fe20000000025 */
[----:B------:R-:W-:Y:S05]  /*0480*/  @P1 BRA `(.L_x_2899) ;  /* 0x0000003000001947 */ /* 0x000fea0003800000 */
[----:B------:R-:W-:Y:S05]  /*0490*/  @!P0 BRA `(.L_x_2900) ;  /* 0x0000005000008947 */ /* 0x000fea0003800000 */
[----:B-----5:R-:W-:Y:S01]  /*04a0*/  FADD.FTZ R34, R26, R34 ;  /* 0x000000221a227221 */ /* 0x020fe20000010000 */
[----:B------:R-:W-:Y:S05]  /*04b0*/  BRA `(.L_x_2900) ;  /* 0x0000003000007947 */ /* 0x000fea0003800000 */
.L_x_2899:
[----:B-----5:R-:W-:-:S05]  /*04c0*/  PRMT R35, RZ, 0x5410, R21 ;  /* 0x00005410ff237816 */ /* 0x020fca0000000015 */
[----:B------:R-:W-:-:S04]  /*04d0*/  FADD.FTZ R34, R35, R34 ;  /* 0x0000002223227221 */ /* 0x000fc80000010000 */
[----:B------:R-:W-:Y:S02]  /*04e0*/  @P0 FADD.FTZ R34, R26, R34 ;  /* 0x000000221a220221 */ /* 0x000fe40000010000 */
.L_x_2900:
[----:B------:R-:W-:Y:S01]  /*04f0*/  PRMT R35, RZ, 0x7610, R37 ;  /* 0x00007610ff237816 */ /* 0x000fe20000000025 */
[----:B------:R-:W-:Y:S05]  /*0500*/  @P1 BRA `(.L_x_2901) ;  /* 0x0000003000001947 */ /* 0x000fea0003800000 */
[----:B------:R-:W-:Y:S05]  /*0510*/  @!P0 BRA `(.L_x_2902) ;  /* 0x0000005000008947 */ /* 0x000fea0003800000 */
[----:B-----5:R-:W-:Y:S01]  /*0520*/  FADD.FTZ R35, R27, R35 ;  /* 0x000000231b237221 */ /* 0x020fe20000010000 */
[----:B------:R-:W-:Y:S05]  /*0530*/  BRA `(.L_x_2902) ;  /* 0x0000003000007947 */ /* 0x000fea0003800000 */
.L_x_2901:
[----:B-----5:R-:W-:-:S05]  /*0540*/  PRMT R36, RZ, 0x7610, R21 ;  /* 0x00007610ff247816 */ /* 0x020fca0000000015 */
[----:B------:R-:W-:-:S04]  /*0550*/  FADD.FTZ R35, R36, R35 ;  /* 0x0000002324237221 */ /* 0x000fc80000010000 */
[----:B------:R-:W-:Y:S02]  /*0560*/  @P0 FADD.FTZ R35, R27, R35 ;  /* 0x000000231b230221 */ /* 0x000fe40000010000 */
.L_x_2902:
[----:B------:R-:W-:Y:S01]  /*0570*/  PRMT R36, RZ, 0x5410, R38 ;  /* 0x00005410ff247816 */ /* 0x000fe20000000026 */
[----:B------:R-:W-:Y:S05]  /*0580*/  @P1 BRA `(.L_x_2903) ;  /* 0x0000003000001947 */ /* 0x000fea0003800000 */
[----:B------:R-:W-:Y:S05]  /*0590*/  @!P0 BRA `(.L_x_2904) ;  /* 0x0000005000008947 */ /* 0x000fea0003800000 */
[----:B-----5:R-:W-:Y:S01]  /*05a0*/  FADD.FTZ R36, R28, R36 ;  /* 0x000000241c247221 */ /* 0x020fe20000010000 */
[----:B------:R-:W-:Y:S05]  /*05b0*/  BRA `(.L_x_2904) ;  /* 0x0000003000007947 */ /* 0x000fea0003800000 */
.L_x_2903:
[----:B-----5:R-:W-:-:S05]  /*05c0*/  PRMT R37, RZ, 0x5410, R22 ;  /* 0x00005410ff257816 */ /* 0x020fca0000000016 */
[----:B------:R-:W-:-:S04]  /*05d0*/  FADD.FTZ R36, R37, R36 ;  /* 0x0000002425247221 */ /* 0x000fc80000010000 */
[----:B------:R-:W-:Y:S02]  /*05e0*/  @P0 FADD.FTZ R36, R28, R36 ;  /* 0x000000241c240221 */ /* 0x000fe40000010000 */
.L_x_2904:
[----:B------:R-:W-:Y:S01]  /*05f0*/  PRMT R37, RZ, 0x7610, R38 ;  /* 0x00007610ff257816 */ /* 0x000fe20000000026 */
[----:B------:R-:W-:Y:S05]  /*0600*/  @P1 BRA `(.L_x_2905) ;  /* 0x0000003000001947 */ /* 0x000fea0003800000 */
[----:B------:R-:W-:Y:S05]  /*0610*/  @!P0 BRA `(.L_x_2906) ;  /* 0x0000005000008947 */ /* 0x000fea0003800000 */
[----:B-----5:R-:W-:Y:S01]  /*0620*/  FADD.FTZ R37, R29, R37 ;  /* 0x000000251d257221 */ /* 0x020fe20000010000 */
[----:B------:R-:W-:Y:S05]  /*0630*/  BRA `(.L_x_2906) ;  /* 0x0000003000007947 */ /* 0x000fea0003800000 */
.L_x_2905:
[----:B-----5:R-:W-:-:S05]  /*0640*/  PRMT R38, RZ, 0x7610, R22 ;  /* 0x00007610ff267816 */ /* 0x020fca0000000016 */
[----:B------:R-:W-:-:S04]  /*0650*/  FADD.FTZ R37, R38, R37 ;  /* 0x0000002526257221 */ /* 0x000fc80000010000 */
[----:B------:R-:W-:Y:S02]  /*0660*/  @P0 FADD.FTZ R37, R29, R37 ;  /* 0x000000251d250221 */ /* 0x000fe40000010000 */
.L_x_2906:
[----:B------:R-:W-:Y:S01]  /*0670*/  PRMT R38, RZ, 0x5410, R39 ;  /* 0x00005410ff267816 */ /* 0x000fe20000000027 */
[----:B------:R-:W-:Y:S05]  /*0680*/  @P1 BRA `(.L_x_2907) ;  /* 0x0000003000001947 */ /* 0x000fea0003800000 */
[----:B------:R-:W-:Y:S05]  /*0690*/  @!P0 BRA `(.L_x_2908) ;  /* 0x0000005000008947 */ /* 0x000fea0003800000 */
[----:B-----5:R-:W-:Y:S01]  /*06a0*/  FADD.FTZ R38, R30, R38 ;  /* 0x000000261e267221 */ /* 0x020fe20000010000 */
[----:B------:R-:W-:Y:S05]  /*06b0*/  BRA `(.L_x_2908) ;  /* 0x0000003000007947 */ /* 0x000fea0003800000 */
.L_x_2907:
[----:B-----5:R-:W-:-:S05]  /*06c0*/  PRMT R41, RZ, 0x5410, R23 ;  /* 0x00005410ff297816 */ /* 0x020fca0000000017 */
[----:B------:R-:W-:-:S04]  /*06d0*/  FADD.FTZ R38, R41, R38 ;  /* 0x0000002629267221 */ /* 0x000fc80000010000 */
[----:B------:R-:W-:Y:S02]  /*06e0*/  @P0 FADD.FTZ R38, R30, R38 ;  /* 0x000000261e260221 */ /* 0x000fe40000010000 */
.L_x_2908:
[----:B------:R-:W-:Y:S01]  /*06f0*/  PRMT R39, RZ, 0x7610, R39 ;  /* 0x00007610ff277816 */ /* 0x000fe20000000027 */
[----:B------:R-:W-:Y:S05]  /*0700*/  @P1 BRA `(.L_x_2909) ;  /* 0x0000003000001947 */ /* 0x000fea0003800000 */
[----:B------:R-:W-:Y:S05]  /*0710*/  @!P0 BRA `(.L_x_2910) ;  /* 0x0000005000008947 */ /* 0x000fea0003800000 */
[----:B-----5:R-:W-:Y:S01]  /*0720*/  FADD.FTZ R39, R31, R39 ;  /* 0x000000271f277221 */ /* 0x020fe20000010000 */
[----:B------:R-:W-:Y:S05]  /*0730*/  BRA `(.L_x_2910) ;  /* 0x0000003000007947 */ /* 0x000fea0003800000 */
.L_x_2909:
[----:B-----5:R-:W-:-:S05]  /*0740*/  PRMT R40, RZ, 0x7610, R23 ;  /* 0x00007610ff287816 */ /* 0x020fca0000000017 */
[----:B------:R-:W-:-:S04]  /*0750*/  FADD.FTZ R39, R40, R39 ;  /* 0x0000002728277221 */ /* 0x000fc80000010000 */
[----:B------:R-:W-:Y:S02]  /*0760*/  @P0 FADD.FTZ R39, R31, R39 ;  /* 0x000000271f270221 */ /* 0x000fe40000010000 */
.L_x_2910:
[----:B------:R-:W-:-:S04]  /*0770*/  LEA R40, P0, R3, c[0x0][0x188], 0x5 ;  /* 0x0000620003287a11 */ /* 0x000fc800078028ff */
[----:B------:R-:W-:-:S05]  /*0780*/  LEA.HI.X R41, R3, c[0x0][0x18c], RZ, 0x5, P0 ;  /* 0x0000630003297a11 */ /* 0x000fca00000f2cff */
[----:B------:R0:W-:Y:S04]  /*0790*/  STG.E.128 [R40.64], R32 ;  /* 0x0000002028007986 */ /* 0x0001e8000c101d04 */
[----:B------:R0:W-:Y:S02]  /*07a0*/  STG.E.128 [R40.64+0x10], R36 ;  /* 0x0000102428007986 */ /* 0x0001e4000c101d04 */
.L_x_2894:
[----:B------:R-:W-:Y:S05]  /*07b0*/  BSYNC B0 ;  /* 0x0000000000007941 */ /* 0x000fea0003800000 */
.L_x_2893:
        /* <DEDUP_REMOVED lines=12> */
.L_x_2917:
        /* <DEDUP_REMOVED lines=37> */
.L_x_2918:
[----:B------:R-:W-:Y:S01]  /*0ad0*/  FMUL.FTZ R42, R40, R40 ;  /* 0x00000028282a7220 */ /* 0x000fe20000410000 */
[----:B------:R-:W-:Y:S01]  /*0ae0*/  ISETP.NE.AND P0, PT, RZ, UR6, PT ;  /* 0x00000006ff007c0c */ /* 0x000fe2000bf05270 */
[----:B01----:R-:W-:Y:S01]  /*0af0*/  FADD.FTZ R46, R41, R46 ;  /* 0x0000002e292e7221 */ /* 0x003fe20000010000 */
[----:B------:R-:W-:Y:S01]  /*0b00*/  MOV R43, c[0x0][0x1e0] ;  /* 0x00007800002b7a02 */ /* 0x000fe20000000f00 */
[----:B------:R-:W-:Y:S01]  /*0b10*/  BSSY B0, `(.L_x_2913) ;  /* 0x000002c000007945 */ /* 0x000fe20003800000 */
[----:B------:R-:W-:Y:S02]  /*0b20*/  FSEL R42, R42, RZ, P0 ;  /* 0x000000ff2a2a7208 */ /* 0x000fe40000000000 */
[----:B------:R-:W-:Y:S01]  /*0b30*/  @!P1 MOV R45, 0x4 ;  /* 0x00000004002d9802 */ /* 0x000fe20000000f00 */
[----:B------:R-:W-:Y:S01]  /*0b40*/  FFMA.FTZ R41, R46, R43, c[0x0][0x228] ;  /* 0x00008a002e297623 */ /* 0x000fe2000001002b */
[----:B------:R-:W-:-:S03]  /*0b50*/  @!P1 MOV R43, 0x4 ;  /* 0x00000004002b9802 */ /* 0x000fc60000000f00 */
        /* <DEDUP_REMOVED lines=10> */
[----:B------:R-:W-:Y:S02]  /*0c00*/  FMUL.FTZ R47, R41, R45 ;  /* 0x0000002d292f7220 */ /* 0x000fe40000410000 */
[--C-:B------:R-:W-:Y:S02]  /*0c10*/  FADD.FTZ R48, R34, -R40.reuse ;  /* 0x8000002822307221 */ /* 0x100fe40000010000 */
[----:B------:R-:W-:Y:S02]  /*0c20*/  FADD.FTZ R44, R37, -R40 ;  /* 0x80000028252c7221 */ /* 0x000fe40000010000 */
[----:B------:R-:W-:-:S02]  /*0c30*/  FMUL.FTZ R45, R41, R50 ;  /* 0x00000032292d7220 */ /* 0x000fc40000410000 */
[--C-:B------:R-:W-:Y:S02]  /*0c40*/  FADD.FTZ R52, R33, -R40.reuse ;  /* 0x8000002821347221 */ /* 0x100fe40000010000 */
[--C-:B------:R-:W-:Y:S02]  /*0c50*/  FADD.FTZ R46, R35, -R40.reuse ;  /* 0x80000028232e7221 */ /* 0x100fe40000010000 */
[--C-:B------:R-:W-:Y:S02]  /*0c60*/  FADD.FTZ R43, R38, -R40.reuse ;  /* 0x80000028262b7221 */ /* 0x100fe40000010000 */
[----:B------:R-:W-:Y:S02]  /*0c70*/  FADD.FTZ R42, R36, -R40 ;  /* 0x80000028242a7221 */ /* 0x000fe40000010000 */
[----:B-----5:R-:W-:Y:S02]  /*0c80*/  FFMA.FTZ R50, R7, R47, R15 ;  /* 0x0000002f07327223 */ /* 0x020fe4000001000f */
[----:B------:R-:W-:-:S02]  /*0c90*/  FMUL.FTZ R47, R41, R48 ;  /* 0x00000030292f7220 */ /* 0x000fc40000410000 */
[C---:B------:R-:W-:Y:S02]  /*0ca0*/  FMUL.FTZ R44, R41.reuse, R44 ;  /* 0x0000002c292c7220 */ /* 0x040fe40000410000 */
[C---:B------:R-:W-:Y:S02]  /*0cb0*/  FMUL.FTZ R43, R41.reuse, R43 ;  /* 0x0000002b292b7220 */ /* 0x040fe40000410000 */
[C---:B------:R-:W-:Y:S02]  /*0cc0*/  FMUL.FTZ R40, R41.reuse, R52 ;  /* 0x0000003429287220 */ /* 0x040fe40000410000 */
[C---:B------:R-:W-:Y:S02]  /*0cd0*/  FMUL.FTZ R46, R41.reuse, R46 ;  /* 0x0000002e292e7220 */ /* 0x040fe40000410000 */
[----:B------:R-:W-:Y:S02]  /*0ce0*/  FMUL.FTZ R49, R41, R42 ;  /* 0x0000002a29317220 */ /* 0x000fe40000410000 */
[----:B------:R-:W-:-:S02]  /*0cf0*/  FFMA.FTZ R41, R10, R47, R18 ;  /* 0x0000002f0a297223 */ /* 0x000fc40000010012 */
[----:B------:R-:W-:Y:S01]  /*0d00*/  FFMA.FTZ R47, R5, R44, R13 ;  /* 0x0000002c052f7223 */ /* 0x000fe2000001000d */
[----:B------:R-:W-:Y:S01]  /*0d10*/  HFMA2.MMA R44, -RZ, RZ, 0, 9.5367431640625e-07 ;  /* 0x00000010ff2c7435 */ /* 0x000fe200000001ff */
        /* <DEDUP_REMOVED lines=11> */
.L_x_2914:
[----:B------:R-:W-:Y:S05]  /*0dd0*/  BSYNC B0 ;  /* 0x0000000000007941 */ /* 0x000fea0003800000 */
.L_x_2913:
[----:B------:R-:W-:-:S05]  /*0de0*/  MOV R3, 0x4 ;  /* 0x0000000400037802 */ /* 0x000fca0000000f00 */
[----:B------:R-:W-:-:S05]  /*0df0*/  IMAD R0, R3, c[0x0][0x160], R0 ;  /* 0x0000580003007a24 */ /* 0x000fca00078e0200 */
[----:B------:R-:W-:-:S13]  /*0e00*/  ISETP.GE.AND P0, PT, R0, c[0x0][0x164], PT ;  /* 0x0000590000007a0c */ /* 0x000fda0003f06270 */
[----:B01---5:R-:W-:Y:S01]  /*0e10*/  @P0 CALL.REL.NOINC `(.L_x_2915) ;  /* 0x0000001000000944 */ /* 0x023fe20003c00000 */
[----:B------:R-:W-:Y:S05]  /*0e20*/  BRA `(.L_x_2916) ;  /* 0xfffff3e000007947 */ /* 0x000fea000383ffff */
.L_x_2915:
[----:B------:R-:W-:Y:S05]  /*0e30*/  EXIT ;  /* 0x000000000000794d */ /* 0x000fea0003800000 */
.L_x_2911:
[----:B------:R-:W-:Y:S01]  /*0e40*/  HFMA2.MMA R45, -RZ, RZ, 0, 5.9604644775390625e-08 ;  /* 0x00000001ff2d7435 */ /* 0x000fe200000001ff */
[----:B------:R-:W-:Y:S02]  /*0e50*/  MOV R44, 0x1f ;  /* 0x0000001f002c7802 */ /* 0x000fe40000000f00 */
[----:B------:R-:W-:Y:S02]  /*0e60*/  MOV R41, 0xffffffff ;  /* 0xffffffff00297802 */ /* 0x000fe40000000f00 */
[----:B------:R-:W-:Y:S02]  /*0e70*/  MOV R42, 0xe90 ;  /* 0x00000e90002a7802 */ /* 0x000fe40000000f00 */
[----:B-----5:R-:W-:Y:S05]  /*0e80*/  CALL.REL.NOINC `($__internal_34_$__cuda_sm70_shflsync_bfly_p) ;  /* 0x0000049000007944 */ /* 0x020fea0003c00000 */
[----:B01----:R-:W-:Y:S05]  /*0e90*/  BRA `(.L_x_2917) ;  /* 0xfffff9e000007947 */ /* 0x003fea000383ffff */
.L_x_2912:
[----:B------:R-:W-:Y:S01]  /*0ea0*/  HFMA2.MMA R45, -RZ, RZ, 0, 1.1920928955078125e-07 ;  /* 0x00000002ff2d7435 */ /* 0x000fe200000001ff */
[----:B------:R-:W-:Y:S02]  /*0eb0*/  MOV R44, 0x1f ;  /* 0x0000001f002c7802 */ /* 0x000fe40000000f00 */
[----:B------:R-:W-:Y:S02]  /*0ec0*/  MOV R41, 0xffffffff ;  /* 0xffffffff00297802 */ /* 0x000fe40000000f00 */
[----:B------:R-:W-:-:S02]  /*0ed0*/  MOV R42, 0xef0 ;  /* 0x00000ef0002a7802 */ /* 0x000fc40000000f00 */
[----:B-----5:R-:W-:Y:S05]  /*0ee0*/  CALL.REL.NOINC `($__internal_34_$__cuda_sm70_shflsync_bfly_p) ;  /* 0x0000043000007944 */ /* 0x020fea0003c00000 */
[----:B0-----:R-:W-:Y:S01]  /*0ef0*/  HFMA2.MMA R45, -RZ, RZ, 0, 2.384185791015625e-07 ;  /* 0x00000004ff2d7435 */ /* 0x001fe200000001ff */
[----:B-1----:R-:W-:Y:S01]  /*0f00*/  FADD.FTZ R46, R46, R41 ;  /* 0x000000292e2e7221 */ /* 0x002fe20000010000 */
[----:B------:R-:W-:-:S02]  /*0f10*/  MOV R44, 0x1f ;  /* 0x0000001f002c7802 */ /* 0x000fc40000000f00 */
[----:B------:R-:W-:Y:S02]  /*0f20*/  MOV R41, 0xffffffff ;  /* 0xffffffff00297802 */ /* 0x000fe40000000f00 */
[----:B------:R-:W-:Y:S02]  /*0f30*/  MOV R42, 0xf50 ;  /* 0x00000f50002a7802 */ /* 0x000fe40000000f00 */
[----:B------:R-:W-:Y:S05]  /*0f40*/  CALL.REL.NOINC `($__internal_34_$__cuda_sm70_shflsync_bfly_p) ;  /* 0x000003d000007944 */ /* 0x000fea0003c00000 */
[----:B0-----:R-:W-:Y:S01]  /*0f50*/  HFMA2.MMA R45, -RZ, RZ, 0, 4.76837158203125e-07 ;  /* 0x00000008ff2d7435 */ /* 0x001fe200000001ff */
[----:B-1----:R-:W-:Y:S01]  /*0f60*/  FADD.FTZ R46, R46, R41 ;  /* 0x000000292e2e7221 */ /* 0x002fe20000010000 */
[----:B------:R-:W-:Y:S02]  /*0f70*/  MOV R44, 0x1f ;  /* 0x0000001f002c7802 */ /* 0x000fe40000000f00 */
[----:B------:R-:W-:Y:S02]  /*0f80*/  MOV R41, 0xffffffff ;  /* 0xffffffff00297802 */ /* 0x000fe40000000f00 */
[----:B------:R-:W-:Y:S02]  /*0f90*/  MOV R42, 0xfb0 ;  /* 0x00000fb0002a7802 */ /* 0x000fe40000000f00 */
[----:B------:R-:W-:Y:S05]  /*0fa0*/  CALL.REL.NOINC `($__internal_34_$__cuda_sm70_shflsync_bfly_p) ;  /* 0x0000037000007944 */ /* 0x000fea0003c00000 */
[----:B0-----:R-:W-:Y:S01]  /*0fb0*/  HFMA2.MMA R45, -RZ, RZ, 0, 9.5367431640625e-07 ;  /* 0x00000010ff2d7435 */ /* 0x001fe200000001ff */
[----:B-1----:R-:W-:Y:S01]  /*0fc0*/  FADD.FTZ R46, R46, R41 ;  /* 0x000000292e2e7221 */ /* 0x002fe20000010000 */
[----:B------:R-:W-:-:S02]  /*0fd0*/  MOV R44, 0x1f ;  /* 0x0000001f002c7802 */ /* 0x000fc40000000f00 */
[----:B------:R-:W-:Y:S02]  /*0fe0*/  MOV R41, 0xffffffff ;  /* 0xffffffff00297802 */ /* 0x000fe40000000f00 */
[----:B------:R-:W-:Y:S02]  /*0ff0*/  MOV R42, 0x1010 ;  /* 0x00001010002a7802 */ /* 0x000fe40000000f00 */
[----:B------:R-:W-:Y:S05]  /*1000*/  CALL.REL.NOINC `($__internal_34_$__cuda_sm70_shflsync_bfly_p) ;  /* 0x0000031000007944 */ /* 0x000fea0003c00000 */
        /* <DEDUP_REMOVED lines=23> */
[----:B------:R-:W-:Y:S05]  /*1180*/  CALL.REL.NOINC `($__internal_34_$__cuda_sm70_shflsync_bfly_p) ;  /* 0x0000019000007944 */ /* 0x000fea0003c00000 */
[----:B0-----:R-:W-:Y:S01]  /*1190*/  HFMA2.MMA R45, -RZ, RZ, 0, 1.1920928955078125e-07 ;  /* 0x00000002ff2d7435 */ /* 0x001fe200000001ff */
[----:B-1----:R-:W-:Y:S01]  /*11a0*/  FADD.FTZ R46, R46, R41 ;  /* 0x000000292e2e7221 */ /* 0x002fe20000010000 */
[----:B------:R-:W-:Y:S02]  /*11b0*/  MOV R44, 0x1f ;  /* 0x0000001f002c7802 */ /* 0x000fe40000000f00 */
[----:B------:R-:W-:Y:S02]  /*11c0*/  MOV R41, 0xffffffff ;  /* 0xffffffff00297802 */ /* 0x000fe40000000f00 */
[----:B------:R-:W-:Y:S02]  /*11d0*/  MOV R42, 0x11f0 ;  /* 0x000011f0002a7802 */ /* 0x000fe40000000f00 */
[----:B------:R-:W-:Y:S05]  /*11e0*/  CALL.REL.NOINC `($__internal_34_$__cuda_sm70_shflsync_bfly_p) ;  /* 0x0000013000007944 */ /* 0x000fea0003c00000 */
        /* <DEDUP_REMOVED lines=18> */
[----:B01----:R-:W-:Y:S05]  /*1310*/  BRA `(.L_x_2918) ;  /* 0xfffff7b000007947 */ /* 0x003fea000383ffff */
        .weak           $__internal_34_$__cuda_sm70_shflsync_bfly_p
        .type           $__internal_34_$__cuda_sm70_shflsync_bfly_p,@function
        .size           $__internal_34_$__cuda_sm70_shflsync_bfly_p,(.L_x_7090 - $__internal_34_$__cuda_sm70_shflsync_bfly_p)
$__internal_34_$__cuda_sm70_shflsync_bfly_p:
[----:B------:R-:W-:Y:S01]  /*1320*/  HFMA2.MMA R43, -RZ, RZ, 0, 0 ;  /* 0x00000000ff2b7435 */ /* 0x000fe200000001ff */
[----:B------:R-:W-:Y:S04]  /*1330*/  WARPSYNC R41 ;  /* 0x0000002900007348 */ /* 0x000fe80003800000 */
[----:B------:R0:W1:Y:S01]  /*1340*/  SHFL.BFLY PT, R41, R46, R45, R44 ;  /* 0x0c00002d2e297389 */ /* 0x00006200000e002c */
[----:B------:R-:W-:Y:S05]  /*1350*/  RET.REL.NODEC R42 `(_ZN10layer_norm31ln_parallel_residual_fwd_kernelINS_13Kernel_traitsIf13__nv_bfloat16fS2_fjLj256ELj1ELj4ELj1ELj16ENS_18Kernel_traits_baseILj256EfS2_fS2_fjLj128EEEEELb0ELb1ELb0EEEvNS_9FwdParamsE) ;  /* 0xffffeca02a007950 */ /* 0x000fea0003c3ffff */
.L_x_2919:
        /* <DEDUP_REMOVED lines=10> */
.L_x_7090:


//--------------------- .text._ZN10layer_norm31ln_parallel_residual_fwd_kernelINS_13Kernel_traitsIf13__nv_bfloat16fS2_fjLj256ELj1ELj4ELj1ELj16ENS_18Kernel_traits_baseILj256EfS2_fS2_fjLj128EEEEELb0ELb1ELb1EEEvNS_9FwdParamsE --------------------------
	.section	.text._ZN10layer_norm31ln_parallel_residual_fwd_kernelINS_13Kernel_traitsIf13__nv_bfloat16fS2_fjLj256ELj1ELj4ELj1ELj16ENS_18Kernel_traits_baseILj256EfS2_fS2_fjLj128EEEEELb0ELb1ELb1EEEvNS_9FwdParamsE,"ax",@progbits
	.sectioninfo	@"SHI_REGISTERS=56"
	.align	128
        .global         _ZN10layer_norm31ln_parallel_residual_fwd_kernelINS_13Kernel_traitsIf13__nv_bfloat16fS2_fjLj256ELj1ELj4ELj1ELj16ENS_18Kernel_traits_baseILj256EfS2_fS2_fjLj128EEEEELb0ELb1ELb1EEEvNS_9FwdParamsE
        .type           _ZN10layer_norm31ln_parallel_residual_fwd_kernelINS_13Kernel_traitsIf13__nv_bfloat16fS2_fjLj256ELj1ELj4ELj1ELj16ENS_18Kernel_traits_baseILj256EfS2_fS2_fjLj128EEEEELb0ELb1ELb1EEEvNS_9FwdParamsE,@function
        .size           _ZN10layer_norm31ln_parallel_residual_fwd_kernelINS_13Kernel_traitsIf13__nv_bfloat16fS2_fjLj256ELj1ELj4ELj1ELj16ENS_18Kernel_traits_baseILj256EfS2_fS2_fjLj128EEEEELb0ELb1ELb1EEEvNS_9FwdParamsE,(.L_x_7091 - _ZN10layer_norm31ln_parallel_residual_fwd_kernelINS_13Kernel_traitsIf13__nv_bfloat16fS2_fjLj256ELj1ELj4ELj1ELj16ENS_18Kernel_traits_baseILj256EfS2_fS2_fjLj128EEEEELb0ELb1ELb1EEEvNS_9FwdParamsE)
        .other          _ZN10layer_norm31ln_parallel_residual_fwd_kernelINS_13Kernel_traitsIf13__nv_bfloat16fS2_fjLj256ELj1ELj4ELj1ELj16ENS_18Kernel_traits_baseILj256EfS2_fS2_fjLj128EEEEELb0ELb1ELb1EEEvNS_9FwdParamsE,@"STO_CUDA_ENTRY STV_DEFAULT"
_ZN10layer_norm31ln_parallel_residual_fwd_kernelINS_13Kernel_traitsIf13__nv_bfloat16fS2_fjLj256ELj1ELj4ELj1ELj16ENS_18Kernel_traits_baseILj256EfS2_fS2_fjLj128EEEEELb0ELb1ELb1EEEvNS_9FwdParamsE:
.text._ZN10layer_norm31ln_parallel_residual_fwd_kernelINS_13Kernel_traitsIf13__nv_bfloat16fS2_fjLj256ELj1ELj4ELj1ELj16ENS_18Kernel_traits_baseILj256EfS2_fS2_fjLj128EEEEELb0ELb1ELb1EEEvNS_9FwdParamsE:
        /* <DEDUP_REMOVED lines=10> */
[----:B0-----:R-:W-:-:S04]  /*00a0*/  SHF.R.U32.HI R2, RZ, 0x5, R0 ;  /* 0x00000005ff027819 */ /* 0x001fc80000011600 */
[----:B-1----:R-:W-:Y:S02]  /*00b0*/  LEA R2, R3, R2, 0x2 ;  /* 0x0000000203027211 */ /* 0x002fe400078e10ff */
[C---:B------:R-:W-:Y:S02]  /*00c0*/  SHF.L.U32 R3, R0.reuse, 0x5, RZ ;  /* 0x0000000500037819 */ /* 0x040fe400000006ff */
[----:B------:R-:W-:Y:S02]  /*00d0*/  LOP3.LUT R0, R0, 0x1f, RZ, 0xc0, !PT ;  /* 0x0000001f00007812 */ /* 0x000fe400078ec0ff */
[----:B------:R-:W-:Y:S02]  /*00e0*/  ISETP.GE.AND P1, PT, R2, c[0x0][0x164], PT ;  /* 0x0000590002007a0c */ /* 0x000fe40003f26270 */
[----:B------:R-:W-:Y:S02]  /*00f0*/  @P0 LEA R4, P3, R0, c[0x0][0x218], 0x5 ;  /* 0x0000860000040a11 */ /* 0x000fe400078628ff */
[----:B------:R-:W-:-:S02]  /*0100*/  LOP3.LUT R3, R3, 0x3e0, RZ, 0xc0, !PT ;  /* 0x000003e003037812 */ /* 0x000fc400078ec0ff */
[----:B------:R-:W-:Y:S02]  /*0110*/  @P0 IADD3.X R5, RZ, c[0x0][0x21c], RZ, P3, !PT ;  /* 0x00008700ff050a10 */ /* 0x000fe40001ffe4ff */
[----:B------:R-:W-:-:S03]  /*0120*/  IADD3 R20, P2, R3, c[0x0][0x1b0], RZ ;  /* 0x00006c0003147a10 */ /* 0x000fc60007f5e0ff */
[----:B------:R0:W5:Y:S01]  /*0130*/  @P0 LDG.E.128 R16, [R4.64] ;  /* 0x0000000404100981 */ /* 0x000162000c1e1d00 */
[----:B------:R-:W-:-:S03]  /*0140*/  IADD3.X R21, RZ, c[0x0][0x1b4], RZ, P2, !PT ;  /* 0x00006d00ff157a10 */ /* 0x000fc600017fe4ff */
[----:B------:R0:W5:Y:S01]  /*0150*/  @P0 LDG.E.128 R12, [R4.64+0x10] ;  /* 0x00001004040c0981 */ /* 0x000162000c1e1d00 */
[----:B------:R-:W-:Y:S05]  /*0160*/  @P1 EXIT ;  /* 0x000000000000194d */ /* 0x000fea0003800000 */
[----:B------:R1:W5:Y:S04]  /*0170*/  LDG.E.128 R8, [R20.64] ;  /* 0x0000000414087981 */ /* 0x000368000c1e1d00 */
[----:B0-----:R1:W5:Y:S01]  /*0180*/  LDG.E.128 R4, [R20.64+0x10] ;  /* 0x0000100414047981 */ /* 0x001362000c1e1d00 */
[----:B------:R-:W-:-:S03]  /*0190*/  ULDC.U8 UR6, c[0x0][0x1f0] ;  /* 0x00007c0000067ab9 */ /* 0x000fc60000000000 */
.L_x_2938:
[----:B------:R-:W-:Y:S01]  /*01a0*/  IMAD R3, R2, c[0x0][0x168], RZ ;  /* 0x00005a0002037a24 */ /* 0x000fe200078e02ff */
[----:B------:R-:W-:Y:S01]  /*01b0*/  HFMA2.MMA R36, -RZ, RZ, 0, 9.5367431640625e-07 ;  /* 0x00000010ff247435 */ /* 0x000fe200000001ff */
[----:B------:R-:W-:Y:S02]  /*01c0*/  ISETP.NE.U32.AND P1, PT, RZ, c[0x0][0x178], PT ;  /* 0x00005e00ff007a0c */ /* 0x000fe40003f25070 */
[----:B------:R-:W-:-:S02]  /*01d0*/  ISETP.NE.U32.AND P0, PT, RZ, c[0x0][0x180], PT ;  /* 0x00006000ff007a0c */ /* 0x000fc40003f05070 */
[----:B------:R-:W-:Y:S02]  /*01e0*/  SHF.R.S32.HI R32, RZ, 0x1f, R3 ;  /* 0x0000001fff207819 */ /* 0x000fe40000011403 */
[----:B------:R-:W-:Y:S02]  /*01f0*/  ISETP.NE.AND.EX P1, PT, RZ, c[0x0][0x17c], PT, P1 ;  /* 0x00005f00ff007a0c */ /* 0x000fe40003f25310 */
        /* <DEDUP_REMOVED lines=8> */
[----:B-1---5:R0:W5:Y:S01]  /*0280*/  @P1 LDG.E.128 R20, [R34.64] ;  /* 0x0000000422141981 */ /* 0x022162000c1e1d00 */
[----:B------:R-:W-:Y:S02]  /*0290*/  ISETP.NE.U32.AND P1, PT, RZ, c[0x0][0x178], PT ;  /* 0x00005e00ff007a0c */ /* 0x000fe40003f25070 */
[----:B------:R-:W-:Y:S02]  /*02a0*/  @P0 LEA.HI.X R33, R3, c[0x0][0x184], RZ, 0x5, P3 ;  /* 0x0000610003210a11 */ /* 0x000fe400018f2cff */
[----:B------:R-:W-:-:S03]  /*02b0*/  ISETP.NE.AND.EX P1, PT, RZ, c[0x0][0x17c], PT, P1 ;  /* 0x00005f00ff007a0c */ /* 0x000fc60003f25310 */
[----:B------:R2:W5:Y:S04]  /*02c0*/  @P0 LDG.E.128 R24, [R32.64] ;  /* 0x0000000420180981 */ /* 0x000568000c1e1d00 */
[----:B------:R2:W5:Y:S02]  /*02d0*/  @P0 LDG.E.128 R28, [R32.64+0x10] ;  /* 0x00001004201c0981 */ /* 0x000564000c1e1d00 */
[----:B--2---:R-:W-:-:S04]  /*02e0*/  PRMT R32, RZ, 0x5410, R36 ;  /* 0x00005410ff207816 */ /* 0x004fc80000000024 */
[----:B------:R-:W-:Y:S05]  /*02f0*/  @P1 BRA `(.L_x_2920) ;  /* 0x0000003000001947 */ /* 0x000fea0003800000 */
[----:B0-----:R-:W-:Y:S05]  /*0300*/  @!P0 BRA `(.L_x_2921) ;  /* 0x0000005000008947 */ /* 0x001fea0003800000 */
[----:B-----5:R-:W-:Y:S01]  /*0310*/  FADD.FTZ R32, R24, R32 ;  /* 0x0000002018207221 */ /* 0x020fe20000010000 */
[----:B------:R-:W-:Y:S05]  /*0320*/  BRA `(.L_x_2921) ;  /* 0x0000003000007947 */ /* 0x000fea0003800000 */
.L_x_2920:
[----:B0----5:R-:W-:-:S05]  /*0330*/  PRMT R33, RZ, 0x5410, R20 ;  /* 0x00005410ff217816 */ /* 0x021fca0000000014 */
[----:B------:R-:W-:-:S04]  /*0340*/  FADD.FTZ R32, R32, R33 ;  /* 0x0000002120207221 */ /* 0x000fc80000010000 */
[----:B------:R-:W-:Y:S02]  /*0350*/  @P0 FADD.FTZ R32, R24, R32 ;  /* 0x0000002018200221 */ /* 0x000fe40000010000 */
.L_x_2921:
[----:B------:R-:W-:Y:S01]  /*0360*/  PRMT R33, RZ, 0x7610, R36 ;  /* 0x00007610ff217816 */ /* 0x000fe20000000024 */
[----:B------:R-:W-:Y:S05]  /*0370*/  @P1 BRA `(.L_x_2922) ;  /* 0x0000003000001947 */ /* 0x000fea0003800000 */
[----:B------:R-:W-:Y:S05]  /*0380*/  @!P0 BRA `(.L_x_2923) ;  /* 0x0000005000008947 */ /* 0x000fea0003800000 */
[----:B-----5:R-:W-:Y:S01]  /*0390*/  FADD.FTZ R33, R25, R33 ;  /* 0x0000002119217221 */ /* 0x020fe20000010000 */
[----:B------:R-:W-:Y:S05]  /*03a0*/  BRA `(.L_x_2923) ;  /* 0x0000003000007947 */ /* 0x000fea0003800000 */
.L_x_2922:
[----:B-----5:R-:W-:-:S05]  /*03b0*/  PRMT R34, RZ, 0x7610, R20 ;  /* 0x00007610ff227816 */ /* 0x020fca0000000014 */
[----:B------:R-:W-:-:S04]  /*03c0*/  FADD.FTZ R33, R33, R34 ;  /* 0x0000002221217221 */ /* 0x000fc80000010000 */
[----:B------:R-:W-:Y:S02]  /*03d0*/  @P0 FADD.FTZ R33, R25, R33 ;  /* 0x0000002119210221 */ /* 0x000fe40000010000 */
.L_x_2923:
[----:B------:R-:W-:Y:S01]  /*03e0*/  PRMT R34, RZ, 0x5410, R37 ;  /* 0x00005410ff227816 */ /* 0x000fe20000000025 */
[----:B------:R-:W-:Y:S05]  /*03f0*/  @P1 BRA `(.L_x_2924) ;  /* 0x0000003000001947 */ /* 0x000fea0003800000 */
[----:B------:R-:W-:Y:S05]  /*0400*/  @!P0 BRA `(.L_x_2925) ;  /* 0x0000005000008947 */ /* 0x000fea0003800000 */
[----:B-----5:R-:W-:Y:S01]  /*0410*/  FADD.FTZ R34, R26, R34 ;  /* 0x000000221a227221 */ /* 0x020fe20000010000 */
[----:B------:R-:W-:Y:S05]  /*0420*/  BRA `(.L_x_2925) ;  /* 0x0000003000007947 */ /* 0x000fea0003800000 */
.L_x_2924:
[----:B-----5:R-:W-:-:S05]  /*0430*/  PRMT R35, RZ, 0x5410, R21 ;  /* 0x00005410ff237816 */ /* 0x020fca0000000015 */
[----:B------:R-:W-:-:S04]  /*0440*/  FADD.FTZ R34, R34, R35 ;  /* 0x0000002322227221 */ /* 0x000fc80000010000 */
[----:B------:R-:W-:Y:S02]  /*0450*/  @P0 FADD.FTZ R34, R26, R34 ;  /* 0x000000221a220221 */ /* 0x000fe40000010000 */
.L_x_2925:
[----:B------:R-:W-:Y:S01]  /*0460*/  PRMT R35, RZ, 0x7610, R37 ;  /* 0x00007610ff237816 */ /* 0x000fe20000000025 */
[----:B------:R-:W-:Y:S05]  /*0470*/  @P1 BRA `(.L_x_2926) ;  /* 0x0000003000001947 */ /* 0x000fea0003800000 */
[----:B------:R-:W-:Y:S05]  /*0480*/  @!P0 BRA `(.L_x_2927) ;  /* 0x0000005000008947 */ /* 0x000fea0003800000 */
[----:B-----5:R-:W-:Y:S01]  /*0490*/  FADD.FTZ R35, R27, R35 ;  /* 0x000000231b237221 */ /* 0x020fe20000010000 */
[----:B------:R-:W-:Y:S05]  /*04a0*/  BRA `(.L_x_2927) ;  /* 0x0000003000007947 */ /* 0x000fea0003800000 */
.L_x_2926:
[----:B-----5:R-:W-:-:S05]  /*04b0*/  PRMT R36, RZ, 0x7610, R21 ;  /* 0x00007610ff247816 */ /* 0x020fca0000000015 */
[----:B------:R-:W-:-:S04]  /*04c0*/  FADD.FTZ R35, R35, R36 ;  /* 0x0000002423237221 */ /* 0x000fc80000010000 */
[----:B------:R-:W-:Y:S02]  /*04d0*/  @P0 FADD.FTZ R35, R27, R35 ;  /* 0x000000231b230221 */ /* 0x000fe40000010000 */
.L_x_2927:
[----:B------:R-:W-:Y:S01]  /*04e0*/  PRMT R36, RZ, 0x5410, R38 ;  /* 0x00005410ff247816 */ /* 0x000fe20000000026 */
[----:B------:R-:W-:Y:S05]  /*04f0*/  @P1 BRA `(.L_x_2928) ;  /* 0x0000003000001947 */ /* 0x000fea0003800000 */
[----:B------:R-:W-:Y:S05]  /*0500*/  @!P0 BRA `(.L_x_2929) ;  /* 0x0000005000008947 */ /* 0x000fea0003800000 */
[----:B-----5:R-:W-:Y:S01]  /*0510*/  FADD.FTZ R36, R28, R36 ;  /* 0x000000241c247221 */ /* 0x020fe20000010000 */
[----:B------:R-:W-:Y:S05]  /*0520*/  BRA `(.L_x_2929) ;  /* 0x0000003000007947 */ /* 0x000fea0003800000 */
.L_x_2928:
[----:B-----5:R-:W-:-:S05]  /*0530*/  PRMT R37, RZ, 0x5410, R22 ;  /* 0x00005410ff257816 */ /* 0x020fca0000000016 */
[----:B------:R-:W-:-:S04]  /*0540*/  FADD.FTZ R36, R36, R37 ;  /* 0x0000002524247221 */ /* 0x000fc80000010000 */
[----:B------:R-:W-:Y:S02]  /*0550*/  @P0 FADD.FTZ R36, R28, R36 ;  /* 0x000000241c240221 */ /* 0x000fe40000010000 */
.L_x_2929:
[----:B------:R-:W-:Y:S01]  /*0560*/  PRMT R37, RZ, 0x7610, R38 ;  /* 0x00007610ff257816 */ /* 0x000fe20000000026 */
[----:B------:R-:W-:Y:S05]  /*0570*/  @P1 BRA `(.L_x_2930) ;  /* 0x0000003000001947 */ /* 0x000fea0003800000 */
[----:B------:R-:W-:Y:S05]  /*0580*/  @!P0 BRA `(.L_x_2931) ;  /* 0x0000005000008947 */ /* 0x000fea0003800000 */
[----:B-----5:R-:W-:Y:S01]  /*0590*/  FADD.FTZ R37, R29, R37 ;  /* 0x000000251d257221 */ /* 0x020fe20000010000 */
[----:B------:R-:W-:Y:S05]  /*05a0*/  BRA `(.L_x_2931) ;  /* 0x0000003000007947 */ /* 0x000fea0003800000 */
.L_x_2930:
[----:B-----5:R-:W-:-:S05]  /*05b0*/  PRMT R38, RZ, 0x7610, R22 ;  /* 0x00007610ff267816 */ /* 0x020fca0000000016 */
[----:B------:R-:W-:-:S04]  /*05c0*/  FADD.FTZ R37, R37, R38 ;  /* 0x0000002625257221 */ /* 0x000fc80000010000 */
[----:B------:R-:W-:Y:S02]  /*05d0*/  @P0 FADD.FTZ R37, R29, R37 ;  /* 0x000000251d250221 */ /* 0x000fe40000010000 */
.L_x_2931:
[----:B------:R-:W-:Y:S01]  /*05e0*/  PRMT R38, RZ, 0x5410, R39 ;  /* 0x00005410ff267816 */ /* 0x000fe20000000027 */
[----:B------:R-:W-:Y:S05]  /*05f0*/  @P1 BRA `(.L_x_2932) ;  /* 0x0000003000001947 */ /* 0x000fea0003800000 */
[----:B------:R-:W-:Y:S05]  /*0600*/  @!P0 BRA `(.L_x_2933) ;  /* 0x0000005000008947 */ /* 0x000fea0003800000 */
[----:B-----5:R-:W-:Y:S01]  /*0610*/  FADD.FTZ R38, R30, R38 ;  /* 0x000000261e267221 */ /* 0x020fe20000010000 */
[----:B------:R-:W-:Y:S05]  /*0620*/  BRA `(.L_x_2933) ;  /* 0x0000003000007947 */ /* 0x000fea0003800000 */
.L_x_2932:
[----:B-----5:R-:W-:-:S05]  /*0630*/  PRMT R41, RZ, 0x5410, R23 ;  /* 0x00005410ff297816 */ /* 0x020fca0000000017 */
[----:B------:R-:W-:-:S04]  /*0640*/  FADD.FTZ R38, R38, R41 ;  /* 0x0000002926267221 */ /* 0x000fc80000010000 */
[----:B------:R-:W-:Y:S02]  /*0650*/  @P0 FADD.FTZ R38, R30, R38 ;  /* 0x000000261e260221 */ /* 0x000fe40000010000 */
.L_x_2933:
[----:B------:R-:W-:Y:S01]  /*0660*/  PRMT R39, RZ, 0x7610, R39 ;  /* 0x00007610ff277816 */ /* 0x000fe20000000027 */
[----:B------:R-:W-:Y:S05]  /*0670*/  @P1 BRA `(.L_x_2934) ;  /* 0x0000003000001947 */ /* 0x000fea0003800000 */
[----:B------:R-:W-:Y:S05]  /*0680*/  @!P0 BRA `(.L_x_2935) ;  /* 0x0000005000008947 */ /* 0x000fea0003800000 */
[----:B-----5:R-:W-:Y:S01]  /*0690*/  FADD.FTZ R39, R31, R39 ;  /* 0x000000271f277221 */ /* 0x020fe20000010000 */
[----:B------:R-:W-:Y:S05]  /*06a0*/  BRA `(.L_x_2935) ;  /* 0x0000003000007947 */ /* 0x000fea0003800000 */
.L_x_2934:
[----:B-----5:R-:W-:-:S05]  /*06b0*/  PRMT R40, RZ, 0x7610, R23 ;  /* 0x00007610ff287816 */ /* 0x020fca0000000017 */
[----:B------:R-:W-:-:S04]  /*06c0*/  FADD.FTZ R39, R39, R40 ;  /* 0x0000002827277221 */ /* 0x000fc80000010000 */
[----:B------:R-:W-:Y:S02]  /*06d0*/  @P0 FADD.FTZ R39, R31, R39 ;  /* 0x000000271f270221 */ /* 0x000fe40000010000 */
.L_x_2935:
        /* <DEDUP_REMOVED lines=15> */
.L_x_2939:
        /* <DEDUP_REMOVED lines=36> */
.L_x_2940:
[----:B01----:R-:W-:Y:S01]  /*0a10*/  FADD.FTZ R46, R41, R46 ;  /* 0x0000002e292e7221 */ /* 0x003fe20000010000 */
[----:B------:R-:W-:Y:S01]  /*0a20*/  MOV R41, c[0x0][0x1e0] ;  /* 0x0000780000297a02 */ /* 0x000fe20000000f00 */
[----:B------:R-:W-:Y:S01]  /*0a30*/  FMUL.FTZ R42, R40, R40 ;  /* 0x00000028282a7220 */ /* 0x000fe20000410000 */
[----:B------:R-:W-:-:S03]  /*0a40*/  ISETP.NE.AND P0, PT, RZ, UR6, PT ;  /* 0x00000006ff007c0c */ /* 0x000fc6000bf05270 */
[----:B------:R-:W-:Y:S01]  /*0a50*/  FFMA.FTZ R41, R46, R41, c[0x0][0x228] ;  /* 0x00008a002e297623 */ /* 0x000fe20000010029 */
[----:B------:R-:W-:Y:S02]  /*0a60*/  FSEL R42, R42, RZ, P0 ;  /* 0x000000ff2a2a7208 */ /* 0x000fe40000000000 */
[----:B------:R-:W-:-:S03]  /*0a70*/  FSEL R43, R40, RZ, !P0 ;  /* 0x000000ff282b7208 */ /* 0x000fc60004000000 */
[----:B------:R-:W-:Y:S01]  /*0a80*/  FADD.FTZ R42, R41, R42 ;  /* 0x0000002a292a7221 */ /* 0x000fe20000010000 */
[----:B------:R-:W-:Y:S01]  /*0a90*/  HFMA2.MMA R41, -RZ, RZ, 0, 2.384185791015625e-07 ;  /* 0x00000004ff297435 */ /* 0x000fe200000001ff */
[C---:B------:R-:W-:Y:S02]  /*0aa0*/  FADD.FTZ R35, -R43.reuse, R35 ;  /* 0x000000232b237221 */ /* 0x040fe40000010100 */
[C---:B------:R-:W-:Y:S02]  /*0ab0*/  FADD.FTZ R46, -R43.reuse, R38 ;  /* 0x000000262b2e7221 */ /* 0x040fe40000010100 */
[----:B------:R-:W0:Y:S01]  /*0ac0*/  MUFU.RSQ R42, R42 ;  /* 0x0000002a002a7308 */ /* 0x000e220000001400 */
[C---:B------:R-:W-:Y:S02]  /*0ad0*/  FADD.FTZ R39, -R43.reuse, R39 ;  /* 0x000000272b277221 */ /* 0x040fe40000010100 */
[----:B------:R-:W-:Y:S02]  /*0ae0*/  FADD.FTZ R53, -R43, R36 ;  /* 0x000000242b357221 */ /* 0x000fe40000010100 */
        /* <DEDUP_REMOVED lines=8> */
[----:B------:R-:W-:-:S04]  /*0b70*/  @!P1 IMAD.WIDE R32, R2, R41, c[0x0][0x1a8] ;  /* 0x00006a0002209625 */ /* 0x000fc800078e0229 */
[----:B-1----:R-:W-:Y:S01]  /*0b80*/  FMUL.FTZ R40, R42, R39 ;  /* 0x000000272a287220 */ /* 0x002fe20000410000 */
[----:B------:R0:W-:Y:S01]  /*0b90*/  @!P1 STG.E [R32.64], R42 ;  /* 0x0000002a20009986 */ /* 0x0001e2000c101904 */
[----:B------:R-:W-:Y:S02]  /*0ba0*/  FFMA.FTZ R35, R6, R35, R14 ;  /* 0x0000002306237223 */ /* 0x000fe4000001000e */
[----:B------:R-:W-:Y:S02]  /*0bb0*/  FFMA.FTZ R40, R7, R40, R15 ;  /* 0x0000002807287223 */ /* 0x000fe4000001000f */
[C---:B------:R-:W-:Y:S02]  /*0bc0*/  FMUL.FTZ R38, R42.reuse, R37 ;  /* 0x000000252a267220 */ /* 0x040fe40000410000 */
[----:B------:R-:W-:Y:S01]  /*0bd0*/  FMUL.FTZ R47, R42, R47 ;  /* 0x0000002f2a2f7220 */ /* 0x000fe20000410000 */
[----:B------:R-:W-:Y:S01]  /*0be0*/  F2FP.BF16.PACK_AB R35, R40, R35 ;  /* 0x000000232823723e */ /* 0x000fe200000010ff */
[----:B------:R-:W-:-:S02]  /*0bf0*/  FMUL.FTZ R34, R42, R49 ;  /* 0x000000312a227220 */ /* 0x000fc40000410000 */
[C---:B------:R-:W-:Y:S02]  /*0c00*/  FMUL.FTZ R51, R42.reuse, R51 ;  /* 0x000000332a337220 */ /* 0x040fe40000410000 */
[----:B------:R-:W-:Y:S02]  /*0c10*/  FMUL.FTZ R53, R42, R53 ;  /* 0x000000352a357220 */ /* 0x000fe40000410000 */
[----:B------:R-:W-:Y:S02]  /*0c20*/  FFMA.FTZ R40, R5, R38, R13 ;  /* 0x0000002605287223 */ /* 0x000fe4000001000d */
[----:B0-----:R-:W-:Y:S02]  /*0c30*/  FFMA.FTZ R32, R8, R47, R16 ;  /* 0x0000002f08207223 */ /* 0x001fe40000010010 */
[----:B------:R-:W-:Y:S02]  /*0c40*/  FFMA.FTZ R33, R10, R51, R18 ;  /* 0x000000330a217223 */ /* 0x000fe40000010012 */
[----:B------:R-:W-:-:S02]  /*0c50*/  FFMA.FTZ R53, R4, R53, R12 ;  /* 0x0000003504357223 */ /* 0x000fc4000001000c */
[----:B------:R-:W-:Y:S01]  /*0c60*/  FFMA.FTZ R38, R11, R36, R19 ;  /* 0x000000240b267223 */ /* 0x000fe20000010013 */
[----:B------:R-:W-:Y:S01]  /*0c70*/  LEA R36, P0, R3, c[0x0][0x208], 0x4 ;  /* 0x0000820003247a11 */ /* 0x000fe200078020ff */
[----:B------:R-:W-:Y:S01]  /*0c80*/  FFMA.FTZ R39, R9, R34, R17 ;  /* 0x0000002209277223 */ /* 0x000fe20000010011 */
[----:B------:R-:W-:Y:S01]  /*0c90*/  F2FP.BF16.PACK_AB R34, R40, R53 ;  /* 0x000000352822723e */ /* 0x000fe200000010ff */
[----:B------:R-:W-:Y:S01]  /*0ca0*/  IMAD R2, R41, c[0x0][0x160], R2 ;  /* 0x0000580029027a24 */ /* 0x000fe200078e0202 */
[----:B------:R-:W-:Y:S02]  /*0cb0*/  F2FP.BF16.PACK_AB R33, R38, R33 ;  /* 0x000000212621723e */ /* 0x000fe400000010ff */
[----:B------:R-:W-:Y:S02]  /*0cc0*/  LEA.HI.X R37, R3, c[0x0][0x20c], RZ, 0x4, P0 ;  /* 0x0000830003257a11 */ /* 0x000fe400000f24ff */
[----:B------:R-:W-:Y:S02]  /*0cd0*/  F2FP.BF16.PACK_AB R32, R39, R32 ;  /* 0x000000202720723e */ /* 0x000fe400000010ff */
[----:B------:R-:W-:-:S03]  /*0ce0*/  ISETP.GE.AND P0, PT, R2, c[0x0][0x164], PT ;  /* 0x0000590002007a0c */ /* 0x000fc60003f06270 */
[----:B------:R0:W-:Y:S10]  /*0cf0*/  STG.E.128 [R36.64], R32 ;  /* 0x0000002024007986 */ /* 0x0001f4000c101d04 */
[----:B0----5:R-:W-:Y:S05]  /*0d00*/  @!P0 BRA `(.L_x_2938) ;  /* 0xfffff49000008947 */ /* 0x021fea000383ffff */
[----:B------:R-:W-:Y:S05]  /*0d10*/  EXIT ;  /* 0x000000000000794d */ /* 0x000fea0003800000 */
.L_x_2936:
[----:B0-----:R-:W-:Y:S01]  /*0d20*/  HFMA2.MMA R44, -RZ, RZ, 0, 1.847743988037109375e-06 ;  /* 0x0000001fff2c7435 */ /* 0x001fe200000001ff */
[----:B------:R-:W-:-:S02]  /*0d30*/  MOV R45, 0x1 ;  /* 0x00000001002d7802 */ /* 0x000fc40000000f00 */
[----:B------:R-:W-:Y:S02]  /*0d40*/  MOV R41, 0xffffffff ;  /* 0xffffffff00297802 */ /* 0x000fe40000000f00 */
[----:B------:R-:W-:Y:S02]  /*0d50*/  MOV R42, 0xd70 ;  /* 0x00000d70002a7802 */ /* 0x000fe40000000f00 */
[----:B-----5:R-:W-:Y:S05]  /*0d60*/  CALL.REL.NOINC `($__internal_35_$__cuda_sm70_shflsync_bfly_p) ;  /* 0x0000048000007944 */ /* 0x020fea0003c00000 */
[----:B01----:R-:W-:Y:S05]  /*0d70*/  BRA `(.L_x_2939) ;  /* 0xfffffa5000007947 */ /* 0x003fea000383ffff */
.L_x_2937:
[----:B------:R-:W-:Y:S01]  /*0d80*/  HFMA2.MMA R45, -RZ, RZ, 0, 1.1920928955078125e-07 ;  /* 0x00000002ff2d7435 */ /* 0x000fe200000001ff */
[----:B------:R-:W-:Y:S02]  /*0d90*/  MOV R44, 0x1f ;  /* 0x0000001f002c7802 */ /* 0x000fe40000000f00 */
[----:B------:R-:W-:Y:S02]  /*0da0*/  MOV R41, 0xffffffff ;  /* 0xffffffff00297802 */ /* 0x000fe40000000f00 */
[----:B------:R-:W-:Y:S02]  /*0db0*/  MOV R42, 0xdd0 ;  /* 0x00000dd0002a7802 */ /* 0x000fe40000000f00 */
[----:B-----5:R-:W-:Y:S05]  /*0dc0*/  CALL.REL.NOINC `($__internal_35_$__cuda_sm70_shflsync_bfly_p) ;  /* 0x0000042000007944 */ /* 0x020fea0003c00000 */
[----:B0-----:R-:W-:Y:S01]  /*0dd0*/  HFMA2.MMA R45, -RZ, RZ, 0, 2.384185791015625e-07 ;  /* 0x00000004ff2d7435 */ /* 0x001fe200000001ff */
[----:B-1----:R-:W-:Y:S01]  /*0de0*/  FADD.FTZ R46, R46, R41 ;  /* 0x000000292e2e7221 */ /* 0x002fe20000010000 */
[----:B------:R-:W-:Y:S02]  /*0df0*/  MOV R44, 0x1f ;  /* 0x0000001f002c7802 */ /* 0x000fe40000000f00 */
[----:B------:R-:W-:-:S02]  /*0e00*/  MOV R41, 0xffffffff ;  /* 0xffffffff00297802 */ /* 0x000fc40000000f00 */
[----:B------:R-:W-:Y:S02]  /*0e10*/  MOV R42, 0xe30 ;  /* 0x00000e30002a7802 */ /* 0x000fe40000000f00 */
[----:B------:R-:W-:Y:S05]  /*0e20*/  CALL.REL.NOINC `($__internal_35_$__cuda_sm70_shflsync_bfly_p) ;  /* 0x000003c000007944 */ /* 0x000fea0003c00000 */
[----:B0-----:R-:W-:Y:S01]  /*0e30*/  HFMA2.MMA R45, -RZ, RZ, 0, 4.76837158203125e-07 ;  /* 0x00000008ff2d7435 */ /* 0x001fe200000001ff */
[----:B-1----:R-:W-:Y:S01]  /*0e40*/  FADD.FTZ R46, R46, R41 ;  /* 0x000000292e2e7221 */ /* 0x002fe20000010000 */
[----:B------:R-:W-:Y:S02]  /*0e50*/  MOV R44, 0x1f ;  /* 0x0000001f002c7802 */ /* 0x000fe40000000f00 */
[----:B------:R-:W-:Y:S02]  /*0e60*/  MOV R41, 0xffffffff ;  /* 0xffffffff00297802 */ /* 0x000fe40000000f00 */
[----:B------:R-:W-:Y:S02]  /*0e70*/  MOV R42, 0xe90 ;  /* 0x00000e90002a7802 */ /* 0x000fe40000000f00 */
[----:B------:R-:W-:Y:S05]  /*0e80*/  CALL.REL.NOINC `($__internal_35_$__cuda_sm70_shflsync_bfly_p) ;  /* 0x0000036000007944 */ /* 0x000fea0003c00000 */
[----:B0-----:R-:W-:Y:S01]  /*0e90*/  HFMA2.MMA R45, -RZ, RZ, 0, 9.5367431640625e-07 ;  /* 0x00000010ff2d7435 */ /* 0x001fe200000001ff */
[----:B-1----:R-:W-:Y:S01]  /*0ea0*/  FADD.FTZ R46, R46, R41 ;  /* 0x000000292e2e7221 */ /* 0x002fe20000010000 */
[----:B------:R-:W-:Y:S02]  /*0eb0*/  MOV R44, 0x1f ;  /* 0x0000001f002c7802 */ /* 0x000fe40000000f00 */
[----:B------:R-:W-:-:S02]  /*0ec0*/  MOV R41, 0xffffffff ;  /* 0xffffffff00297802 */ /* 0x000fc40000000f00 */
[----:B------:R-:W-:Y:S02]  /*0ed0*/  MOV R42, 0xef0 ;  /* 0x00000ef0002a7802 */ /* 0x000fe40000000f00 */
[----:B------:R-:W-:Y:S05]  /*0ee0*/  CALL.REL.NOINC `($__internal_35_$__cuda_sm70_shflsync_bfly_p) ;  /* 0x0000030000007944 */ /* 0x000fea0003c00000 */
[----:B-1----:R-:W-:Y:S01]  /*0ef0*/  FADD.FTZ R40, R46, R41 ;  /* 0x000000292e287221 */ /* 0x002fe20000010000 */
[----:B0-----:R-:W-:Y:S01]  /*0f00*/  HFMA2.MMA R45, -RZ, RZ, 0, 5.9604644775390625e-08 ;  /* 0x00000001ff2d7435 */ /* 0x001fe200000001ff */
        /* <DEDUP_REMOVED lines=20> */
[----:B------:R-:W-:Y:S05]  /*1050*/  CALL.REL.NOINC `($__internal_35_$__cuda_sm70_shflsync_bfly_p) ;  /* 0x0000019000007944 */ /* 0x000fea0003c00000 */
[----:B0-----:R-:W-:Y:S01]  /*1060*/  HFMA2.MMA R45, -RZ, RZ, 0, 1.1920928955078125e-07 ;  /* 0x00000002ff2d7435 */ /* 0x001fe200000001ff */
[----:B-1----:R-:W-:Y:S01]  /*1070*/  FADD.FTZ R46, R46, R41 ;  /* 0x000000292e2e7221 */ /* 0x002fe20000010000 */
[----:B------:R-:W-:Y:S02]  /*1080*/  MOV R44, 0x1f ;  /* 0x0000001f002c7802 */ /* 0x000fe40000000f00 */
[----:B------:R-:W-:Y:S02]  /*1090*/  MOV R41, 0xffffffff ;  /* 0xffffffff00297802 */ /* 0x000fe40000000f00 */
[----:B------:R-:W-:Y:S02]  /*10a0*/  MOV R42, 0x10c0 ;  /* 0x000010c0002a7802 */ /* 0x000fe40000000f00 */
[----:B------:R-:W-:Y:S05]  /*10b0*/  CALL.REL.NOINC `($__internal_35_$__cuda_sm70_shflsync_bfly_p) ;  /* 0x0000013000007944 */ /* 0x000fea0003c00000 */
[----:B0-----:R-:W-:Y:S01]  /*10c0*/  HFMA2.MMA R45, -RZ, RZ, 0, 2.384185791015625e-07 ;  /* 0x00000004ff2d7435 */ /* 0x001fe200000001ff */
[----:B-1----:R-:W-:Y:S01]  /*10d0*/  FADD.FTZ R46, R46, R41 ;  /* 0x000000292e2e7221 */ /* 0x002fe20000010000 */
[----:B------:R-:W-:-:S02]  /*10e0*/  MOV R44, 0x1f ;  /* 0x0000001f002c7802 */ /* 0x000fc40000000f00 */
[----:B------:R-:W-:Y:S02]  /*10f0*/  MOV R41, 0xffffffff ;  /* 0xffffffff00297802 */ /* 0x000fe40000000f00 */
        /* <DEDUP_REMOVED lines=10> */
[----:B------:R-:W-:-:S02]  /*11a0*/  MOV R44, 0x1f ;  /* 0x0000001f002c7802 */ /* 0x000fc40000000f00 */
[----:B------:R-:W-:Y:S02]  /*11b0*/  MOV R41, 0xffffffff ;  /* 0xffffffff00297802 */ /* 0x000fe40000000f00 */
[----:B------:R-:W-:Y:S02]  /*11c0*/  MOV R42, 0x11e0 ;  /* 0x000011e0002a7802 */ /* 0x000fe40000000f00 */
[----:B------:R-:W-:Y:S05]  /*11d0*/  CALL.REL.NOINC `($__internal_35_$__cuda_sm70_shflsync_bfly_p) ;  /* 0x0000001000007944 */ /* 0x000fea0003c00000 */
[----:B01----:R-:W-:Y:S05]  /*11e0*/  BRA `(.L_x_2940) ;  /* 0xfffff82000007947 */ /* 0x003fea000383ffff */
        .weak           $__internal_35_$__cuda_sm70_shflsync_bfly_p
        .type           $__internal_35_$__cuda_sm70_shflsync_bfly_p,@function
        .size           $__internal_35_$__cuda_sm70_shflsync_bfly_p,(.L_x_7091 - $__internal_35_$__cuda_sm70_shflsync_bfly_p)
$__internal_35_$__cuda_sm70_shflsync_bfly_p:
[----:B------:R-:W-:Y:S01]  /*11f0*/  HFMA2.MMA R43, -RZ, RZ, 0, 0 ;  /* 0x00000000ff2b7435 */ /* 0x000fe200000001ff */
[----:B------:R-:W-:Y:S04]  /*1200*/  WARPSYNC R41 ;  /* 0x0000002900007348 */ /* 0x000fe80003800000 */
[----:B------:R0:W1:Y:S01]  /*1210*/  SHFL.BFLY PT, R41, R46, R45, R44 ;  /* 0x0c00002d2e297389 */ /* 0x00006200000e002c */
[----:B------:R-:W-:Y:S05]  /*1220*/  RET.REL.NODEC R42 `(_ZN10layer_norm31ln_parallel_residual_fwd_kernelINS_13Kernel_traitsIf13__nv_bfloat16fS2_fjLj256ELj1ELj4ELj1ELj16ENS_18Kernel_traits_baseILj256EfS2_fS2_fjLj128EEEEELb0ELb1ELb1EEEvNS_9FwdParamsE) ;  /* 0xffffedd02a007950 */ /* 0x000fea0003c3ffff */
.L_x_2941:
        /* <DEDUP_REMOVED lines=13> */
.L_x_7091:


//--------------------- .text._ZN10layer_norm31ln_parallel_residual_fwd_kernelINS_13Kernel_traitsIf13__nv_bfloat16fS2_fjLj256ELj1ELj4ELj1ELj16ENS_18Kernel_traits_baseILj256EfS2_fS2_fjLj128EEEEELb1ELb0ELb0EEEvNS_9FwdParamsE --------------------------
	.section	.text._ZN10layer_norm31ln_parallel_residual_fwd_kernelINS_13Kernel_traitsIf13__nv_bfloat16fS2_fjLj256ELj1ELj4ELj1ELj16ENS_18Kernel_traits_baseILj256EfS2_fS2_fjLj128EEEEELb1ELb0ELb0EEEvNS_9FwdParamsE,"ax",@progbits
	.sectioninfo	@"SHI_REGISTERS=92"
	.align	128
        .global         _ZN10layer_norm31ln_parallel_residual_fwd_kernelINS_13Kernel_traitsIf13__nv_bfloat16fS2_fjLj256ELj1ELj4ELj1ELj16ENS_18Kernel_traits_baseILj256EfS2_fS2_fjLj128EEEEELb1ELb0ELb0EEEvNS_9FwdParamsE
        .type           _ZN10layer_norm31ln_parallel_residual_fwd_kernelINS_13Kernel_traitsIf13__nv_bfloat16fS2_fjLj256ELj1ELj4ELj1ELj16ENS_18Kernel_traits_baseILj256EfS2_fS2_fjLj128EEEEELb1ELb0ELb0EEEvNS_9FwdParamsE,@function
        .size           _ZN10layer_norm31ln_parallel_residual_fwd_kernelINS_13Kernel_traitsIf13__nv_bfloat16fS2_fjLj256ELj1ELj4ELj1ELj16ENS_18Kernel_traits_baseILj256EfS2_fS2_fjLj128EEEEELb1ELb0ELb0EEEvNS_9FwdParamsE,(.L_x_7092 - _ZN10layer_norm31ln_parallel_residual_fwd_kernelINS_13Kernel_traitsIf13__nv_bfloat16fS2_fjLj256ELj1ELj4ELj1ELj16ENS_18Kernel_traits_baseILj256EfS2_fS2_fjLj128EEEEELb1ELb0ELb0EEEvNS_9FwdParamsE)
        .other          _ZN10layer_norm31ln_parallel_residual_fwd_kernelINS_13Kernel_traitsIf13__nv_bfloat16fS2_fjLj256ELj1ELj4ELj1ELj16ENS_18Kernel_traits_baseILj256EfS2_fS2_fjLj128EEEEELb1ELb0ELb0EEEvNS_9FwdParamsE,@"STO_CUDA_ENTRY STV_DEFAULT"
_ZN10layer_norm31ln_parallel_residual_fwd_kernelINS_13Kernel_traitsIf13__nv_bfloat16fS2_fjLj256ELj1ELj4ELj1ELj16ENS_18Kernel_traits_baseILj256EfS2_fS2_fjLj128EEEEELb1ELb0ELb0EEEvNS_9FwdParamsE:
.text._ZN10layer_norm31ln_parallel_residual_fwd_kernelINS_13Kernel_traitsIf13__nv_bfloat16fS2_fjLj256ELj1ELj4ELj1ELj16ENS_18Kernel_traits_baseILj256EfS2_fS2_fjLj128EEEEELb1ELb0ELb0EEEvNS_9FwdParamsE:
        /* <DEDUP_REMOVED lines=15> */
[----:B------:R-:W0:Y:S02]  /*00f0*/  S2R R9, SR_CTAID.X ;  /* 0x0000000000097919 */ /* 0x000e240000002500 */
[----:B------:R-:W-:Y:S01]  /*0100*/  LEA.HI R0, R0, c[0x0][0x168], RZ, 0x3 ;  /* 0x00005a0000007a11 */ /* 0x000fe200078f18ff */
[----:B--2---:R0:W1:Y:S01]  /*0110*/  @P1 R2UR UR4, R2 ;  /* 0x00000000020413c2 */ /* 0x00406200000e0000 */
[----:B---3--:R-:W-:-:S07]  /*0120*/  @P1 IADD3 R6, P2, R4, c[0x0][0x240], RZ ;  /* 0x0000900004061a10 */ /* 0x008fce0007f5e0ff */
[----:B------:R2:W3:Y:S01]  /*0130*/  @P1 R2UR UR5, R3 ;  /* 0x00000000030513c2 */ /* 0x0004e200000e0000 */
[----:B0-----:R-:W-:Y:S01]  /*0140*/  IMAD R2, R9, c[0x0][0x0], R8 ;  /* 0x0000000009027a24 */ /* 0x001fe200078e0208 */
[C---:B------:R-:W-:Y:S01]  /*0150*/  LOP3.LUT R4, R8.reuse, 0x1f, RZ, 0xc0, !PT ;  /* 0x0000001f08047812 */ /* 0x040fe200078ec0ff */
[----:B------:R-:W-:Y:S01]  /*0160*/  @P1 IMAD.X R7, RZ, RZ, R5, P2 ;  /* 0x000000ffff071224 */ /* 0x000fe200010e0605 */
[----:B--2---:R-:W-:-:S04]  /*0170*/  LOP3.LUT R3, R8, 0x1f, RZ, 0xc, !PT ;  /* 0x0000001f08037812 */ /* 0x004fc800078e0cff */
[----:B------:R-:W-:Y:S02]  /*0180*/  LEA.HI.SX32 R3, R0, R3, 0x1d ;  /* 0x0000000300037211 */ /* 0x000fe400078feaff */
[----:B------:R-:W-:Y:S02]  /*0190*/  SHF.R.U32.HI R0, RZ, 0x5, R8 ;  /* 0x00000005ff007819 */ /* 0x000fe40000011608 */
[----:B------:R-:W-:Y:S01]  /*01a0*/  LOP3.LUT P0, RZ, R3, 0xffffffe0, RZ, 0xc0, !PT ;  /* 0xffffffe003ff7812 */ /* 0x000fe2000780c0ff */
[----:B-1----:R-:W-:Y:S01]  /*01b0*/  UIADD3 UR9, UR4, -0x61c88647, URZ ;  /* 0x9e3779b904097890 */ /* 0x002fe2000fffe03f */
[----:B------:R-:W-:Y:S01]  /*01c0*/  SHF.R.U64 R3, R6, 0x2, R7 ;  /* 0x0000000206037819 */ /* 0x000fe20000001207 */
[----:B------:R-:W-:Y:S01]  /*01d0*/  IMAD R0, R9, 0x4, R0 ;  /* 0x0000000409007824 */ /* 0x000fe200078e0200 */
[----:B------:R-:W-:Y:S02]  /*01e0*/  UIADD3 UR11, UR4, 0x3c6ef372, URZ ;  /* 0x3c6ef372040b7890 */ /* 0x000fe4000fffe03f */
[----:B------:R-:W-:-:S02]  /*01f0*/  UIADD3 UR13, UR4, -0x255992d5, URZ ;  /* 0xdaa66d2b040d7890 */ /* 0x000fc4000fffe03f */
[----:B---3--:R-:W-:Y:S01]  /*0200*/  UIADD3 UR10, UR5, -0x4498517b, URZ ;  /* 0xbb67ae85050a7890 */ /* 0x008fe2000fffe03f */
[----:B------:R-:W-:Y:S01]  /*0210*/  ISETP.GE.AND P3, PT, R0, c[0x0][0x164], PT ;  /* 0x0000590000007a0c */ /* 0x000fe20003f66270 */
[----:B------:R-:W-:Y:S02]  /*0220*/  UIADD3 UR12, UR5, 0x76cf5d0a, URZ ;  /* 0x76cf5d0a050c7890 */ /* 0x000fe4000fffe03f */
        /* <DEDUP_REMOVED lines=43> */
.L_x_2943:
[----:B------:R-:W-:Y:S05]  /*04e0*/  BSYNC B0 ;  /* 0x0000000000007941 */ /* 0x000fea0003800000 */
.L_x_2942:
[----:B------:R-:W-:Y:S05]  /*04f0*/  @P3 EXIT ;  /* 0x000000000000394d */ /* 0x000fea0003800000 */
[----:B------:R-:W-:Y:S01]  /*0500*/  SHF.R.U32.HI R5, RZ, 0x2, R7 ;  /* 0x00000002ff057819 */ /* 0x000fe20000011607 */
[----:B------:R-:W-:Y:S01]  /*0510*/  IMAD.HI.U32 R7, R3, -0x2daee0ad, RZ ;  /* 0xd2511f5303077827 */ /* 0x000fe200078e00ff */
[----:B------:R-:W-:Y:S01]  /*0520*/  BSSY B1, `(.L_x_2944) ;  /* 0x000064a000017945 */ /* 0x000fe20003800000 */
[----:B------:R-:W-:-:S02]  /*0530*/  ULDC.U8 UR8, c[0x0][0x1f0] ;  /* 0x00007c0000087ab9 */ /* 0x000fc40000000000 */
[----:B0-----:R-:W-:Y:S01]  /*0540*/  IMAD.HI.U32 R8, R2, -0x326172a9, RZ ;  /* 0xcd9e8d5702087827 */ /* 0x001fe200078e00ff */
        /* <DEDUP_REMOVED lines=31> */
[----:B------:R-:W-:Y:S01]  /*0740*/  IMAD.HI.U32 R11, R8, -0x2daee0ad, RZ ;  /* 0xd2511f53080b7827 */ /* 0x000fe200078e00ff */
[----:B------:R-:W-:-:S03]  /*0750*/  LOP3.LUT R9, R9, UR18, R12, 0x96, !PT ;  /* 0x0000001209097c12 */ /* 0x000fc6000f8e960c */
[----:B------:R-:W-:Y:S02]  /*0760*/  IMAD R12, R7, -0x2daee0ad, RZ ;  /* 0xd2511f53070c7824 */ /* 0x000fe400078e02ff */
[----:B------:R-:W-:Y:S02]  /*0770*/  IMAD R10, R10, -0x326172a9, RZ ;  /* 0xcd9e8d570a0a7824 */ /* 0x000fe400078e02ff */
        /* <DEDUP_REMOVED lines=24> */
.L_x_3080:
        /* <DEDUP_REMOVED lines=32> */
.L_x_2948:
[----:B------:R-:W-:Y:S02]  /*0b00*/  MOV R64, R86 ;  /* 0x0000005600407202 */ /* 0x000fe40000000f00 */
.L_x_2949:
[----:B------:R-:W-:Y:S05]  /*0b10*/  BSYNC B2 ;  /* 0x0000000000027941 */ /* 0x000fea0003800000 */
.L_x_2947:
        /* <DEDUP_REMOVED lines=16> */
.L_x_2953:
[----:B------:R-:W-:Y:S05]  /*0c20*/  BSYNC B3 ;  /* 0x0000000000037941 */ /* 0x000fea0003800000 */
.L_x_2952:
        /* <DEDUP_REMOVED lines=42> */
.L_x_2951:
[----:B------:R-:W-:Y:S05]  /*0ed0*/  BSYNC B2 ;  /* 0x0000000000027941 */ /* 0x000fea0003800000 */
.L_x_2950:
[----:B0-----:R-:W0:Y:S01]  /*0ee0*/  I2F.U32 R53, R64 ;  /* 0x0000004000357306 */ /* 0x001e220000201000 */
[----:B------:R-:W-:Y:S02]  /*0ef0*/  ISETP.NE.U32.AND P2, PT, RZ, c[0x0][0x178], PT ;  /* 0x00005e00ff007a0c */ /* 0x000fe40003f45070 */
[----:B------:R-:W-:Y:S02]  /*0f00*/  MOV R76, 0x2f800000 ;  /* 0x2f800000004c7802 */ /* 0x000fe40000000f00 */
[----:B------:R-:W-:Y:S02]  /*0f10*/  ISETP.NE.AND.EX P2, PT, RZ, c[0x0][0x17c], PT, P2 ;  /* 0x00005f00ff007a0c */ /* 0x000fe40003f45320 */
[----:B-----5:R-:W-:-:S05]  /*0f20*/  PRMT R52, RZ, 0x5410, R56 ;  /* 0x00005410ff347816 */ /* 0x020fca0000000038 */
        /* <DEDUP_REMOVED lines=11> */
.L_x_2954:
        /* <DEDUP_REMOVED lines=12> */
.L_x_2957:
[----:B------:R-:W-:Y:S02]  /*10a0*/  IMAD.MOV.U32 R53, RZ, RZ, R86 ;  /* 0x000000ffff357224 */ /* 0x000fe400078e0056 */
.L_x_2958:
[----:B------:R-:W-:Y:S05]  /*10b0*/  BSYNC B2 ;  /* 0x0000000000027941 */ /* 0x000fea0003800000 */
.L_x_2956:
        /* <DEDUP_REMOVED lines=16> */
.L_x_2962:
[----:B------:R-:W-:Y:S05]  /*11c0*/  BSYNC B3 ;  /* 0x0000000000037941 */ /* 0x000fea0003800000 */
.L_x_2961:
        /* <DEDUP_REMOVED lines=42> */
.L_x_2960:
[----:B------:R-:W-:Y:S05]  /*1470*/  BSYNC B2 ;  /* 0x0000000000027941 */ /* 0x000fea0003800000 */
.L_x_2959:
        /* <DEDUP_REMOVED lines=9> */
.L_x_2955:
        /* <DEDUP_REMOVED lines=12> */
.L_x_2964:
[----:B------:R-:W-:Y:S02]  /*15d0*/  IMAD.MOV.U32 R66, RZ, RZ, R86 ;  /* 0x000000ffff427224 */ /* 0x000fe400078e0056 */
.L_x_2965:
[----:B------:R-:W-:Y:S05]  /*15e0*/  BSYNC B2 ;  /* 0x0000000000027941 */ /* 0x000fea0003800000 */
.L_x_2963:
        /* <DEDUP_REMOVED lines=16> */
.L_x_2969:
[----:B------:R-:W-:Y:S05]  /*16f0*/  BSYNC B3 ;  /* 0x0000000000037941 */ /* 0x000fea0003800000 */
.L_x_2968:
        /* <DEDUP_REMOVED lines=42> */
.L_x_2967:
[----:B------:R-:W-:Y:S05]  /*19a0*/  BSYNC B2 ;  /* 0x0000000000027941 */ /* 0x000fea0003800000 */
.L_x_2966:
        /* <DEDUP_REMOVED lines=13> */
.L_x_2970:
        /* <DEDUP_REMOVED lines=12> */
.L_x_2973:
[----:B------:R-:W-:Y:S02]  /*1b40*/  IMAD.MOV.U32 R56, RZ, RZ, R86 ;  /* 0x000000ffff387224 */ /* 0x000fe400078e0056 */
.L_x_2974:
[----:B------:R-:W-:Y:S05]  /*1b50*/  BSYNC B2 ;  /* 0x0000000000027941 */ /* 0x000fea0003800000 */
.L_x_2972:
        /* <DEDUP_REMOVED lines=16> */
.L_x_2978:
[----:B------:R-:W-:Y:S05]  /*1c60*/  BSYNC B3 ;  /* 0x0000000000037941 */ /* 0x000fea0003800000 */
.L_x_2977:
        /* <DEDUP_REMOVED lines=42> */
.L_x_2976:
[----:B------:R-:W-:Y:S05]  /*1f10*/  BSYNC B2 ;  /* 0x0000000000027941 */ /* 0x000fea0003800000 */
.L_x_2975:
        /* <DEDUP_REMOVED lines=9> */
.L_x_2971:
        /* <DEDUP_REMOVED lines=12> */
.L_x_2980:
[----:B------:R-:W-:Y:S02]  /*2070*/  IMAD.MOV.U32 R56, RZ, RZ, R86 ;  /* 0x000000ffff387224 */ /* 0x000fe400078e0056 */
.L_x_2981:
[----:B------:R-:W-:Y:S05]  /*2080*/  BSYNC B2 ;  /* 0x0000000000027941 */ /* 0x000fea0003800000 */
.L_x_2979:
        /* <DEDUP_REMOVED lines=16> */
.L_x_2985:
[----:B------:R-:W-:Y:S05]  /*2190*/  BSYNC B3 ;  /* 0x0000000000037941 */ /* 0x000fea0003800000 */
.L_x_2984:
        /* <DEDUP_REMOVED lines=42> */
.L_x_2983:
[----:B------:R-:W-:Y:S05]  /*2440*/  BSYNC B2 ;  /* 0x0000000000027941 */ /* 0x000fea0003800000 */
.L_x_2982:
        /* <DEDUP_REMOVED lines=13> */
.L_x_2986:
        /* <DEDUP_REMOVED lines=12> */
.L_x_2989:
[----:B------:R-:W-:Y:S02]  /*25e0*/  IMAD.MOV.U32 R55, RZ, RZ, R86 ;  /* 0x000000ffff377224 */ /* 0x000fe400078e0056 */
.L_x_2990:
[----:B------:R-:W-:Y:S05]  /*25f0*/  BSYNC B2 ;  /* 0x0000000000027941 */ /* 0x000fea0003800000 */
.L_x_2988:
        /* <DEDUP_REMOVED lines=16> */
.L_x_2994:
[----:B------:R-:W-:Y:S05]  /*2700*/  BSYNC B3 ;  /* 0x0000000000037941 */ /* 0x000fea0003800000 */
.L_x_2993:
        /* <DEDUP_REMOVED lines=42> */
.L_x_2992:
[----:B------:R-:W-:Y:S05]  /*29b0*/  BSYNC B2 ;  /* 0x0000000000027941 */ /* 0x000fea0003800000 */
.L_x_2991:
        /* <DEDUP_REMOVED lines=9> */
.L_x_2987:
        /* <DEDUP_REMOVED lines=12> */
.L_x_2996:
[----:B------:R-:W-:Y:S02]  /*2b10*/  IMAD.MOV.U32 R56, RZ, RZ, R86 ;  /* 0x000000ffff387224 */ /* 0x000fe400078e0056 */
.L_x_2997:
[----:B------:R-:W-:Y:S05]  /*2b20*/  BSYNC B2 ;  /* 0x0000000000027941 */ /* 0x000fea0003800000 */
.L_x_2995:
        /* <DEDUP_REMOVED lines=16> */
.L_x_3001:
[----:B------:R-:W-:Y:S05]  /*2c30*/  BSYNC B3 ;  /* 0x0000000000037941 */ /* 0x000fea0003800000 */
.L_x_3000:
        /* <DEDUP_REMOVED lines=42> */
.L_x_2999:
[----:B------:R-:W-:Y:S05]  /*2ee0*/  BSYNC B2 ;  /* 0x0000000000027941 */ /* 0x000fea0003800000 */
.L_x_2998:
        /* <DEDUP_REMOVED lines=13> */
.L_x_3002:
        /* <DEDUP_REMOVED lines=12> */
.L_x_3005:
[----:B------:R-:W-:Y:S02]  /*3080*/  MOV R66, R86 ;  /* 0x0000005600427202 */ /* 0x000fe40000000f00 */
.L_x_3006:
[----:B------:R-:W-:Y:S05]  /*3090*/  BSYNC B2 ;  /* 0x0000000000027941 */ /* 0x000fea0003800000 */
.L_x_3004:
        /* <DEDUP_REMOVED lines=16> */
.L_x_3010:
[----:B------:R-:W-:Y:S05]  /*31a0*/  BSYNC B3 ;  /* 0x0000000000037941 */ /* 0x000fea0003800000 */
.L_x_3009:
        /* <DEDUP_REMOVED lines=42> */
.L_x_3008:
[----:B------:R-:W-:Y:S05]  /*3450*/  BSYNC B2 ;  /* 0x0000000000027941 */ /* 0x000fea0003800000 */
.L_x_3007:
        /* <DEDUP_REMOVED lines=9> */
.L_x_3003:
        /* <DEDUP_REMOVED lines=12> */
.L_x_3012:
[----:B------:R-:W-:Y:S02]  /*35b0*/  MOV R66, R86 ;  /* 0x0000005600427202 */ /* 0x000fe40000000f00 */
.L_x_3013:
[----:B------:R-:W-:Y:S05]  /*35c0*/  BSYNC B2 ;  /* 0x0000000000027941 */ /* 0x000fea0003800000 */
.L_x_3011:
        /* <DEDUP_REMOVED lines=16> */
.L_x_3017:
[----:B------:R-:W-:Y:S05]  /*36d0*/  BSYNC B3 ;  /* 0x0000000000037941 */ /* 0x000fea0003800000 */
.L_x_3016:
        /* <DEDUP_REMOVED lines=42> */
.L_x_3015:
[----:B------:R-:W-:Y:S05]  /*3980*/  BSYNC B2 ;  /* 0x0000000000027941 */ /* 0x000fea0003800000 */
.L_x_3014:
        /* <DEDUP_REMOVED lines=13> */
.L_x_3018:
        /* <DEDUP_REMOVED lines=12> */
.L_x_3021:
[----:B------:R-:W-:Y:S02]  /*3b20*/  IMAD.MOV.U32 R57, RZ, RZ, R86 ;  /* 0x000000ffff397224 */ /* 0x000fe400078e0056 */
.L_x_3022:
[----:B------:R-:W-:Y:S05]  /*3b30*/  BSYNC B2 ;  /* 0x0000000000027941 */ /* 0x000fea0003800000 */
.L_x_3020:
        /* <DEDUP_REMOVED lines=16> */
.L_x_3026:
[----:B------:R-:W-:Y:S05]  /*3c40*/  BSYNC B3 ;  /* 0x0000000000037941 */ /* 0x000fea0003800000 */
.L_x_3025:
        /* <DEDUP_REMOVED lines=42> */
.L_x_3024:
[----:B------:R-:W-:Y:S05]  /*3ef0*/  BSYNC B2 ;  /* 0x0000000000027941 */ /* 0x000fea0003800000 */
.L_x_3023:
        /* <DEDUP_REMOVED lines=9> */
.L_x_3019:
        /* <DEDUP_REMOVED lines=12> */
.L_x_3028:
[----:B------:R-:W-:Y:S02]  /*4050*/  IMAD.MOV.U32 R84, RZ, RZ, R86 ;  /* 0x000000ffff547224 */ /* 0x000fe400078e0056 */
.L_x_3029:
[----:B------:R-:W-:Y:S05]  /*4060*/  BSYNC B2 ;  /* 0x0000000000027941 */ /* 0x000fea0003800000 */
.L_x_3027:
        /* <DEDUP_REMOVED lines=16> */
.L_x_3033:
[----:B------:R-:W-:Y:S05]  /*4170*/  BSYNC B3 ;  /* 0x0000000000037941 */ /* 0x000fea0003800000 */
.L_x_3032:
        /* <DEDUP_REMOVED lines=43> */
.L_x_3031:
[----:B------:R-:W-:Y:S05]  /*4430*/  BSYNC B2 ;  /* 0x0000000000027941 */ /* 0x000fea0003800000 */
.L_x_3030:
        /* <DEDUP_REMOVED lines=12> */
.L_x_3034:
        /* <DEDUP_REMOVED lines=12> */
.L_x_3037:
[----:B------:R-:W-:Y:S02]  /*45c0*/  IMAD.MOV.U32 R58, RZ, RZ, R86 ;  /* 0x000000ffff3a7224 */ /* 0x000fe400078e0056 */
.L_x_3038:
[----:B------:R-:W-:Y:S05]  /*45d0*/  BSYNC B2 ;  /* 0x0000000000027941 */ /* 0x000fea0003800000 */
.L_x_3036:
        /* <DEDUP_REMOVED lines=16> */
.L_x_3042:
[----:B------:R-:W-:Y:S05]  /*46e0*/  BSYNC B3 ;  /* 0x0000000000037941 */ /* 0x000fea0003800000 */
.L_x_3041:
        /* <DEDUP_REMOVED lines=42> */
.L_x_3040:
[----:B------:R-:W-:Y:S05]  /*4990*/  BSYNC B2 ;  /* 0x0000000000027941 */ /* 0x000fea0003800000 */
.L_x_3039:
        /* <DEDUP_REMOVED lines=9> */
.L_x_3035:
        /* <DEDUP_REMOVED lines=12> */
.L_x_3044:
[----:B------:R-:W-:Y:S02]  /*4af0*/  IMAD.MOV.U32 R84, RZ, RZ, R86 ;  /* 0x000000ffff547224 */ /* 0x000fe400078e0056 */
.L_x_3045:
[----:B------:R-:W-:Y:S05]  /*4b00*/  BSYNC B2 ;  /* 0x0000000000027941 */ /* 0x000fea0003800000 */
.L_x_3043:
        /* <DEDUP_REMOVED lines=16> */
.L_x_3049:
[----:B------:R-:W-:Y:S05]  /*4c10*/  BSYNC B3 ;  /* 0x0000000000037941 */ /* 0x000fea0003800000 */
.L_x_3048:
        /* <DEDUP_REMOVED lines=43> */
.L_x_3047:
[----:B------:R-:W-:Y:S05]  /*4ed0*/  BSYNC B2 ;  /* 0x0000000000027941 */ /* 0x000fea0003800000 */
.L_x_3046:
        /* <DEDUP_REMOVED lines=12> */
.L_x_3050:
        /* <DEDUP_REMOVED lines=12> */
.L_x_3053:
[----:B------:R-:W-:Y:S02]  /*5060*/  MOV R84, R86 ;  /* 0x0000005600547202 */ /* 0x000fe40000000f00 */
.L_x_3054:
[----:B------:R-:W-:Y:S05]  /*5070*/  BSYNC B2 ;  /* 0x0000000000027941 */ /* 0x000fea0003800000 */
.L_x_3052:
        /* <DEDUP_REMOVED lines=16> */
.L_x_3058:
[----:B------:R-:W-:Y:S05]  /*5180*/  BSYNC B3 ;  /* 0x0000000000037941 */ /* 0x000fea0003800000 */
.L_x_3057:
        /* <DEDUP_REMOVED lines=41> */
[----:B------:R-:W-:Y:S01]  /*5420*/  IMAD.MOV.U32 R61, RZ, RZ, RZ ;  /* 0x000000ffff3d7224 */ /* 0x000fe200078e00ff */
[----:B------:R-:W-:Y:S02]  /*5430*/  MOV R88, R60 ;  /* 0x0000003c00587202 */ /* 0x000fe40000000f00 */
.L_x_3056:
[----:B------:R-:W-:Y:S05]  /*5440*/  BSYNC B2 ;  /* 0x0000000000027941 */ /* 0x000fea0003800000 */
.L_x_3055:
        /* <DEDUP_REMOVED lines=9> */
.L_x_3051:
        /* <DEDUP_REMOVED lines=12> */
.L_x_3060:
[----:B------:R-:W-:Y:S02]  /*55a0*/  IMAD.MOV.U32 R84, RZ, RZ, R86 ;  /* 0x000000ffff547224 */ /* 0x000fe400078e0056 */
.L_x_3061:
[----:B------:R-:W-:Y:S05]  /*55b0*/  BSYNC B2 ;  /* 0x0000000000027941 */ /* 0x000fea0003800000 */
.L_x_3059:
        /* <DEDUP_REMOVED lines=16> */
.L_x_3065:
[----:B------:R-:W-:Y:S05]  /*56c0*/  BSYNC B3 ;  /* 0x0000000000037941 */ /* 0x000fea0003800000 */
.L_x_3064:
        /* <DEDUP_REMOVED lines=44> */
.L_x_3063:
[----:B------:R-:W-:Y:S05]  /*5990*/  BSYNC B2 ;  /* 0x0000000000027941 */ /* 0x000fea0003800000 */
.L_x_3062:
        /* <DEDUP_REMOVED lines=12> */
.L_x_3066:
        /* <DEDUP_REMOVED lines=12> */
.L_x_3069:
[----:B------:R-:W-:Y:S02]  /*5b20*/  IMAD.MOV.U32 R84, RZ, RZ, R86 ;  /* 0x000000ffff547224 */ /* 0x000fe400078e0056 */
.L_x_3070:
[----:B------:R-:W-:Y:S05]  /*5b30*/  BSYNC B2 ;  /* 0x0000000000027941 */ /* 0x000fea0003800000 */
.L_x_3068:
        /* <DEDUP_REMOVED lines=16> */
.L_x_3074:
[----:B------:R-:W-:Y:S05]  /*5c40*/  BSYNC B3 ;  /* 0x0000000000037941 */ /* 0x000fea0003800000 */
.L_x_3073:
        /* <DEDUP_REMOVED lines=42> */
.L_x_3072:
[----:B------:R-:W-:Y:S05]  /*5ef0*/  BSYNC B2 ;  /* 0x0000000000027941 */ /* 0x000fea0003800000 */
.L_x_3071:
        /* <DEDUP_REMOVED lines=9> */
.L_x_3067:
        /* <DEDUP_REMOVED lines=16> */
[----:B------:R-:W-:Y:S01]  /*6090*/  SEL R67, RZ, 0x1, P2 ;  /* 0x00000001ff437807 */ /* 0x000fe20001000000 */
[----:B------:R-:W-:Y:S01]  /*60a0*/  IMAD.WIDE.U32 R60, R60, 0x100, RZ ;  /* 0x000001003c3c7825 */ /* 0x000fe200078e00ff */
[----:B------:R-:W-:Y:S02]  /*60b0*/  LOP3.LUT R77, R65, R66, R77, 0xfe, !PT ;  /* 0x00000042414d7212 */ /* 0x000fe400078efe4d */
[----:B------:R-:W-:Y:S01]  /*60c0*/  ISETP.NE.AND P1, PT, R78, RZ, PT ;  /* 0x000000ff4e00720c */ /* 0x000fe20003f25270 */
[----:B------:R-:W-:Y:S01]  /*60d0*/  IMAD.MOV.U32 R66, RZ, RZ, 0x8 ;  /* 0x00000008ff427424 */ /* 0x000fe200078e00ff */
[----:B------:R-:W-:Y:S01]  /*60e0*/  LOP3.LUT R60, R60, R64, R62, 0xfe, !PT ;  /* 0x000000403c3c7212 */ /* 0x000fe200078efe3e */
[----:B------:R-:W-:Y:S01]  /*60f0*/  IMAD.WIDE.U32 R64, R7, R76, c[0x0][0x188] ;  /* 0x0000620007407625 */ /* 0x000fe200078e004c */
[----:B------:R-:W-:Y:S02]  /*6100*/  LOP3.LUT R61, R61, R77, R63, 0xfe, !PT ;  /* 0x0000004d3d3d7212 */ /* 0x000fe400078efe3f */
[----:B------:R-:W-:Y:S01]  /*6110*/  LOP3.LUT R60, R60, R67, RZ, 0xfc, !PT ;  /* 0x000000433c3c7212 */ /* 0x000fe200078efcff */
        /* <DEDUP_REMOVED lines=20> */
.L_x_2946:
[----:B------:R-:W-:Y:S05]  /*6260*/  BSYNC B0 ;  /* 0x0000000000007941 */ /* 0x000fea0003800000 */
.L_x_2945:
        /* <DEDUP_REMOVED lines=12> */
.L_x_3081:
        /* <DEDUP_REMOVED lines=37> */
.L_x_3082:
        /* <DEDUP_REMOVED lines=33> */
[-C--:B-----5:R-:W-:Y:S02]  /*6790*/  FFMA.FTZ R63, R30, R61.reuse, R46 ;  /* 0x0000003d1e3f7223 */ /* 0x0a0fe4000001002e */
        /* <DEDUP_REMOVED lines=9> */
[----:B------:R-:W-:Y:S02]  /*6830*/  FFMA.FTZ R83, R29, R76, R45 ;  /* 0x0000004c1d537223 */ /* 0x000fe4000001002d */
[----:B------:R-:W-:Y:S01]  /*6840*/  FFMA.FTZ R82, R23, R82, R39 ;  /* 0x0000005217527223 */ /* 0x000fe20000010027 */
[----:B------:R-:W-:Y:S01]  /*6850*/  F2FP.BF16.PACK_AB R61, R62, R61 ;  /* 0x0000003d3e3d723e */ /* 0x000fe200000010ff */
[----:B------:R-:W-:Y:S01]  /*6860*/  FFMA.FTZ R80, R21, R76, R37 ;  /* 0x0000004c15507223 */ /* 0x000fe20000010025 */
[----:B------:R-:W-:Y:S01]  /*6870*/  F2FP.BF16.PACK_AB R62, R83, R78 ;  /* 0x0000004e533e723e */ /* 0x000fe200000010ff */
[----:B------:R-:W-:Y:S01]  /*6880*/  FFMA.FTZ R78, R24, R65, R40 ;  /* 0x00000041184e7223 */ /* 0x000fe20000010028 */
[----:B------:R-:W-:Y:S01]  /*6890*/  F2FP.BF16.PACK_AB R67, R82, R67 ;  /* 0x000000435243723e */ /* 0x000fe200000010ff */
[----:B------:R-:W-:Y:S02]  /*68a0*/  FFMA.FTZ R65, R26, R77, R42 ;  /* 0x0000004d1a417223 */ /* 0x000fe4000001002a */
[----:B------:R-:W-:-:S02]  /*68b0*/  FFMA.FTZ R76, R27, R66, R43 ;  /* 0x000000421b4c7223 */ /* 0x000fc4000001002b */
[----:B------:R-:W-:Y:S02]  /*68c0*/  FFMA.FTZ R77, R25, R64, R41 ;  /* 0x00000040194d7223 */ /* 0x000fe40000010029 */
        /* <DEDUP_REMOVED lines=9> */
.L_x_3078:
[----:B------:R-:W-:Y:S05]  /*6960*/  BSYNC B0 ;  /* 0x0000000000007941 */ /* 0x000fea0003800000 */
.L_x_3077:
[----:B------:R-:W-:-:S04]  /*6970*/  IMAD.MOV.U32 R7, RZ, RZ, 0x4 ;  /* 0x00000004ff077424 */ /* 0x000fc800078e00ff */
[----:B------:R-:W-:-:S05]  /*6980*/  IMAD R0, R7, c[0x0][0x160], R0 ;  /* 0x0000580007007a24 */ /* 0x000fca00078e0200 */
[----:B------:R-:W-:-:S13]  /*6990*/  ISETP.GE.AND P1, PT, R0, c[0x0][0x164], PT ;  /* 0x0000590000007a0c */ /* 0x000fda0003f26270 */
[----:B0----5:R-:W-:Y:S01]  /*69a0*/  @P1 CALL.REL.NOINC `(.L_x_3079) ;  /* 0x0000001000001944 */ /* 0x021fe20003c00000 */
[----:B------:R-:W-:Y:S05]  /*69b0*/  BRA `(.L_x_3080) ;  /* 0xffff9f4000007947 */ /* 0x000fea000383ffff */
.L_x_3079:
[----:B------:R-:W-:Y:S05]  /*69c0*/  BSYNC B1 ;  /* 0x0000000000017941 */ /* 0x000fea0003800000 */
.L_x_2944:
[----:B------:R-:W-:Y:S05]  /*69d0*/  EXIT ;  /* 0x000000000000794d */ /* 0x000fea0003800000 */
.L_x_3075:
[----:B------:R-:W-:Y:S01]  /*69e0*/  HFMA2.MMA R62, -RZ, RZ, 0, 1.847743988037109375e-06 ;  /* 0x0000001fff3e7435 */ /* 0x000fe200000001ff */
[----:B------:R-:W-:Y:S01]  /*69f0*/  IMAD.MOV.U32 R64, RZ, RZ, 0x1 ;  /* 0x00000001ff407424 */ /* 0x000fe200078e00ff */
[----:B------:R-:W-:Y:S01]  /*6a00*/  MOV R60, 0x6a30 ;  /* 0x00006a30003c7802 */ /* 0x000fe20000000f00 */
[----:B------:R-:W-:-:S03]  /*6a10*/  IMAD.MOV.U32 R63, RZ, RZ, -0x1 ;  /* 0xffffffffff3f7424 */ /* 0x000fc600078e00ff */
[----:B-----5:R-:W-:Y:S05]  /*6a20*/  CALL.REL.NOINC `($__internal_36_$__cuda_sm70_shflsync_bfly_p) ;  /* 0x000004a000007944 */ /* 0x020fea0003c00000 */
[----:B-1----:R-:W-:Y:S01]  /*6a30*/  IMAD.MOV.U32 R60, RZ, RZ, R64 ;  /* 0x000000ffff3c7224 */ /* 0x002fe200078e0040 */
[----:B0-----:R-:W-:Y:S05]  /*6a40*/  BRA `(.L_x_3081) ;  /* 0xfffff8e000007947 */ /* 0x001fea000383ffff */
.L_x_3076:
[----:B------:R-:W-:Y:S01]  /*6a50*/  IMAD.MOV.U32 R64, RZ, RZ, 0x2 ;  /* 0x00000002ff407424 */ /* 0x000fe200078e00ff */
[----:B------:R-:W-:Y:S01]  /*6a60*/  MOV R62, 0x1f ;  /* 0x0000001f003e7802 */ /* 0x000fe20000000f00 */
[----:B------:R-:W-:Y:S01]  /*6a70*/  IMAD.MOV.U32 R63, RZ, RZ, -0x1 ;  /* 0xffffffffff3f7424 */ /* 0x000fe200078e00ff */
[----:B------:R-:W-:Y:S02]  /*6a80*/  MOV R60, 0x6aa0 ;  /* 0x00006aa0003c7802 */ /* 0x000fe40000000f00 */
[----:B-----5:R-:W-:Y:S05]  /*6a90*/  CALL.REL.NOINC `($__internal_36_$__cuda_sm70_shflsync_bfly_p) ;  /* 0x0000043000007944 */ /* 0x020fea0003c00000 */
[----:B01----:R-:W-:Y:S01]  /*6aa0*/  FADD.FTZ R67, R67, R64 ;  /* 0x0000004043437221 */ /* 0x003fe20000010000 */
[----:B------:R-:W-:Y:S01]  /*6ab0*/  MOV R63, 0xffffffff ;  /* 0xffffffff003f7802 */ /* 0x000fe20000000f00 */
[----:B------:R-:W-:Y:S01]  /*6ac0*/  IMAD.MOV.U32 R64, RZ, RZ, 0x4 ;  /* 0x00000004ff407424 */ /* 0x000fe200078e00ff */
[----:B------:R-:W-:Y:S01]  /*6ad0*/  MOV R60, 0x6b00 ;  /* 0x00006b00003c7802 */ /* 0x000fe20000000f00 */
[----:B------:R-:W-:-:S02]  /*6ae0*/  IMAD.MOV.U32 R62, RZ, RZ, 0x1f ;  /* 0x0000001fff3e7424 */ /* 0x000fc400078e00ff */
[----:B------:R-:W-:Y:S05]  /*6af0*/  CALL.REL.NOINC `($__internal_36_$__cuda_sm70_shflsync_bfly_p) ;  /* 0x000003d000007944 */ /* 0x000fea0003c00000 */
[----:B01----:R-:W-:Y:S01]  /*6b00*/  FADD.FTZ R67, R67, R64 ;  /* 0x0000004043437221 */ /* 0x003fe20000010000 */
[----:B------:R-:W-:Y:S01]  /*6b10*/  MOV R60, 0x6b60 ;  /* 0x00006b60003c7802 */ /* 0x000fe20000000f00 */
[----:B------:R-:W-:-:S02]  /*6b20*/  IMAD.MOV.U32 R64, RZ, RZ, 0x8 ;  /* 0x00000008ff407424 */ /* 0x000fc400078e00ff */
[----:B------:R-:W-:Y:S02]  /*6b30*/  IMAD.MOV.U32 R62, RZ, RZ, 0x1f ;  /* 0x0000001fff3e7424 */ /* 0x000fe400078e00ff */
[----:B------:R-:W-:Y:S02]  /*6b40*/  IMAD.MOV.U32 R63, RZ, RZ, -0x1 ;  /* 0xffffffffff3f7424 */ /* 0x000fe400078e00ff */
[----:B------:R-:W-:Y:S05]  /*6b50*/  CALL.REL.NOINC `($__internal_36_$__cuda_sm70_shflsync_bfly_p) ;  /* 0x0000037000007944 */ /* 0x000fea0003c00000 */
[----:B01----:R-:W-:Y:S01]  /*6b60*/  FADD.FTZ R67, R67, R64 ;  /* 0x0000004043437221 */ /* 0x003fe20000010000 */
[----:B------:R-:W-:Y:S01]  /*6b70*/  HFMA2.MMA R64, -RZ, RZ, 0, 9.5367431640625e-07 ;  /* 0x00000010ff407435 */ /* 0x000fe200000001ff */
[----:B------:R-:W-:Y:S01]  /*6b80*/  IMAD.MOV.U32 R62, RZ, RZ, 0x1f ;  /* 0x0000001fff3e7424 */ /* 0x000fe200078e00ff */
[----:B------:R-:W-:Y:S01]  /*6b90*/  MOV R60, 0x6bc0 ;  /* 0x00006bc0003c7802 */ /* 0x000fe20000000f00 */
[----:B------:R-:W-:-:S03]  /*6ba0*/  IMAD.MOV.U32 R63, RZ, RZ, -0x1 ;  /* 0xffffffffff3f7424 */ /* 0x000fc600078e00ff */
[----:B------:R-:W-:Y:S05]  /*6bb0*/  CALL.REL.NOINC `($__internal_36_$__cuda_sm70_shflsync_bfly_p) ;  /* 0x0000031000007944 */ /* 0x000fea0003c00000 */
[----:B-1----:R-:W-:Y:S01]  /*6bc0*/  FADD.FTZ R64, R67, R64 ;  /* 0x0000004043407221 */ /* 0x002fe20000010000 */
[----:B0-----:R-:W-:-:S03]  /*6bd0*/  MOV R62, 0x1f ;  /* 0x0000001f003e7802 */ /* 0x001fc60000000f00 */
        /* <DEDUP_REMOVED lines=21> */
[----:B------:R-:W-:Y:S05]  /*6d30*/  CALL.REL.NOINC `($__internal_36_$__cuda_sm70_shflsync_bfly_p) ;  /* 0x0000019000007944 */ /* 0x000fea0003c00000 */
[----:B01----:R-:W-:Y:S01]  /*6d40*/  FADD.FTZ R67, R67, R64 ;  /* 0x0000004043437221 */ /* 0x003fe20000010000 */
[----:B------:R-:W-:Y:S01]  /*6d50*/  MOV R63, 0xffffffff ;  /* 0xffffffff003f7802 */ /* 0x000fe20000000f00 */
[----:B------:R-:W-:Y:S01]  /*6d60*/  IMAD.MOV.U32 R64, RZ, RZ, 0x2 ;  /* 0x00000002ff407424 */ /* 0x000fe200078e00ff */
[----:B------:R-:W-:Y:S01]  /*6d70*/  MOV R60, 0x6da0 ;  /* 0x00006da0003c7802 */ /* 0x000fe20000000f00 */
[----:B------:R-:W-:Y:S02]  /*6d80*/  IMAD.MOV.U32 R62, RZ, RZ, 0x1f ;  /* 0x0000001fff3e7424 */ /* 0x000fe400078e00ff */
[----:B------:R-:W-:Y:S05]  /*6d90*/  CALL.REL.NOINC `($__internal_36_$__cuda_sm70_shflsync_bfly_p) ;  /* 0x0000013000007944 */ /* 0x000fea0003c00000 */
[----:B01----:R-:W-:Y:S01]  /*6da0*/  FADD.FTZ R67, R67, R64 ;  /* 0x0000004043437221 */ /* 0x003fe20000010000 */
[----:B------:R-:W-:Y:S01]  /*6db0*/  MOV R60, 0x6e00 ;  /* 0x00006e00003c7802 */ /* 0x000fe20000000f00 */
[----:B------:R-:W-:Y:S02]  /*6dc0*/  IMAD.MOV.U32 R64, RZ, RZ, 0x4 ;  /* 0x00000004ff407424 */ /* 0x000fe400078e00ff */
[----:B------:R-:W-:-:S02]  /*6dd0*/  IMAD.MOV.U32 R62, RZ, RZ, 0x1f ;  /* 0x0000001fff3e7424 */ /* 0x000fc400078e00ff */
[----:B------:R-:W-:Y:S02]  /*6de0*/  IMAD.MOV.U32 R63, RZ, RZ, -0x1 ;  /* 0xffffffffff3f7424 */ /* 0x000fe400078e00ff */
[----:B------:R-:W-:Y:S05]  /*6df0*/  CALL.REL.NOINC `($__internal_36_$__cuda_sm70_shflsync_bfly_p) ;  /* 0x000000d000007944 */ /* 0x000fea0003c00000 */
[----:B01----:R-:W-:Y:S01]  /*6e00*/  FADD.FTZ R67, R67, R64 ;  /* 0x0000004043437221 */ /* 0x003fe20000010000 */
[----:B------:R-:W-:Y:S01]  /*6e10*/  HFMA2.MMA R64, -RZ, RZ, 0, 4.76837158203125e-07 ;  /* 0x00000008ff407435 */ /* 0x000fe200000001ff */
[----:B------:R-:W-:Y:S01]  /*6e20*/  IMAD.MOV.U32 R62, RZ, RZ, 0x1f ;  /* 0x0000001fff3e7424 */ /* 0x000fe200078e00ff */
[----:B------:R-:W-:Y:S01]  /*6e30*/  MOV R60, 0x6e60 ;  /* 0x00006e60003c7802 */ /* 0x000fe20000000f00 */
[----:B------:R-:W-:-:S03]  /*6e40*/  IMAD.MOV.U32 R63, RZ, RZ, -0x1 ;  /* 0xffffffffff3f7424 */ /* 0x000fc600078e00ff */
[----:B------:R-:W-:Y:S05]  /*6e50*/  CALL.REL.NOINC `($__internal_36_$__cuda_sm70_shflsync_bfly_p) ;  /* 0x0000007000007944 */ /* 0x000fea0003c00000 */
[----:B01----:R-:W-:Y:S01]  /*6e60*/  FADD.FTZ R67, R67, R64 ;  /* 0x0000004043437221 */ /* 0x003fe20000010000 */
[----:B------:R-:W-:Y:S01]  /*6e70*/  MOV R62, 0x1f ;  /* 0x0000001f003e7802 */ /* 0x000fe20000000f00 */
[----:B------:R-:W-:Y:S01]  /*6e80*/  IMAD.MOV.U32 R64, RZ, RZ, 0x10 ;  /* 0x00000010ff407424 */ /* 0x000fe200078e00ff */
[----:B------:R-:W-:Y:S01]  /*6e90*/  MOV R60, 0x6ec0 ;  /* 0x00006ec0003c7802 */ /* 0x000fe20000000f00 */
[----:B------:R-:W-:Y:S02]  /*6ea0*/  IMAD.MOV.U32 R63, RZ, RZ, -0x1 ;  /* 0xffffffffff3f7424 */ /* 0x000fe400078e00ff */
[----:B------:R-:W-:Y:S05]  /*6eb0*/  CALL.REL.NOINC `($__internal_36_$__cuda_sm70_shflsync_bfly_p) ;  /* 0x0000001000007944 */ /* 0x000fea0003c00000 */
[----:B01----:R-:W-:Y:S05]  /*6ec0*/  BRA `(.L_x_3082) ;  /* 0xfffff6b000007947 */ /* 0x003fea000383ffff */
        .weak           $__internal_36_$__cuda_sm70_shflsync_bfly_p
        .type           $__internal_36_$__cuda_sm70_shflsync_bfly_p,@function
        .size           $__internal_36_$__cuda_sm70_shflsync_bfly_p,(.L_x_7092 - $__internal_36_$__cuda_sm70_shflsync_bfly_p)
$__internal_36_$__cuda_sm70_shflsync_bfly_p:
[----:B------:R-:W-:Y:S01]  /*6ed0*/  IMAD.MOV.U32 R61, RZ, RZ, 0x0 ;  /* 0x00000000ff3d7424 */ /* 0x000fe200078e00ff */
[----:B------:R-:W-:Y:S04]  /*6ee0*/  WARPSYNC R63 ;  /* 0x0000003f00007348 */ /* 0x000fe80003800000 */
[----:B------:R0:W1:Y:S01]  /*6ef0*/  SHFL.BFLY PT, R64, R67, R64, R62 ;  /* 0x0c00004043407389 */ /* 0x00006200000e003e */
[----:B------:R-:W-:Y:S05]  /*6f00*/  RET.REL.NODEC R60 `(_ZN10layer_norm31ln_parallel_residual_fwd_kernelINS_13Kernel_traitsIf13__nv_bfloat16fS2_fjLj256ELj1ELj4ELj1ELj16ENS_18Kernel_traits_baseILj256EfS2_fS2_fjLj128EEEEELb1ELb0ELb0EEEvNS_9FwdParamsE) ;  /* 0xffff90f03c007950 */ /* 0x000fea0003c3ffff */
.L_x_3083:
        /* <DEDUP_REMOVED lines=15> */
.L_x_7092:


//--------------------- .text._ZN10layer_norm31ln_parallel_residual_fwd_kernelINS_13Kernel_traitsIf13__nv_bfloat16fS2_fjLj256ELj1ELj4ELj1ELj16ENS_18Kernel_traits_baseILj256EfS2_fS2_fjLj128EEEEELb1ELb0ELb1EEEvNS_9FwdParamsE --------------------------
	.section	.text._ZN10layer_norm31ln_parallel_residual_fwd_kernelINS_13Kernel_traitsIf13__nv_bfloat16fS2_fjLj256ELj1ELj4ELj1ELj16ENS_18Kernel_traits_baseILj256EfS2_fS2_fjLj128EEEEELb1ELb0ELb1EEEvNS_9FwdParamsE,"ax",@progbits
	.sectioninfo	@"SHI_REGISTERS=87"
	.align	128
        .global         _ZN10layer_norm31ln_parallel_residual_fwd_kernelINS_13Kernel_traitsIf13__nv_bfloat16fS2_fjLj256ELj1ELj4ELj1ELj16ENS_18Kernel_traits_baseILj256EfS2_fS2_fjLj128EEEEELb1ELb0ELb1EEEvNS_9FwdParamsE
        .type           _ZN10layer_norm31ln_parallel_residual_fwd_kernelINS_13Kernel_traitsIf13__nv_bfloat16fS2_fjLj256ELj1ELj4ELj1ELj16ENS_18Kernel_traits_baseILj256EfS2_fS2_fjLj128EEEEELb1ELb0ELb1EEEvNS_9FwdParamsE,@function
        .size           _ZN10layer_norm31ln_parallel_residual_fwd_kernelINS_13Kernel_traitsIf13__nv_bfloat16fS2_fjLj256ELj1ELj4ELj1ELj16ENS_18Kernel_traits_baseILj256EfS2_fS2_fjLj128EEEEELb1ELb0ELb1EEEvNS_9FwdParamsE,(.L_x_7093 - _ZN10layer_norm31ln_parallel_residual_fwd_kernelINS_13Kernel_traitsIf13__nv_bfloat16fS2_fjLj256ELj1ELj4ELj1ELj16ENS_18Kernel_traits_baseILj256EfS2_fS2_fjLj128EEEEELb1ELb0ELb1EEEvNS_9FwdParamsE)
        .other          _ZN10layer_norm31ln_parallel_residual_fwd_kernelINS_13Kernel_traitsIf13__nv_bfloat16fS2_fjLj256ELj1ELj4ELj1ELj16ENS_18Kernel_traits_baseILj256EfS2_fS2_fjLj128EEEEELb1ELb0ELb1EEEvNS_9FwdParamsE,@"STO_CUDA_ENTRY STV_DEFAULT"
_ZN10layer_norm31ln_parallel_residual_fwd_kernelINS_13Kernel_traitsIf13__nv_bfloat16fS2_fjLj256ELj1ELj4ELj1ELj16ENS_18Kernel_traits_baseILj256EfS2_fS2_fjLj128EEEEELb1ELb0ELb1EEEvNS_9FwdParamsE:
.text._ZN10layer_norm31ln_parallel_residual_fwd_kernelINS_13Kernel_traitsIf13__nv_bfloat16fS2_fjLj256ELj1ELj4ELj1ELj16ENS_18Kernel_traits_baseILj256EfS2_fS2_fjLj128EEEEELb1ELb0ELb1EEEvNS_9FwdParamsE:
        /* <DEDUP_REMOVED lines=26> */
[----:B------:R-:W-:Y:S01]  /*01a0*/  IMAD.MOV.U32 R6, RZ, RZ, c[0x0][0x238] ;  /* 0x00008e00ff067624 */ /* 0x000fe200078e00ff */
[----:B------:R-:W-:Y:S01]  /*01b0*/  @P2 MOV R7, R17 ;  /* 0x0000001100072202 */ /* 0x000fe20000000f00 */
[----:B------:R-:W-:-:S04]  /*01c0*/  @P0 IMAD.X R9, RZ, RZ, c[0x0][0x21c], P3 ;  /* 0x00008700ff090624 */ /* 0x000fc800018e06ff */
[----:B------:R1:W5:Y:S04]  /*01d0*/  @P2 LDG.E.64 R4, [R6.64] ;  /* 0x0000000606042981 */ /* 0x000368000c1e1b00 */
[----:B------:R3:W5:Y:S04]  /*01e0*/  @P0 LDG.E.128 R56, [R8.64] ;  /* 0x0000000608380981 */ /* 0x000768000c1e1d00 */
[----:B------:R3:W5:Y:S01]  /*01f0*/  @P0 LDG.E.128 R52, [R8.64+0x10] ;  /* 0x0000100608340981 */ /* 0x000762000c1e1d00 */
[----:B------:R-:W-:-:S05]  /*0200*/  @P1 IADD3 R12, P0, R10, c[0x0][0x220], RZ ;  /* 0x000088000a0c1a10 */ /* 0x000fca0007f1e0ff */
[----:B------:R-:W-:-:S05]  /*0210*/  @P1 IMAD.X R13, RZ, RZ, c[0x0][0x224], P0 ;  /* 0x00008900ff0d1624 */ /* 0x000fca00000e06ff */
[----:B------:R4:W5:Y:S04]  /*0220*/  @P1 LDG.E.128 R48, [R12.64] ;  /* 0x000000060c301981 */ /* 0x000968000c1e1d00 */
[----:B------:R4:W5:Y:S01]  /*0230*/  @P1 LDG.E.128 R44, [R12.64+0x10] ;  /* 0x000010060c2c1981 */ /* 0x000962000c1e1d00 */
[----:B-1----:R-:W-:-:S05]  /*0240*/  IMAD.SHL.U32 R7, R14, 0x20, RZ ;  /* 0x000000200e077824 */ /* 0x002fca00078e00ff */
[----:B------:R-:W-:Y:S02]  /*0250*/  LOP3.LUT R7, R7, 0x3e0, RZ, 0xc0, !PT ;  /* 0x000003e007077812 */ /* 0x000fe400078ec0ff */
[----:B------:R-:W-:Y:S02]  /*0260*/  IADD3 R10, P4, R10, c[0x0][0x1b8], RZ ;  /* 0x00006e000a0a7a10 */ /* 0x000fe40007f9e0ff */
[----:B---3--:R-:W-:Y:S02]  /*0270*/  IADD3 R8, P3, R7, c[0x0][0x1b0], RZ ;  /* 0x00006c0007087a10 */ /* 0x008fe40007f7e0ff */
[----:B------:R-:W-:-:S03]  /*0280*/  IADD3.X R11, RZ, c[0x0][0x1bc], RZ, P4, !PT ;  /* 0x00006f00ff0b7a10 */ /* 0x000fc600027fe4ff */
        /* <DEDUP_REMOVED lines=13> */
[C---:B------:R-:W-:Y:S01]  /*0360*/  IMAD.HI.U32 R12, R3.reuse, -0x326172a9, RZ ;  /* 0xcd9e8d57030c7827 */ /* 0x040fe200078e00ff */
[----:B------:R-:W-:Y:S01]  /*0370*/  SHF.R.U32.HI R5, RZ, 0x2, R17 ;  /* 0x00000002ff057819 */ /* 0x000fe20000011611 */
[----:B------:R1:W5:Y:S02]  /*0380*/  LDG.E.128 R32, [R10.64] ;  /* 0x000000060a207981 */ /* 0x000364000c1e1d00 */
[----:B------:R-:W-:Y:S01]  /*0390*/  IMAD.HI.U32 R7, R4, -0x2daee0ad, RZ ;  /* 0xd2511f5304077827 */ /* 0x000fe200078e00ff */
[----:B------:R-:W-:Y:S01]  /*03a0*/  LOP3.LUT R12, R12, UR4, R5, 0x96, !PT ;  /* 0x000000040c0c7c12 */ /* 0x000fe2000f8e9605 */
[----:B------:R1:W5:Y:S01]  /*03b0*/  LDG.E.128 R28, [R10.64+0x10] ;  /* 0x000010060a1c7981 */ /* 0x000362000c1e1d00 */
[----:B------:R-:W-:Y:S01]  /*03c0*/  UIADD3 UR9, UR4, -0x61c88647, URZ ;  /* 0x9e3779b904097890 */ /* 0x000fe2000fffe03f */
[----:B0-----:R-:W-:Y:S01]  /*03d0*/  IMAD R8, R3, -0x326172a9, RZ ;  /* 0xcd9e8d5703087824 */ /* 0x001fe200078e02ff */
[----:B------:R-:W-:Y:S01]  /*03e0*/  LOP3.LUT R7, R7, UR5, RZ, 0x3c, !PT ;  /* 0x0000000507077c12 */ /* 0x000fe2000f8e3cff */
[----:B------:R-:W-:Y:S01]  /*03f0*/  UIADD3 UR10, UR5, -0x4498517b, URZ ;  /* 0xbb67ae85050a7890 */ /* 0x000fe2000fffe03f */
[----:B------:R-:W-:Y:S01]  /*0400*/  BSSY B0, `(.L_x_3084) ;  /* 0x000064c000007945 */ /* 0x000fe20003800000 */
[----:B------:R-:W-:-:S02]  /*0410*/  UIADD3 UR12, UR5, 0x76cf5d0a, URZ ;  /* 0x76cf5d0a050c7890 */ /* 0x000fc4000fffe03f */
[----:B------:R-:W-:Y:S01]  /*0420*/  IMAD.HI.U32 R9, R7, -0x326172a9, RZ ;  /* 0xcd9e8d5707097827 */ /* 0x000fe200078e00ff */
[----:B------:R-:W-:Y:S02]  /*0430*/  UIADD3 UR11, UR4, 0x3c6ef372, URZ ;  /* 0x3c6ef372040b7890 */ /* 0x000fe4000fffe03f */
[----:B------:R-:W-:Y:S01]  /*0440*/  UIADD3 UR13, UR4, -0x255992d5, URZ ;  /* 0xdaa66d2b040d7890 */ /* 0x000fe2000fffe03f */
[----:B-1----:R-:W-:Y:S01]  /*0450*/  IMAD R10, R4, -0x2daee0ad, RZ ;  /* 0xd2511f53040a7824 */ /* 0x002fe200078e02ff */
[----:B------:R-:W-:Y:S01]  /*0460*/  LOP3.LUT R8, R9, UR9, R8, 0x96, !PT ;  /* 0x0000000909087c12 */ /* 0x000fe2000f8e9608 */
[C---:B------:R-:W-:Y:S01]  /*0470*/  IMAD.HI.U32 R11, R12.reuse, -0x2daee0ad, RZ ;  /* 0xd2511f530c0b7827 */ /* 0x040fe200078e00ff */
[----:B------:R-:W-:Y:S02]  /*0480*/  UIADD3 UR14, UR5, 0x32370b8f, URZ ;  /* 0x32370b8f050e7890 */ /* 0x000fe4000fffe03f */
[----:B------:R-:W-:Y:S01]  /*0490*/  UIADD3 UR16, UR5, -0x126145ec, URZ ;  /* 0xed9eba1405107890 */ /* 0x000fe2000fffe03f */
[----:B------:R-:W-:Y:S01]  /*04a0*/  IMAD R12, R12, -0x2daee0ad, RZ ;  /* 0xd2511f530c0c7824 */ /* 0x000fe200078e02ff */
[----:B------:R-:W-:Y:S01]  /*04b0*/  LOP3.LUT R10, R11, UR10, R10, 0x96, !PT ;  /* 0x0000000a0b0a7c12 */ /* 0x000fe2000f8e960a */
[----:B------:R-:W-:Y:S01]  /*04c0*/  IMAD.HI.U32 R9, R8, -0x2daee0ad, RZ ;  /* 0xd2511f5308097827 */ /* 0x000fe200078e00ff */
[----:B------:R-:W-:-:S02]  /*04d0*/  UIADD3 UR15, UR4, 0x78dde6e4, URZ ;  /* 0x78dde6e4040f7890 */ /* 0x000fc4000fffe03f */
[----:B------:R-:W-:Y:S01]  /*04e0*/  UIADD3 UR17, UR4, 0x1715609d, URZ ;  /* 0x1715609d04117890 */ /* 0x000fe2000fffe03f */
[----:B------:R-:W-:Y:S01]  /*04f0*/  IMAD R7, R7, -0x326172a9, RZ ;  /* 0xcd9e8d5707077824 */ /* 0x000fe200078e02ff */
[----:B------:R-:W-:Y:S01]  /*0500*/  LOP3.LUT R9, R9, UR12, R12, 0x96, !PT ;  /* 0x0000000c09097c12 */ /* 0x000fe2000f8e960c */
[C---:B------:R-:W-:Y:S01]  /*0510*/  IMAD.HI.U32 R14, R10.reuse, -0x326172a9, RZ ;  /* 0xcd9e8d570a0e7827 */ /* 0x040fe200078e00ff */
[----:B------:R-:W-:Y:S02]  /*0520*/  UIADD3 UR18, UR5, -0x56f99767, URZ ;  /* 0xa906689905127890 */ /* 0x000fe4000fffe03f */
[----:B------:R-:W-:Y:S01]  /*0530*/  UIADD3 UR20, UR5, 0x646e171e, URZ ;  /* 0x646e171e05147890 */ /* 0x000fe2000fffe03f */
[----:B------:R-:W-:Y:S01]  /*0540*/  IMAD R10, R10, -0x326172a9, RZ ;  /* 0xcd9e8d570a0a7824 */ /* 0x000fe200078e02ff */
[----:B------:R-:W-:Y:S01]  /*0550*/  LOP3.LUT R7, R14, UR11, R7, 0x96, !PT ;  /* 0x0000000b0e077c12 */ /* 0x000fe2000f8e9607 */
[----:B------:R-:W-:Y:S01]  /*0560*/  IMAD.HI.U32 R11, R9, -0x326172a9, RZ ;  /* 0xcd9e8d57090b7827 */ /* 0x000fe200078e00ff */
[----:B------:R-:W-:-:S02]  /*0570*/  UIADD3 UR19, UR4, -0x4ab325aa, URZ ;  /* 0xb54cda5604137890 */ /* 0x000fc4000fffe03f */
[----:B------:R-:W-:Y:S01]  /*0580*/  UIADD3 UR21, UR4, 0x5384540f, URZ ;  /* 0x5384540f04157890 */ /* 0x000fe2000fffe03f */
[----:B------:R-:W-:Y:S01]  /*0590*/  IMAD R8, R8, -0x2daee0ad, RZ ;  /* 0xd2511f5308087824 */ /* 0x000fe200078e02ff */
[----:B------:R-:W-:Y:S01]  /*05a0*/  LOP3.LUT R10, R11, UR13, R10, 0x96, !PT ;  /* 0x0000000d0b0a7c12 */ /* 0x000fe2000f8e960a */
[C---:B------:R-:W-:Y:S01]  /*05b0*/  IMAD.HI.U32 R13, R7.reuse, -0x2daee0ad, RZ ;  /* 0xd2511f53070d7827 */ /* 0x040fe200078e00ff */
[----:B------:R-:W-:Y:S02]  /*05c0*/  UIADD3 UR22, UR5, 0x1fd5c5a3, URZ ;  /* 0x1fd5c5a305167890 */ /* 0x000fe4000fffe03f */
        /* <DEDUP_REMOVED lines=8> */
[C---:B------:R-:W-:Y:S01]  /*0650*/  IMAD.HI.U32 R12, R8.reuse, -0x326172a9, RZ ;  /* 0xcd9e8d57080c7827 */ /* 0x040fe200078e00ff */
        /* <DEDUP_REMOVED lines=25> */
[----:B------:R-:W-:-:S04]  /*07f0*/  IMAD.HI.U32 R12, R8, -0x326172a9, RZ ;  /* 0xcd9e8d57080c7827 */ /* 0x000fc800078e00ff */
[----:B------:R-:W-:Y:S01]  /*0800*/  IMAD R13, R8, -0x326172a9, RZ ;  /* 0xcd9e8d57080d7824 */ /* 0x000fe200078e02ff */
[----:B------:R-:W-:Y:S01]  /*0810*/  LOP3.LUT R9, R12, UR23, R9, 0x96, !PT ;  /* 0x000000170c097c12 */ /* 0x000fe2000f8e9609 */
[----:B------:R-:W-:-:S04]  /*0820*/  IMAD.WIDE.U32 R68, R7, -0x326172a9, RZ ;  /* 0xcd9e8d5707447825 */ /* 0x000fc800078e00ff */
[----:B------:R-:W-:Y:S01]  /*0830*/  IMAD.HI.U32 R11, R9, -0x2daee0ad, RZ ;  /* 0xd2511f53090b7827 */ /* 0x000fe200078e00ff */
[----:B------:R-:W-:Y:S02]  /*0840*/  LOP3.LUT R72, R69, UR25, R13, 0x96, !PT ;  /* 0x0000001945487c12 */ /* 0x000fe4000f8e960d */
[----:B------:R-:W-:Y:S01]  /*0850*/  LOP3.LUT R69, R6, 0x3, RZ, 0xc0, !PT ;  /* 0x0000000306457812 */ /* 0x000fe200078ec0ff */
[----:B------:R-:W-:Y:S01]  /*0860*/  IMAD.MOV.U32 R6, RZ, RZ, RZ ;  /* 0x000000ffff067224 */ /* 0x000fe200078e00ff */
[----:B------:R-:W-:Y:S01]  /*0870*/  LOP3.LUT R74, R11, UR26, R74, 0x96, !PT ;  /* 0x0000001a0b4a7c12 */ /* 0x000fe2000f8e964a */
[----:B------:R-:W-:Y:S02]  /*0880*/  IMAD R70, R9, -0x2daee0ad, RZ ;  /* 0xd2511f5309467824 */ /* 0x000fe400078e02ff */
.L_x_3217:
[----:B------:R-:W-:Y:S01]  /*0890*/  ISETP.NE.U32.AND P0, PT, RZ, c[0x0][0x178], PT ;  /* 0x00005e00ff007a0c */ /* 0x000fe20003f05070 */
[----:B------:R-:W-:Y:S01]  /*08a0*/  IMAD R12, R2, c[0x0][0x168], RZ ;  /* 0x00005a00020c7a24 */ /* 0x000fe200078e02ff */
[----:B------:R-:W-:Y:S01]  /*08b0*/  ISETP.NE.U32.AND P1, PT, RZ, c[0x0][0x180], PT ;  /* 0x00006000ff007a0c */ /* 0x000fe20003f25070 */
[----:B------:R-:W-:Y:S01]  /*08c0*/  IMAD.MOV.U32 R60, RZ, RZ, 0x10 ;  /* 0x00000010ff3c7424 */ /* 0x000fe200078e00ff */
[----:B------:R-:W-:-:S02]  /*08d0*/  ISETP.NE.AND.EX P3, PT, RZ, c[0x0][0x17c], PT, P0 ;  /* 0x00005f00ff007a0c */ /* 0x000fc40003f65300 */
[----:B------:R-:W-:Y:S02]  /*08e0*/  ISETP.NE.AND.EX P0, PT, RZ, c[0x0][0x184], PT, P1 ;  /* 0x00006100ff007a0c */ /* 0x000fe40003f05310 */
[----:B------:R-:W-:Y:S01]  /*08f0*/  SHF.R.S32.HI R13, RZ, 0x1f, R12 ;  /* 0x0000001fff0d7819 */ /* 0x000fe2000001140c */
[----:B------:R-:W-:Y:S01]  /*0900*/  BSSY B1, `(.L_x_3085) ;  /* 0x0000019000017945 */ /* 0x000fe20003800000 */
[----:B------:R-:W-:Y:S02]  /*0910*/  P2R R78, PR, RZ, 0x8 ;  /* 0x00000008ff4e7803 */ /* 0x000fe40000000000 */
[----:B------:R-:W-:-:S04]  /*0920*/  LEA.HI R13, R13, R12, RZ, 0x3 ;  /* 0x0000000c0d0d7211 */ /* 0x000fc800078f18ff */
[----:B------:R-:W-:-:S04]  /*0930*/  LEA.HI.SX32 R67, R13, R0, 0x1d ;  /* 0x000000000d437211 */ /* 0x000fc800078feaff */
[C---:B------:R-:W-:Y:S01]  /*0940*/  @P3 LEA R14, P1, R67.reuse, c[0x0][0x178], 0x4 ;  /* 0x00005e00430e3a11 */ /* 0x040fe200078220ff */
[C---:B------:R-:W-:Y:S01]  /*0950*/  IMAD.WIDE.U32 R60, R67.reuse, R60, c[0x0][0x170] ;  /* 0x00005c00433c7625 */ /* 0x040fe200078e003c */
[C---:B------:R-:W-:Y:S02]  /*0960*/  @P0 LEA R12, P2, R67.reuse, c[0x0][0x180], 0x5 ;  /* 0x00006000430c0a11 */ /* 0x040fe400078428ff */
[C---:B------:R-:W-:Y:S02]  /*0970*/  @P3 LEA.HI.X R15, R67.reuse, c[0x0][0x17c], RZ, 0x4, P1 ;  /* 0x00005f00430f3a11 */ /* 0x040fe400008f24ff */
[----:B------:R-:W-:Y:S01]  /*0980*/  @P0 LEA.HI.X R13, R67, c[0x0][0x184], RZ, 0x5, P2 ;  /* 0x00006100430d0a11 */ /* 0x000fe200010f2cff */
[----:B-----5:R-:W5:Y:S04]  /*0990*/  LDG.E.128 R60, [R60.64] ;  /* 0x000000063c3c7981 */ /* 0x020f68000c1e1d00 */
        /* <DEDUP_REMOVED lines=14> */
.L_x_3086:
[----:B0-----:R-:W-:Y:S02]  /*0a80*/  IMAD.MOV.U32 R73, RZ, RZ, R68 ;  /* 0x000000ffff497224 */ /* 0x001fe400078e0044 */
.L_x_3087:
[----:B------:R-:W-:Y:S05]  /*0a90*/  BSYNC B1 ;  /* 0x0000000000017941 */ /* 0x000fea0003800000 */
.L_x_3085:
        /* <DEDUP_REMOVED lines=16> */
.L_x_3091:
[----:B------:R-:W-:Y:S05]  /*0ba0*/  BSYNC B2 ;  /* 0x0000000000027941 */ /* 0x000fea0003800000 */
.L_x_3090:
        /* <DEDUP_REMOVED lines=43> */
.L_x_3089:
[----:B------:R-:W-:Y:S05]  /*0e60*/  BSYNC B1 ;  /* 0x0000000000017941 */ /* 0x000fea0003800000 */
.L_x_3088:
        /* <DEDUP_REMOVED lines=16> */
.L_x_3092:
        /* <DEDUP_REMOVED lines=12> */
.L_x_3095:
[----:B------:R-:W-:Y:S02]  /*1030*/  IMAD.MOV.U32 R13, RZ, RZ, R68 ;  /* 0x000000ffff0d7224 */ /* 0x000fe400078e0044 */
.L_x_3096:
[----:B------:R-:W-:Y:S05]  /*1040*/  BSYNC B1 ;  /* 0x0000000000017941 */ /* 0x000fea0003800000 */
.L_x_3094:
        /* <DEDUP_REMOVED lines=16> */
.L_x_3100:
[----:B------:R-:W-:Y:S05]  /*1150*/  BSYNC B2 ;  /* 0x0000000000027941 */ /* 0x000fea0003800000 */
.L_x_3099:
        /* <DEDUP_REMOVED lines=42> */
.L_x_3098:
[----:B------:R-:W-:Y:S05]  /*1400*/  BSYNC B1 ;  /* 0x0000000000017941 */ /* 0x000fea0003800000 */
.L_x_3097:
        /* <DEDUP_REMOVED lines=9> */
.L_x_3093:
        /* <DEDUP_REMOVED lines=12> */
.L_x_3102:
[----:B------:R-:W-:Y:S02]  /*1560*/  IMAD.MOV.U32 R79, RZ, RZ, R68 ;  /* 0x000000ffff4f7224 */ /* 0x000fe400078e0044 */
.L_x_3103:
[----:B------:R-:W-:Y:S05]  /*1570*/  BSYNC B1 ;  /* 0x0000000000017941 */ /* 0x000fea0003800000 */
.L_x_3101:
        /* <DEDUP_REMOVED lines=16> */
.L_x_3107:
[----:B------:R-:W-:Y:S05]  /*1680*/  BSYNC B2 ;  /* 0x0000000000027941 */ /* 0x000fea0003800000 */
.L_x_3106:
        /* <DEDUP_REMOVED lines=42> */
.L_x_3105:
[----:B------:R-:W-:Y:S05]  /*1930*/  BSYNC B1 ;  /* 0x0000000000017941 */ /* 0x000fea0003800000 */
.L_x_3104:
        /* <DEDUP_REMOVED lines=13> */
.L_x_3108:
        /* <DEDUP_REMOVED lines=12> */
.L_x_3111:
[----:B------:R-:W-:Y:S02]  /*1ad0*/  IMAD.MOV.U32 R60, RZ, RZ, R68 ;  /* 0x000000ffff3c7224 */ /* 0x000fe400078e0044 */
.L_x_3112:
[----:B------:R-:W-:Y:S05]  /*1ae0*/  BSYNC B1 ;  /* 0x0000000000017941 */ /* 0x000fea0003800000 */
.L_x_3110:
        /* <DEDUP_REMOVED lines=16> */
.L_x_3116:
[----:B------:R-:W-:Y:S05]  /*1bf0*/  BSYNC B2 ;  /* 0x0000000000027941 */ /* 0x000fea0003800000 */
.L_x_3115:
        /* <DEDUP_REMOVED lines=42> */
.L_x_3114:
[----:B------:R-:W-:Y:S05]  /*1ea0*/  BSYNC B1 ;  /* 0x0000000000017941 */ /* 0x000fea0003800000 */
.L_x_3113:
[----:B------:R-:W0:Y:S01]  /*1eb0*/  I2F.U32 R15, R60 ;  /* 0x0000003c000f7306 */ /* 0x000e220000201000 */
[----:B------:R-:W-:-:S05]  /*1ec0*/  PRMT R8, RZ, 0x7610, R24 ;  /* 0x00007610ff087816 */ /* 0x000fca0000000018 */
[----:B------:R-:W-:Y:S02]  /*1ed0*/  FMUL.FTZ R8, R8, c[0x0][0x1e8] ;  /* 0x00007a0008087a20 */ /* 0x000fe40000410000 */
[----:B0-----:R-:W-:-:S05]  /*1ee0*/  FFMA.FTZ R15, R15, R76, 1.1641532182693481445e-10 ;  /* 0x2f0000000f0f7423 */ /* 0x001fca000001004c */
[----:B------:R-:W-:-:S04]  /*1ef0*/  FSETP.GTU.FTZ.AND P2, PT, R15, c[0x0][0x1e4], PT ;  /* 0x000079000f007a0b */ /* 0x000fc80003f5c000 */
[----:B------:R-:W-:-:S05]  /*1f00*/  FSEL R8, R8, RZ, !P2 ;  /* 0x000000ff08087208 */ /* 0x000fca0005000000 */
[----:B------:R-:W-:Y:S01]  /*1f10*/  FADD.FTZ R13, R13, R8 ;  /* 0x000000080d0d7221 */ /* 0x000fe20000010000 */
[----:B------:R-:W-:-:S03]  /*1f20*/  SEL R8, RZ, 0x1, P2 ;  /* 0x00000001ff087807 */ /* 0x000fc60001000000 */
[----:B------:R-:W-:Y:S02]  /*1f30*/  @P0 FADD.FTZ R13, R21, R13 ;  /* 0x0000000d150d0221 */ /* 0x000fe40000010000 */
.L_x_3109:
        /* <DEDUP_REMOVED lines=12> */
.L_x_3118:
[----:B------:R-:W-:Y:S02]  /*2000*/  IMAD.MOV.U32 R60, RZ, RZ, R68 ;  /* 0x000000ffff3c7224 */ /* 0x000fe400078e0044 */
.L_x_3119:
[----:B------:R-:W-:Y:S05]  /*2010*/  BSYNC B1 ;  /* 0x0000000000017941 */ /* 0x000fea0003800000 */
.L_x_3117:
        /* <DEDUP_REMOVED lines=16> */
.L_x_3123:
[----:B------:R-:W-:Y:S05]  /*2120*/  BSYNC B2 ;  /* 0x0000000000027941 */ /* 0x000fea0003800000 */
.L_x_3122:
        /* <DEDUP_REMOVED lines=42> */
.L_x_3121:
[----:B------:R-:W-:Y:S05]  /*23d0*/  BSYNC B1 ;  /* 0x0000000000017941 */ /* 0x000fea0003800000 */
.L_x_3120:
        /* <DEDUP_REMOVED lines=13> */
.L_x_3124:
        /* <DEDUP_REMOVED lines=12> */
.L_x_3127:
[----:B------:R-:W-:Y:S02]  /*2570*/  IMAD.MOV.U32 R15, RZ, RZ, R68 ;  /* 0x000000ffff0f7224 */ /* 0x000fe400078e0044 */
.L_x_3128:
[----:B------:R-:W-:Y:S05]  /*2580*/  BSYNC B1 ;  /* 0x0000000000017941 */ /* 0x000fea0003800000 */
.L_x_3126:
        /* <DEDUP_REMOVED lines=16> */
.L_x_3132:
[----:B------:R-:W-:Y:S05]  /*2690*/  BSYNC B2 ;  /* 0x0000000000027941 */ /* 0x000fea0003800000 */
.L_x_3131:
        /* <DEDUP_REMOVED lines=42> */
.L_x_3130:
[----:B------:R-:W-:Y:S05]  /*2940*/  BSYNC B1 ;  /* 0x0000000000017941 */ /* 0x000fea0003800000 */
.L_x_3129:
[----:B------:R0:W1:Y:S02]  /*2950*/  I2F.U32 R9, R15 ;  /* 0x0000000f00097306 */ /* 0x0000640000201000 */
        /* <DEDUP_REMOVED lines=8> */
.L_x_3125:
        /* <DEDUP_REMOVED lines=12> */
.L_x_3134:
[----:B------:R-:W-:Y:S02]  /*2aa0*/  IMAD.MOV.U32 R60, RZ, RZ, R68 ;  /* 0x000000ffff3c7224 */ /* 0x000fe400078e0044 */
.L_x_3135:
[----:B------:R-:W-:Y:S05]  /*2ab0*/  BSYNC B1 ;  /* 0x0000000000017941 */ /* 0x000fea0003800000 */
.L_x_3133:
        /* <DEDUP_REMOVED lines=16> */
.L_x_3139:
[----:B------:R-:W-:Y:S05]  /*2bc0*/  BSYNC B2 ;  /* 0x0000000000027941 */ /* 0x000fea0003800000 */
.L_x_3138:
        /* <DEDUP_REMOVED lines=42> */
.L_x_3137:
[----:B------:R-:W-:Y:S05]  /*2e70*/  BSYNC B1 ;  /* 0x0000000000017941 */ /* 0x000fea0003800000 */
.L_x_3136:
        /* <DEDUP_REMOVED lines=13> */
.L_x_3140:
        /* <DEDUP_REMOVED lines=12> */
.L_x_3143:
[----:B------:R-:W-:Y:S02]  /*3010*/  IMAD.MOV.U32 R82, RZ, RZ, R68 ;  /* 0x000000ffff527224 */ /* 0x000fe400078e0044 */
.L_x_3144:
[----:B------:R-:W-:Y:S05]  /*3020*/  BSYNC B1 ;  /* 0x0000000000017941 */ /* 0x000fea0003800000 */
.L_x_3142:
        /* <DEDUP_REMOVED lines=16> */
.L_x_3148:
[----:B------:R-:W-:Y:S05]  /*3130*/  BSYNC B2 ;  /* 0x0000000000027941 */ /* 0x000fea0003800000 */
.L_x_3147:
        /* <DEDUP_REMOVED lines=42> */
.L_x_3146:
[----:B------:R-:W-:Y:S05]  /*33e0*/  BSYNC B1 ;  /* 0x0000000000017941 */ /* 0x000fea0003800000 */
.L_x_3145:
        /* <DEDUP_REMOVED lines=9> */
.L_x_3141:
        /* <DEDUP_REMOVED lines=12> */
.L_x_3150:
[----:B------:R-:W-:Y:S02]  /*3540*/  IMAD.MOV.U32 R82, RZ, RZ, R68 ;  /* 0x000000ffff527224 */ /* 0x000fe400078e0044 */
.L_x_3151:
[----:B------:R-:W-:Y:S05]  /*3550*/  BSYNC B1 ;  /* 0x0000000000017941 */ /* 0x000fea0003800000 */
.L_x_3149:
        /* <DEDUP_REMOVED lines=16> */
.L_x_3155:
[----:B------:R-:W-:Y:S05]  /*3660*/  BSYNC B2 ;  /* 0x0000000000027941 */ /* 0x000fea0003800000 */
.L_x_3154:
        /* <DEDUP_REMOVED lines=42> */
.L_x_3153:
[----:B------:R-:W-:Y:S05]  /*3910*/  BSYNC B1 ;  /* 0x0000000000017941 */ /* 0x000fea0003800000 */
.L_x_3152:
        /* <DEDUP_REMOVED lines=12> */
.L_x_3156:
        /* <DEDUP_REMOVED lines=12> */
.L_x_3159:
[----:B------:R-:W-:Y:S02]  /*3aa0*/  IMAD.MOV.U32 R61, RZ, RZ, R68 ;  /* 0x000000ffff3d7224 */ /* 0x000fe400078e0044 */
.L_x_3160:
[----:B------:R-:W-:Y:S05]  /*3ab0*/  BSYNC B1 ;  /* 0x0000000000017941 */ /* 0x000fea0003800000 */
.L_x_3158:
        /* <DEDUP_REMOVED lines=16> */
.L_x_3164:
[----:B------:R-:W-:Y:S05]  /*3bc0*/  BSYNC B2 ;  /* 0x0000000000027941 */ /* 0x000fea0003800000 */
.L_x_3163:
        /* <DEDUP_REMOVED lines=42> */
.L_x_3162:
[----:B------:R-:W-:Y:S05]  /*3e70*/  BSYNC B1 ;  /* 0x0000000000017941 */ /* 0x000fea0003800000 */
.L_x_3161:
        /* <DEDUP_REMOVED lines=9> */
.L_x_3157:
        /* <DEDUP_REMOVED lines=12> */
.L_x_3166:
[----:B------:R-:W-:Y:S02]  /*3fd0*/  IMAD.MOV.U32 R82, RZ, RZ, R68 ;  /* 0x000000ffff527224 */ /* 0x000fe400078e0044 */
.L_x_3167:
[----:B------:R-:W-:Y:S05]  /*3fe0*/  BSYNC B1 ;  /* 0x0000000000017941 */ /* 0x000fea0003800000 */
.L_x_3165:
        /* <DEDUP_REMOVED lines=16> */
.L_x_3171:
[----:B------:R-:W-:Y:S05]  /*40f0*/  BSYNC B2 ;  /* 0x0000000000027941 */ /* 0x000fea0003800000 */
.L_x_3170:
        /* <DEDUP_REMOVED lines=42> */
.L_x_3169:
[----:B------:R-:W-:Y:S05]  /*43a0*/  BSYNC B1 ;  /* 0x0000000000017941 */ /* 0x000fea0003800000 */
.L_x_3168:
        /* <DEDUP_REMOVED lines=12> */
.L_x_3172:
        /* <DEDUP_REMOVED lines=12> */
.L_x_3175:
[----:B------:R-:W-:Y:S02]  /*4530*/  IMAD.MOV.U32 R62, RZ, RZ, R68 ;  /* 0x000000ffff3e7224 */ /* 0x000fe400078e0044 */
.L_x_3176:
[----:B------:R-:W-:Y:S05]  /*4540*/  BSYNC B1 ;  /* 0x0000000000017941 */ /* 0x000fea0003800000 */
.L_x_3174:
        /* <DEDUP_REMOVED lines=16> */
.L_x_3180:
[----:B------:R-:W-:Y:S05]  /*4650*/  BSYNC B2 ;  /* 0x0000000000027941 */ /* 0x000fea0003800000 */
.L_x_3179:
        /* <DEDUP_REMOVED lines=42> */
.L_x_3178:
[----:B------:R-:W-:Y:S05]  /*4900*/  BSYNC B1 ;  /* 0x0000000000017941 */ /* 0x000fea0003800000 */
.L_x_3177:
        /* <DEDUP_REMOVED lines=9> */
.L_x_3173:
        /* <DEDUP_REMOVED lines=12> */
.L_x_3182:
[----:B------:R-:W-:Y:S02]  /*4a60*/  IMAD.MOV.U32 R82, RZ, RZ, R68 ;  /* 0x000000ffff527224 */ /* 0x000fe400078e0044 */
.L_x_3183:
[----:B------:R-:W-:Y:S05]  /*4a70*/  BSYNC B1 ;  /* 0x0000000000017941 */ /* 0x000fea0003800000 */
.L_x_3181:
        /* <DEDUP_REMOVED lines=16> */
.L_x_3187:
[----:B------:R-:W-:Y:S05]  /*4b80*/  BSYNC B2 ;  /* 0x0000000000027941 */ /* 0x000fea0003800000 */
.L_x_3186:
        /* <DEDUP_REMOVED lines=42> */
.L_x_3185:
[----:B------:R-:W-:Y:S05]  /*4e30*/  BSYNC B1 ;  /* 0x0000000000017941 */ /* 0x000fea0003800000 */
.L_x_3184:
        /* <DEDUP_REMOVED lines=12> */
.L_x_3188:
        /* <DEDUP_REMOVED lines=12> */
.L_x_3191:
[----:B------:R-:W-:Y:S02]  /*4fc0*/  IMAD.MOV.U32 R82, RZ, RZ, R68 ;  /* 0x000000ffff527224 */ /* 0x000fe400078e0044 */
.L_x_3192:
[----:B------:R-:W-:Y:S05]  /*4fd0*/  BSYNC B1 ;  /* 0x0000000000017941 */ /* 0x000fea0003800000 */
.L_x_3190:
        /* <DEDUP_REMOVED lines=16> */
.L_x_3196:
[----:B------:R-:W-:Y:S05]  /*50e0*/  BSYNC B2 ;  /* 0x0000000000027941 */ /* 0x000fea0003800000 */
.L_x_3195:
        /* <DEDUP_REMOVED lines=42> */
.L_x_3194:
[----:B------:R-:W-:Y:S05]  /*5390*/  BSYNC B1 ;  /* 0x0000000000017941 */ /* 0x000fea0003800000 */
.L_x_3193:
        /* <DEDUP_REMOVED lines=9> */
.L_x_3189:
        /* <DEDUP_REMOVED lines=12> */
.L_x_3198:
[----:B------:R-:W-:Y:S02]  /*54f0*/  MOV R82, R68 ;  /* 0x0000004400527202 */ /* 0x000fe40000000f00 */
.L_x_3199:
[----:B------:R-:W-:Y:S05]  /*5500*/  BSYNC B1 ;  /* 0x0000000000017941 */ /* 0x000fea0003800000 */
.L_x_3197:
        /* <DEDUP_REMOVED lines=16> */
.L_x_3203:
[----:B------:R-:W-:Y:S05]  /*5610*/  BSYNC B2 ;  /* 0x0000000000027941 */ /* 0x000fea0003800000 */
.L_x_3202:
        /* <DEDUP_REMOVED lines=42> */
.L_x_3201:
[----:B------:R-:W-:Y:S05]  /*58c0*/  BSYNC B1 ;  /* 0x0000000000017941 */ /* 0x000fea0003800000 */
.L_x_3200:
        /* <DEDUP_REMOVED lines=12> */
.L_x_3204:
        /* <DEDUP_REMOVED lines=12> */
.L_x_3207:
[----:B------:R-:W-:Y:S02]  /*5a50*/  MOV R82, R68 ;  /* 0x0000004400527202 */ /* 0x000fe40000000f00 */
.L_x_3208:
[----:B------:R-:W-:Y:S05]  /*5a60*/  BSYNC B1 ;  /* 0x0000000000017941 */ /* 0x000fea0003800000 */
.L_x_3206:
        /* <DEDUP_REMOVED lines=16> */
.L_x_3212:
[----:B------:R-:W-:Y:S05]  /*5b70*/  BSYNC B2 ;  /* 0x0000000000027941 */ /* 0x000fea0003800000 */
.L_x_3211:
        /* <DEDUP_REMOVED lines=42> */
.L_x_3210:
[----:B------:R-:W-:Y:S05]  /*5e20*/  BSYNC B1 ;  /* 0x0000000000017941 */ /* 0x000fea0003800000 */
.L_x_3209:
        /* <DEDUP_REMOVED lines=9> */
.L_x_3205:
[----:B------:R-:W-:Y:S02]  /*5ec0*/  SEL R82, RZ, 0x10000, P4 ;  /* 0x00010000ff527807 */ /* 0x000fe40002000000 */
[----:B------:R-:W-:Y:S02]  /*5ed0*/  ISETP.NE.AND P4, PT, R81, RZ, PT ;  /* 0x000000ff5100720c */ /* 0x000fe40003f85270 */
[----:B------:R-:W-:Y:S02]  /*5ee0*/  SEL R71, RZ, 0x1000000, P5 ;  /* 0x01000000ff477807 */ /* 0x000fe40002800000 */
[----:B------:R-:W-:Y:S02]  /*5ef0*/  ISETP.NE.AND P0, PT, R80, RZ, PT ;  /* 0x000000ff5000720c */ /* 0x000fe40003f05270 */
[----:B------:R-:W-:Y:S02]  /*5f00*/  ISETP.NE.AND P5, PT, R79, RZ, PT ;  /* 0x000000ff4f00720c */ /* 0x000fe40003fa5270 */
[----:B------:R-:W-:-:S02]  /*5f10*/  SEL R80, RZ, 0x1, P4 ;  /* 0x00000001ff507807 */ /* 0x000fc40002000000 */
[----:B------:R-:W-:Y:S02]  /*5f20*/  SEL R73, RZ, 0x100, P3 ;  /* 0x00000100ff497807 */ /* 0x000fe40001800000 */
[----:B------:R-:W-:Y:S01]  /*5f30*/  ISETP.NE.AND P6, PT, R78, RZ, PT ;  /* 0x000000ff4e00720c */ /* 0x000fe20003fc5270 */
[----:B------:R-:W-:Y:S01]  /*5f40*/  IMAD.WIDE.U32 R80, R80, 0x1000000, RZ ;  /* 0x0100000050507825 */ /* 0x000fe200078e00ff */
[----:B------:R-:W-:Y:S02]  /*5f50*/  SEL R78, RZ, 0x1, P5 ;  /* 0x00000001ff4e7807 */ /* 0x000fe40002800000 */
[----:B------:R-:W-:Y:S02]  /*5f60*/  SEL R76, RZ, 0x1, P0 ;  /* 0x00000001ff4c7807 */ /* 0x000fe40000000000 */
[----:B------:R-:W-:Y:S01]  /*5f70*/  LOP3.LUT R73, R73, R71, R82, 0xfe, !PT ;  /* 0x0000004749497212 */ /* 0x000fe200078efe52 */
[----:B------:R-:W-:Y:S01]  /*5f80*/  IMAD.WIDE.U32 R78, R78, 0x10000, RZ ;  /* 0x000100004e4e7825 */ /* 0x000fe200078e00ff */
[----:B------:R-:W-:-:S02]  /*5f90*/  SEL R71, RZ, 0x1, P2 ;  /* 0x00000001ff477807 */ /* 0x000fc40001000000 */
[----:B------:R-:W-:Y:S01]  /*5fa0*/  ISETP.NE.AND P1, PT, R77, RZ, PT ;  /* 0x000000ff4d00720c */ /* 0x000fe20003f25270 */
[----:B------:R-:W-:Y:S01]  /*5fb0*/  IMAD.WIDE.U32 R76, R76, 0x100, RZ ;  /* 0x000001004c4c7825 */ /* 0x000fe200078e00ff */
[----:B------:R-:W-:Y:S02]  /*5fc0*/  LOP3.LUT R71, R81, R73, R71, 0xfe, !PT ;  /* 0x0000004951477212 */ /* 0x000fe400078efe47 */
[----:B------:R-:W-:Y:S02]  /*5fd0*/  LEA R82, P0, R67, c[0x0][0x188], 0x5 ;  /* 0x0000620043527a11 */ /* 0x000fe400078028ff */
[----:B------:R-:W-:Y:S01]  /*5fe0*/  LOP3.LUT R80, R76, R80, R78, 0xfe, !PT ;  /* 0x000000504c507212 */ /* 0x000fe200078efe4e */
[----:B------:R-:W-:Y:S01]  /*5ff0*/  FADD.FTZ R76, RZ, R12 ;  /* 0x0000000cff4c7221 */ /* 0x000fe20000010000 */
[----:B------:R-:W-:Y:S02]  /*6000*/  LOP3.LUT R79, R77, R71, R79, 0xfe, !PT ;  /* 0x000000474d4f7212 */ /* 0x000fe400078efe4f */
[----:B------:R-:W-:Y:S01]  /*6010*/  SHF.L.U32 R71, R67, 0x3, RZ ;  /* 0x0000000343477819 */ /* 0x000fe200000006ff */
[----:B------:R-:W-:Y:S01]  /*6020*/  FADD.FTZ R73, R76, R13 ;  /* 0x0000000d4c497221 */ /* 0x000fe20000010000 */
[----:B------:R-:W-:-:S02]  /*6030*/  SEL R77, RZ, 0x1, P1 ;  /* 0x00000001ff4d7807 */ /* 0x000fc40000800000 */
[----:B------:R-:W-:Y:S02]  /*6040*/  LEA.HI.X R83, R67, c[0x0][0x18c], RZ, 0x5, P0 ;  /* 0x0000630043537a11 */ /* 0x000fe400000f2cff */
[----:B------:R-:W-:Y:S02]  /*6050*/  SHF.R.U32.HI R75, RZ, 0x1d, R67 ;  /* 0x0000001dff4b7819 */ /* 0x000fe40000011643 */
[----:B------:R-:W-:Y:S01]  /*6060*/  IADD3 R76, P0, R71, c[0x0][0x190], RZ ;  /* 0x00006400474c7a10 */ /* 0x000fe20007f1e0ff */
[----:B------:R0:W-:Y:S01]  /*6070*/  STG.E.128 [R82.64], R12 ;  /* 0x0000000c52007986 */ /* 0x0001e2000c101d06 */
[----:B------:R-:W-:Y:S01]  /*6080*/  LOP3.LUT R78, R80, R77, RZ, 0xfc, !PT ;  /* 0x0000004d504e7212 */ /* 0x000fe200078efcff */
[----:B------:R-:W-:Y:S01]  /*6090*/  FADD.FTZ R80, R73, R14 ;  /* 0x0000000e49507221 */ /* 0x000fe20000010000 */
[----:B------:R-:W-:Y:S01]  /*60a0*/  IADD3.X R77, R75, c[0x0][0x194], RZ, P0, !PT ;  /* 0x000065004b4d7a10 */ /* 0x000fe200007fe4ff */
[----:B------:R0:W-:Y:S01]  /*60b0*/  STG.E.128 [R82.64+0x10], R60 ;  /* 0x0000103c52007986 */ /* 0x0001e2000c101d06 */
[----:B------:R-:W-:Y:S01]  /*60c0*/  ISETP.NE.AND P1, PT, R0, RZ, PT ;  /* 0x000000ff0000720c */ /* 0x000fe20003f25270 */
[----:B------:R-:W-:-:S02]  /*60d0*/  FADD.FTZ R73, R80, R15 ;  /* 0x0000000f50497221 */ /* 0x000fc40000010000 */
[----:B------:R0:W-:Y:S02]  /*60e0*/  STG.E.64 [R76.64], R78 ;  /* 0x0000004e4c007986 */ /* 0x0001e4000c101b06 */
[----:B------:R-:W-:-:S04]  /*60f0*/  FADD.FTZ R80, R73, R60 ;  /* 0x0000003c49507221 */ /* 0x000fc80000010000 */
[----:B------:R-:W-:-:S04]  /*6100*/  FADD.FTZ R73, R80, R61 ;  /* 0x0000003d50497221 */ /* 0x000fc80000010000 */
[----:B------:R-:W-:Y:S01]  /*6110*/  FADD.FTZ R84, R73, R62 ;  /* 0x0000003e49547221 */ /* 0x000fe20000010000 */
[----:B------:R-:W-:Y:S05]  /*6120*/  @!P6 BRA `(.L_x_3213) ;  /* 0x000001000000e947 */ /* 0x000fea0003800000 */
[----:B------:R-:W-:Y:S02]  /*6130*/  IMAD.U32 R73, R65, 0x10000, RZ ;  /* 0x0001000041497824 */ /* 0x000fe400078e00ff */
[----:B0-----:R-:W-:-:S03]  /*6140*/  IMAD.WIDE.U32 R82, R10, 0x1000000, RZ ;  /* 0x010000000a527825 */ /* 0x001fc600078e00ff */
        /* <DEDUP_REMOVED lines=14> */
.L_x_3213:
[----:B------:R-:W-:Y:S01]  /*6230*/  FADD.FTZ R73, R84, R63 ;  /* 0x0000003f54497221 */ /* 0x000fe20000010000 */
[----:B------:R-:W-:Y:S05]  /*6240*/  BRA.DIV ~URZ, `(.L_x_3214) ;  /* 0x000006927f007947 */ /* 0x000fea000b800000 */
[----:B------:R1:W2:Y:S02]  /*6250*/  SHFL.BFLY PT, R71, R73, 0x1, 0x1f ;  /* 0x0c201f0049477f89 */ /* 0x0002a400000e0000 */
.L_x_3218:
[----:B0-2---:R-:W-:Y:S01]  /*6260*/  FADD.FTZ R82, R73, R71 ;  /* 0x0000004749527221 */ /* 0x005fe20000010000 */
[----:B------:R-:W-:Y:S05]  /*6270*/  BRA.DIV ~URZ, `(.L_x_3215) ;  /* 0x000006c27f007947 */ /* 0x000fea000b800000 */
[----:B------:R-:W0:Y:S02]  /*6280*/  SHFL.BFLY PT, R71, R82, 0x2, 0x1f ;  /* 0x0c401f0052477f89 */ /* 0x000e2400000e0000 */
[----:B0-----:R-:W-:-:S05]  /*6290*/  FADD.FTZ R71, R82, R71 ;  /* 0x0000004752477221 */ /* 0x001fca0000010000 */
[----:B------:R-:W0:Y:S02]  /*62a0*/  SHFL.BFLY PT, R76, R71, 0x4, 0x1f ;  /* 0x0c801f00474c7f89 */ /* 0x000e2400000e0000 */
[----:B0-----:R-:W-:-:S05]  /*62b0*/  FADD.FTZ R76, R71, R76 ;  /* 0x0000004c474c7221 */ /* 0x001fca0000010000 */
[----:B-1----:R-:W0:Y:S02]  /*62c0*/  SHFL.BFLY PT, R73, R76, 0x8, 0x1f ;  /* 0x0d001f004c497f89 */ /* 0x002e2400000e0000 */
        /* <DEDUP_REMOVED lines=29> */
.L_x_3219:
[----:B------:R-:W-:Y:S01]  /*64a0*/  FMUL.FTZ R71, R75, R75 ;  /* 0x0000004b4b477220 */ /* 0x000fe20000410000 */
[----:B------:R-:W-:Y:S01]  /*64b0*/  ISETP.NE.AND P0, PT, RZ, UR8, PT ;  /* 0x00000008ff007c0c */ /* 0x000fe2000bf05270 */
[----:B------:R-:W-:Y:S02]  /*64c0*/  IMAD.MOV.U32 R77, RZ, RZ, c[0x0][0x1e0] ;  /* 0x00007800ff4d7624 */ /* 0x000fe400078e00ff */
[----:B-1----:R-:W-:Y:S01]  /*64d0*/  FADD.FTZ R80, R80, R73 ;  /* 0x0000004950507221 */ /* 0x002fe20000010000 */
[----:B------:R-:W-:Y:S02]  /*64e0*/  FSEL R76, R71, RZ, P0 ;  /* 0x000000ff474c7208 */ /* 0x000fe40000000000 */
[----:B------:R-:W-:Y:S01]  /*64f0*/  FSEL R78, R75, RZ, !P0 ;  /* 0x000000ff4b4e7208 */ /* 0x000fe20004000000 */
[----:B------:R-:W-:-:S04]  /*6500*/  FFMA.FTZ R71, R80, R77, c[0x0][0x228] ;  /* 0x00008a0050477623 */ /* 0x000fc8000001004d */
[----:B0-----:R-:W-:Y:S02]  /*6510*/  FADD.FTZ R73, R71, R76 ;  /* 0x0000004c47497221 */ /* 0x001fe40000010000 */
[C---:B------:R-:W-:Y:S02]  /*6520*/  FADD.FTZ R12, -R78.reuse, R12 ;  /* 0x0000000c4e0c7221 */ /* 0x040fe40000010100 */
[C---:B------:R-:W-:Y:S02]  /*6530*/  FADD.FTZ R80, -R78.reuse, R13 ;  /* 0x0000000d4e507221 */ /* 0x040fe40000010100 */
[----:B------:R-:W0:Y:S01]  /*6540*/  MUFU.RSQ R73, R73 ;  /* 0x0000004900497308 */ /* 0x000e220000001400 */
[C---:B------:R-:W-:Y:S02]  /*6550*/  FADD.FTZ R14, -R78.reuse, R14 ;  /* 0x0000000e4e0e7221 */ /* 0x040fe40000010100 */
[----:B------:R-:W-:Y:S02]  /*6560*/  FADD.FTZ R82, -R78, R15 ;  /* 0x0000000f4e527221 */ /* 0x000fe40000010100 */
[----:B------:R-:W-:-:S02]  /*6570*/  IMAD.MOV.U32 R71, RZ, RZ, 0x4 ;  /* 0x00000004ff477424 */ /* 0x000fc400078e00ff */
[----:B------:R-:W-:Y:S02]  /*6580*/  FADD.FTZ R84, -R78, R60 ;  /* 0x0000003c4e547221 */ /* 0x000fe40000010100 */
[----:B------:R-:W-:-:S04]  /*6590*/  @!P1 IMAD.WIDE R76, R2, R71, c[0x0][0x1a0] ;  /* 0x00006800024c9625 */ /* 0x000fc800078e0247 */
[----:B------:R-:W-:Y:S01]  /*65a0*/  FADD.FTZ R62, -R78, R62 ;  /* 0x0000003e4e3e7221 */ /* 0x000fe20000010100 */
[----:B------:R1:W-:Y:S01]  /*65b0*/  @!P1 STG.E [R76.64], R75 ;  /* 0x0000004b4c009986 */ /* 0x0003e2000c101906 */
[C---:B0-----:R-:W-:Y:S02]  /*65c0*/  FMUL.FTZ R79, R73.reuse, R12 ;  /* 0x0000000c494f7220 */ /* 0x041fe40000410000 */
[C---:B------:R-:W-:Y:S02]  /*65d0*/  FMUL.FTZ R60, R73.reuse, R80 ;  /* 0x00000050493c7220 */ /* 0x040fe40000410000 */
[C---:B------:R-:W-:Y:S02]  /*65e0*/  FMUL.FTZ R81, R73.reuse, R14 ;  /* 0x0000000e49517220 */ /* 0x040fe40000410000 */
[----:B------:R-:W-:Y:S02]  /*65f0*/  FMUL.FTZ R80, R73, R82 ;  /* 0x0000005249507220 */ /* 0x000fe40000410000 */
[----:B------:R-:W-:-:S02]  /*6600*/  FFMA.FTZ R12, R40, R79, R56 ;  /* 0x0000004f280c7223 */ /* 0x000fc40000010038 */
[----:B------:R-:W-:Y:S02]  /*6610*/  FFMA.FTZ R13, R41, R60, R57 ;  /* 0x0000003c290d7223 */ /* 0x000fe40000010039 */
[----:B------:R-:W-:Y:S02]  /*6620*/  FFMA.FTZ R14, R42, R81, R58 ;  /* 0x000000512a0e7223 */ /* 0x000fe4000001003a */
[----:B------:R-:W-:Y:S01]  /*6630*/  FFMA.FTZ R15, R43, R80, R59 ;  /* 0x000000502b0f7223 */ /* 0x000fe2000001003b */
[----:B------:R-:W-:Y:S01]  /*6640*/  F2FP.BF16.PACK_AB R12, R13, R12 ;  /* 0x0000000c0d0c723e */ /* 0x000fe200000010ff */
[C---:B-1----:R-:W-:Y:S02]  /*6650*/  FADD.FTZ R76, -R78.reuse, R61 ;  /* 0x0000003d4e4c7221 */ /* 0x042fe40000010100 */
[----:B------:R-:W-:Y:S01]  /*6660*/  FADD.FTZ R78, -R78, R63 ;  /* 0x0000003f4e4e7221 */ /* 0x000fe20000010100 */
[----:B------:R-:W-:Y:S01]  /*6670*/  F2FP.BF16.PACK_AB R13, R15, R14 ;  /* 0x0000000e0f0d723e */ /* 0x000fe200000010ff */
[----:B------:R-:W-:-:S02]  /*6680*/  FMUL.FTZ R15, R73, R84 ;  /* 0x00000054490f7220 */ /* 0x000fc40000410000 */
[C---:B------:R-:W-:Y:S02]  /*6690*/  FMUL.FTZ R76, R73.reuse, R76 ;  /* 0x0000004c494c7220 */ /* 0x040fe40000410000 */
[C---:B------:R-:W-:Y:S02]  /*66a0*/  FMUL.FTZ R61, R73.reuse, R62 ;  /* 0x0000003e493d7220 */ /* 0x040fe40000410000 */
[----:B------:R-:W-:Y:S02]  /*66b0*/  FMUL.FTZ R78, R73, R78 ;  /* 0x0000004e494e7220 */ /* 0x000fe40000410000 */
[-C--:B------:R-:W-:Y:S02]  /*66c0*/  FFMA.FTZ R14, R36, R15.reuse, R52 ;  /* 0x0000000f240e7223 */ /* 0x080fe40000010034 */
[----:B------:R-:W-:Y:S02]  /*66d0*/  FFMA.FTZ R62, R28, R15, R44 ;  /* 0x0000000f1c3e7223 */ /* 0x000fe4000001002c */
[----:B------:R-:W-:-:S02]  /*66e0*/  FFMA.FTZ R15, R37, R76, R53 ;  /* 0x0000004c250f7223 */ /* 0x000fc40000010035 */
[-C--:B------:R-:W-:Y:S02]  /*66f0*/  FFMA.FTZ R63, R38, R61.reuse, R54 ;  /* 0x0000003d263f7223 */ /* 0x080fe40000010036 */
[----:B------:R-:W-:Y:S01]  /*6700*/  FFMA.FTZ R82, R39, R78, R55 ;  /* 0x0000004e27527223 */ /* 0x000fe20000010037 */
[----:B------:R-:W-:Y:S01]  /*6710*/  F2FP.BF16.PACK_AB R14, R15, R14 ;  /* 0x0000000e0f0e723e */ /* 0x000fe200000010ff */
[----:B------:R-:W-:Y:S02]  /*6720*/  FFMA.FTZ R75, R30, R61, R46 ;  /* 0x0000003d1e4b7223 */ /* 0x000fe4000001002e */
[----:B------:R-:W-:Y:S01]  /*6730*/  FFMA.FTZ R78, R31, R78, R47 ;  /* 0x0000004e1f4e7223 */ /* 0x000fe2000001002f */
[----:B------:R-:W-:Y:S01]  /*6740*/  F2FP.BF16.PACK_AB R15, R82, R63 ;  /* 0x0000003f520f723e */ /* 0x000fe200000010ff */
[----:B------:R-:W-:Y:S01]  /*6750*/  FFMA.FTZ R61, R29, R76, R45 ;  /* 0x0000004c1d3d7223 */ /* 0x000fe2000001002d */
[----:B------:R-:W-:Y:S01]  /*6760*/  SHF.L.U32 R76, R67, 0x4, RZ ;  /* 0x00000004434c7819 */ /* 0x000fe200000006ff */
[----:B------:R-:W-:Y:S01]  /*6770*/  FFMA.FTZ R82, R35, R80, R51 ;  /* 0x0000005023527223 */ /* 0x000fe20000010033 */
[----:B------:R-:W-:Y:S01]  /*6780*/  F2FP.BF16.PACK_AB R63, R78, R75 ;  /* 0x0000004b4e3f723e */ /* 0x000fe200000010ff */
[----:B------:R-:W-:Y:S01]  /*6790*/  FFMA.FTZ R60, R33, R60, R49 ;  /* 0x0000003c213c7223 */ /* 0x000fe20000010031 */
[----:B------:R-:W-:Y:S01]  /*67a0*/  F2FP.BF16.PACK_AB R62, R61, R62 ;  /* 0x0000003e3d3e723e */ /* 0x000fe200000010ff */
[----:B------:R-:W-:Y:S01]  /*67b0*/  FFMA.FTZ R61, R34, R81, R50 ;  /* 0x00000051223d7223 */ /* 0x000fe20000010032 */
[----:B------:R-:W-:Y:S01]  /*67c0*/  SHF.R.U32.HI R75, RZ, 0x1c, R67 ;  /* 0x0000001cff4b7819 */ /* 0x000fe20000011643 */
[----:B------:R-:W-:Y:S01]  /*67d0*/  FFMA.FTZ R67, R32, R79, R48 ;  /* 0x0000004f20437223 */ /* 0x000fe20000010030 */
[----:B------:R-:W-:Y:S01]  /*67e0*/  IADD3 R78, P0, R76, c[0x0][0x208], RZ ;  /* 0x000082004c4e7a10 */ /* 0x000fe20007f1e0ff */
[----:B------:R-:W-:Y:S01]  /*67f0*/  @!P1 IMAD.WIDE R80, R2, R71, c[0x0][0x1a8] ;  /* 0x00006a0002509625 */ /* 0x000fe200078e0247 */
[----:B------:R-:W-:-:S02]  /*6800*/  IADD3 R76, P2, R76, c[0x0][0x210], RZ ;  /* 0x000084004c4c7a10 */ /* 0x000fc40007f5e0ff */
[----:B------:R-:W-:Y:S01]  /*6810*/  IADD3.X R79, R75, c[0x0][0x20c], RZ, P0, !PT ;  /* 0x000083004b4f7a10 */ /* 0x000fe200007fe4ff */
[----:B------:R-:W-:Y:S01]  /*6820*/  IMAD R2, R71, c[0x0][0x160], R2 ;  /* 0x0000580047027a24 */ /* 0x000fe200078e0202 */
[----:B------:R-:W-:Y:S01]  /*6830*/  F2FP.BF16.PACK_AB R61, R82, R61 ;  /* 0x0000003d523d723e */ /* 0x000fe200000010ff */
[----:B------:R0:W-:Y:S01]  /*6840*/  @!P1 STG.E [R80.64], R73 ;  /* 0x0000004950009986 */ /* 0x0001e2000c101906 */
[----:B------:R-:W-:Y:S02]  /*6850*/  IADD3.X R77, R75, c[0x0][0x214], RZ, P2, !PT ;  /* 0x000085004b4d7a10 */ /* 0x000fe400017fe4ff */
[----:B------:R-:W-:Y:S01]  /*6860*/  F2FP.BF16.PACK_AB R60, R60, R67 ;  /* 0x000000433c3c723e */ /* 0x000fe200000010ff */
[----:B------:R0:W-:Y:S01]  /*6870*/  STG.E.128 [R78.64], R12 ;  /* 0x0000000c4e007986 */ /* 0x0001e2000c101d06 */
[----:B------:R-:W-:-:S03]  /*6880*/  ISETP.GE.AND P0, PT, R2, c[0x0][0x164], PT ;  /* 0x0000590002007a0c */ /* 0x000fc60003f06270 */
[----:B------:R0:W-:Y:S10]  /*6890*/  STG.E.128 [R76.64], R60 ;  /* 0x0000003c4c007986 */ /* 0x0001f4000c101d06 */
[----:B0-----:R-:W-:Y:S01]  /*68a0*/  @P0 CALL.REL.NOINC `(.L_x_3216) ;  /* 0x0000001000000944 */ /* 0x001fe20003c00000 */
[----:B------:R-:W-:Y:S05]  /*68b0*/  BRA `(.L_x_3217) ;  /* 0xffff9fd000007947 */ /* 0x000fea000383ffff */
.L_x_3216:
[----:B------:R-:W-:Y:S05]  /*68c0*/  BSYNC B0 ;  /* 0x0000000000007941 */ /* 0x000fea0003800000 */
.L_x_3084:
[----:B------:R-:W-:Y:S05]  /*68d0*/  EXIT ;  /* 0x000000000000794d */ /* 0x000fea0003800000 */
.L_x_3214:
[----:B0-----:R-:W-:Y:S01]  /*68e0*/  IMAD.MOV.U32 R78, RZ, RZ, 0x1 ;  /* 0x00000001ff4e7424 */ /* 0x001fe200078e00ff */
[----:B------:R-:W-:Y:S01]  /*68f0*/  MOV R76, 0x6930 ;  /* 0x00006930004c7802 */ /* 0x000fe20000000f00 */
[----:B------:R-:W-:-:S02]  /*6900*/  IMAD.MOV.U32 R71, RZ, RZ, 0x1f ;  /* 0x0000001fff477424 */ /* 0x000fc400078e00ff */
[----:B------:R-:W-:Y:S02]  /*6910*/  IMAD.MOV.U32 R80, RZ, RZ, -0x1 ;  /* 0xffffffffff507424 */ /* 0x000fe400078e00ff */
[----:B------:R-:W-:Y:S05]  /*6920*/  CALL.REL.NOINC `($__internal_37_$__cuda_sm70_shflsync_bfly_p) ;  /* 0x000004a000007944 */ /* 0x000fea0003c00000 */
[----:B01----:R-:W-:Y:S05]  /*6930*/  BRA `(.L_x_3218) ;  /* 0xfffff92000007947 */ /* 0x003fea000383ffff */
.L_x_3215:
[----:B------:R-:W-:Y:S01]  /*6940*/  HFMA2.MMA R78, -RZ, RZ, 0, 1.1920928955078125e-07 ;  /* 0x00000002ff4e7435 */ /* 0x000fe200000001ff */
[----:B-1----:R-:W-:Y:S01]  /*6950*/  IMAD.MOV.U32 R73, RZ, RZ, R82 ;  /* 0x000000ffff497224 */ /* 0x002fe200078e0052 */
[----:B------:R-:W-:Y:S01]  /*6960*/  MOV R76, 0x69a0 ;  /* 0x000069a0004c7802 */ /* 0x000fe20000000f00 */
[----:B------:R-:W-:Y:S02]  /*6970*/  IMAD.MOV.U32 R71, RZ, RZ, 0x1f ;  /* 0x0000001fff477424 */ /* 0x000fe400078e00ff */
[----:B------:R-:W-:Y:S02]  /*6980*/  IMAD.MOV.U32 R80, RZ, RZ, -0x1 ;  /* 0xffffffffff507424 */ /* 0x000fe400078e00ff */
[----:B------:R-:W-:Y:S05]  /*6990*/  CALL.REL.NOINC `($__internal_37_$__cuda_sm70_shflsync_bfly_p) ;  /* 0x0000043000007944 */ /* 0x000fea0003c00000 */
[----:B01----:R-:W-:Y:S01]  /*69a0*/  FADD.FTZ R73, R82, R71 ;  /* 0x0000004752497221 */ /* 0x003fe20000010000 */
[----:B------:R-:W-:Y:S01]  /*69b0*/  MOV R80, 0xffffffff ;  /* 0xffffffff00507802 */ /* 0x000fe20000000f00 */
[----:B------:R-:W-:Y:S01]  /*69c0*/  IMAD.MOV.U32 R78, RZ, RZ, 0x4 ;  /* 0x00000004ff4e7424 */ /* 0x000fe200078e00ff */
[----:B------:R-:W-:Y:S01]  /*69d0*/  MOV R76, 0x6a00 ;  /* 0x00006a00004c7802 */ /* 0x000fe20000000f00 */
[----:B------:R-:W-:Y:S02]  /*69e0*/  IMAD.MOV.U32 R71, RZ, RZ, 0x1f ;  /* 0x0000001fff477424 */ /* 0x000fe400078e00ff */
[----:B------:R-:W-:Y:S05]  /*69f0*/  CALL.REL.NOINC `($__internal_37_$__cuda_sm70_shflsync_bfly_p) ;  /* 0x000003d000007944 */ /* 0x000fea0003c00000 */
[----:B01----:R-:W-:Y:S01]  /*6a00*/  FADD.FTZ R73, R73, R71 ;  /* 0x0000004749497221 */ /* 0x003fe20000010000 */
[----:B------:R-:W-:Y:S01]  /*6a10*/  MOV R76, 0x6a60 ;  /* 0x00006a60004c7802 */ /* 0x000fe20000000f00 */
[----:B------:R-:W-:-:S02]  /*6a20*/  IMAD.MOV.U32 R78, RZ, RZ, 0x8 ;  /* 0x00000008ff4e7424 */ /* 0x000fc400078e00ff */
[----:B------:R-:W-:Y:S02]  /*6a30*/  IMAD.MOV.U32 R71, RZ, RZ, 0x1f ;  /* 0x0000001fff477424 */ /* 0x000fe400078e00ff */
[----:B------:R-:W-:Y:S02]  /*6a40*/  IMAD.MOV.U32 R80, RZ, RZ, -0x1 ;  /* 0xffffffffff507424 */ /* 0x000fe400078e00ff */
[----:B------:R-:W-:Y:S05]  /*6a50*/  CALL.REL.NOINC `($__internal_37_$__cuda_sm70_shflsync_bfly_p) ;  /* 0x0000037000007944 */ /* 0x000fea0003c00000 */
[----:B01----:R-:W-:Y:S01]  /*6a60*/  FADD.FTZ R73, R73, R71 ;  /* 0x0000004749497221 */ /* 0x003fe20000010000 */
[----:B------:R-:W-:Y:S01]  /*6a70*/  HFMA2.MMA R71, -RZ, RZ, 0, 1.847743988037109375e-06 ;  /* 0x0000001fff477435 */ /* 0x000fe200000001ff */
[----:B------:R-:W-:Y:S01]  /*6a80*/  IMAD.MOV.U32 R78, RZ, RZ, 0x10 ;  /* 0x00000010ff4e7424 */ /* 0x000fe200078e00ff */
[----:B------:R-:W-:Y:S01]  /*6a90*/  MOV R76, 0x6ac0 ;  /* 0x00006ac0004c7802 */ /* 0x000fe20000000f00 */
[----:B------:R-:W-:-:S03]  /*6aa0*/  IMAD.MOV.U32 R80, RZ, RZ, -0x1 ;  /* 0xffffffffff507424 */ /* 0x000fc600078e00ff */
[----:B------:R-:W-:Y:S05]  /*6ab0*/  CALL.REL.NOINC `($__internal_37_$__cuda_sm70_shflsync_bfly_p) ;  /* 0x0000031000007944 */ /* 0x000fea0003c00000 */
[----:B-1----:R-:W-:Y:S02]  /*6ac0*/  FADD.FTZ R71, R73, R71 ;  /* 0x0000004749477221 */ /* 0x002fe40000010000 */
[----:B0-----:R-:W-:Y:S02]  /*6ad0*/  IMAD.MOV.U32 R80, RZ, RZ, -0x1 ;  /* 0xffffffffff507424 */ /* 0x001fe400078e00ff */
        /* <DEDUP_REMOVED lines=19> */
[----:B------:R-:W-:-:S02]  /*6c10*/  IMAD.MOV.U32 R71, RZ, RZ, 0x1f ;  /* 0x0000001fff477424 */ /* 0x000fc400078e00ff */
[----:B------:R-:W-:Y:S05]  /*6c20*/  CALL.REL.NOINC `($__internal_37_$__cuda_sm70_shflsync_bfly_p) ;  /* 0x000001a000007944 */ /* 0x000fea0003c00000 */
[----:B01----:R-:W-:Y:S01]  /*6c30*/  FADD.FTZ R73, R73, R71 ;  /* 0x0000004749497221 */ /* 0x003fe20000010000 */
[----:B------:R-:W-:Y:S01]  /*6c40*/  MOV R78, 0x2 ;  /* 0x00000002004e7802 */ /* 0x000fe20000000f00 */
[----:B------:R-:W-:Y:S01]  /*6c50*/  IMAD.MOV.U32 R71, RZ, RZ, 0x1f ;  /* 0x0000001fff477424 */ /* 0x000fe200078e00ff */
[----:B------:R-:W-:Y:S01]  /*6c60*/  MOV R76, 0x6c90 ;  /* 0x00006c90004c7802 */ /* 0x000fe20000000f00 */
[----:B------:R-:W-:-:S02]  /*6c70*/  IMAD.MOV.U32 R80, RZ, RZ, -0x1 ;  /* 0xffffffffff507424 */ /* 0x000fc400078e00ff */
[----:B------:R-:W-:Y:S05]  /*6c80*/  CALL.REL.NOINC `($__internal_37_$__cuda_sm70_shflsync_bfly_p) ;  /* 0x0000014000007944 */ /* 0x000fea0003c00000 */
[----:B01----:R-:W-:Y:S01]  /*6c90*/  FADD.FTZ R73, R73, R71 ;  /* 0x0000004749497221 */ /* 0x003fe20000010000 */
[----:B------:R-:W-:Y:S01]  /*6ca0*/  MOV R80, 0xffffffff ;  /* 0xffffffff00507802 */ /* 0x000fe20000000f00 */
[----:B------:R-:W-:Y:S01]  /*6cb0*/  IMAD.MOV.U32 R78, RZ, RZ, 0x4 ;  /* 0x00000004ff4e7424 */ /* 0x000fe200078e00ff */
[----:B------:R-:W-:Y:S01]  /*6cc0*/  MOV R76, 0x6cf0 ;  /* 0x00006cf0004c7802 */ /* 0x000fe20000000f00 */
[----:B------:R-:W-:-:S02]  /*6cd0*/  IMAD.MOV.U32 R71, RZ, RZ, 0x1f ;  /* 0x0000001fff477424 */ /* 0x000fc400078e00ff */
        /* <DEDUP_REMOVED lines=13> */
[----:B01----:R-:W-:Y:S01]  /*6db0*/  IMAD.MOV.U32 R80, RZ, RZ, R71 ;  /* 0x000000ffff507224 */ /* 0x003fe200078e0047 */
[----:B------:R-:W-:Y:S05]  /*6dc0*/  BRA `(.L_x_3219) ;  /* 0xfffff6d000007947 */ /* 0x000fea000383ffff */
        .weak           $__internal_37_$__cuda_sm70_shflsync_bfly_p
        .type           $__internal_37_$__cuda_sm70_shflsync_bfly_p,@function
        .size           $__internal_37_$__cuda_sm70_shflsync_bfly_p,(.L_x_7093 - $__internal_37_$__cuda_sm70_shflsync_bfly_p)
$__internal_37_$__cuda_sm70_shflsync_bfly_p:
[----:B------:R-:W-:Y:S01]  /*6dd0*/  IMAD.MOV.U32 R77, RZ, RZ, 0x0 ;  /* 0x00000000ff4d7424 */ /* 0x000fe200078e00ff */
[----:B------:R-:W-:Y:S04]  /*6de0*/  WARPSYNC R80 ;  /* 0x0000005000007348 */ /* 0x000fe80003800000 */
[----:B------:R0:W1:Y:S01]  /*6df0*/  SHFL.BFLY PT, R71, R73, R78, R71 ;  /* 0x0c00004e49477389 */ /* 0x00006200000e0047 */
[----:B------:R-:W-:Y:S05]  /*6e00*/  RET.REL.NODEC R76 `(_ZN10layer_norm31ln_parallel_residual_fwd_kernelINS_13Kernel_traitsIf13__nv_bfloat16fS2_fjLj256ELj1ELj4ELj1ELj16ENS_18Kernel_traits_baseILj256EfS2_fS2_fjLj128EEEEELb1ELb0ELb1EEEvNS_9FwdParamsE) ;  /* 0xffff91f04c007950 */ /* 0x000fea0003c3ffff */
.L_x_3220:
        /* <DEDUP_REMOVED lines=15> */
.L_x_7093:


//--------------------- .text._ZN10layer_norm31ln_parallel_residual_fwd_kernelINS_13Kernel_traitsIf13__nv_bfloat16fS2_fjLj256ELj1ELj4ELj1ELj16ENS_18Kernel_traits_baseILj256EfS2_fS2_fjLj128EEEEELb1ELb1ELb0EEEvNS_9FwdParamsE --------------------------
	.section	.text._ZN10layer_norm31ln_parallel_residual_fwd_kernelINS_13Kernel_traitsIf13__nv_bfloat16fS2_fjLj256ELj1ELj4ELj1ELj16ENS_18Kernel_traits_baseILj256EfS2_fS2_fjLj128EEEEELb1ELb1ELb0EEEvNS_9FwdParamsE,"ax",@progbits
	.sectioninfo	@"SHI_REGISTERS=72"
	.align	128
        .global         _ZN10layer_norm31ln_parallel_residual_fwd_kernelINS_13Kernel_traitsIf13__nv_bfloat16fS2_fjLj256ELj1ELj4ELj1ELj16ENS_18Kernel_traits_baseILj256EfS2_fS2_fjLj128EEEEELb1ELb1ELb0EEEvNS_9FwdParamsE
        .type           _ZN10layer_norm31ln_parallel_residual_fwd_kernelINS_13Kernel_traitsIf13__nv_bfloat16fS2_fjLj256ELj1ELj4ELj1ELj16ENS_18Kernel_traits_baseILj256EfS2_fS2_fjLj128EEEEELb1ELb1ELb0EEEvNS_9FwdParamsE,@function
        .size           _ZN10layer_norm31ln_parallel_residual_fwd_kernelINS_13Kernel_traitsIf13__nv_bfloat16fS2_fjLj256ELj1ELj4ELj1ELj16ENS_18Kernel_traits_baseILj256EfS2_fS2_fjLj128EEEEELb1ELb1ELb0EEEvNS_9FwdParamsE,(.L_x_7094 - _ZN10layer_norm31ln_parallel_residual_fwd_kernelINS_13Kernel_traitsIf13__nv_bfloat16fS2_fjLj256ELj1ELj4ELj1ELj16ENS_18Kernel_traits_baseILj256EfS2_fS2_fjLj128EEEEELb1ELb1ELb0EEEvNS_9FwdParamsE)
        .other          _ZN10layer_norm31ln_parallel_residual_fwd_kernelINS_13Kernel_traitsIf13__nv_bfloat16fS2_fjLj256ELj1ELj4ELj1ELj16ENS_18Kernel_traits_baseILj256EfS2_fS2_fjLj128EEEEELb1ELb1ELb0EEEvNS_9FwdParamsE,@"STO_CUDA_ENTRY STV_DEFAULT"
_ZN10layer_norm31ln_parallel_residual_fwd_kernelINS_13Kernel_traitsIf13__nv_bfloat16fS2_fjLj256ELj1ELj4ELj1ELj16ENS_18Kernel_traits_baseILj256EfS2_fS2_fjLj128EEEEELb1ELb1ELb0EEEvNS_9FwdParamsE:
.text._ZN10layer_norm31ln_parallel_residual_fwd_kernelINS_13Kernel_traitsIf13__nv_bfloat16fS2_fjLj256ELj1ELj4ELj1ELj16ENS_18Kernel_traits_baseILj256EfS2_fS2_fjLj128EEEEELb1ELb1ELb0EEEvNS_9FwdParamsE:
        /* <DEDUP_REMOVED lines=9> */
[----:B------:R-:W-:-:S04]  /*0090*/  IMAD.MOV.U32 R0, RZ, RZ, c[0x0][0x238] ;  /* 0x00008e00ff007624 */ /* 0x000fc800078e00ff */
[----:B------:R-:W-:Y:S02]  /*00a0*/  @P1 IMAD.MOV.U32 R4, RZ, RZ, R0 ;  /* 0x000000ffff041224 */ /* 0x000fe400078e0000 */
        /* <DEDUP_REMOVED lines=15> */
[----:B--2---:R-:W-:Y:S02]  /*01a0*/  LOP3.LUT R3, R8, 0x1f, RZ, 0xc, !PT ;  /* 0x0000001f08037812 */ /* 0x004fe400078e0cff */
[----:B------:R-:W-:Y:S02]  /*01b0*/  @P1 IADD3.X R27, RZ, R5, RZ, P3, !PT ;  /* 0x00000005ff1b1210 */ /* 0x000fe40001ffe4ff */
[----:B------:R-:W-:Y:S02]  /*01c0*/  LEA.HI.SX32 R2, R2, R3, 0x1d ;  /* 0x0000000302027211 */ /* 0x000fe400078feaff */
[----:B------:R-:W-:Y:S01]  /*01d0*/  SHF.R.U64 R6, R0, 0x2, R27 ;  /* 0x0000000200067819 */ /* 0x000fe2000000121b */
[----:B-1----:R-:W-:Y:S01]  /*01e0*/  UIADD3 UR9, UR4, -0x61c88647, URZ ;  /* 0x9e3779b904097890 */ /* 0x002fe2000fffe03f */
[----:B------:R-:W-:Y:S01]  /*01f0*/  LOP3.LUT P0, RZ, R2, 0xffffffe0, RZ, 0xc0, !PT ;  /* 0xffffffe002ff7812 */ /* 0x000fe2000780c0ff */
[----:B------:R-:W-:Y:S01]  /*0200*/  UIADD3 UR11, UR4, 0x3c6ef372, URZ ;  /* 0x3c6ef372040b7890 */ /* 0x000fe2000fffe03f */
[----:B------:R-:W-:Y:S01]  /*0210*/  LOP3.LUT R5, R8, 0x1f, RZ, 0xc0, !PT ;  /* 0x0000001f08057812 */ /* 0x000fe200078ec0ff */
[----:B------:R-:W-:-:S02]  /*0220*/  UIADD3 UR13, UR4, -0x255992d5, URZ ;  /* 0xdaa66d2b040d7890 */ /* 0x000fc4000fffe03f */
[----:B------:R-:W-:Y:S02]  /*0230*/  UIADD3 UR15, UR4, 0x78dde6e4, URZ ;  /* 0x78dde6e4040f7890 */ /* 0x000fe4000fffe03f */
[----:B----4-:R-:W-:Y:S02]  /*0240*/  UIADD3 UR10, UR5, -0x4498517b, URZ ;  /* 0xbb67ae85050a7890 */ /* 0x010fe4000fffe03f */
        /* <DEDUP_REMOVED lines=28> */
.L_x_3222:
[----:B------:R-:W-:Y:S05]  /*0410*/  BSYNC B0 ;  /* 0x0000000000007941 */ /* 0x000fea0003800000 */
.L_x_3221:
[----:B------:R-:W-:Y:S05]  /*0420*/  @P2 EXIT ;  /* 0x000000000000294d */ /* 0x000fea0003800000 */
[----:B0-----:R-:W-:Y:S01]  /*0430*/  IMAD.HI.U32 R3, R7, -0x326172a9, RZ ;  /* 0xcd9e8d5707037827 */ /* 0x001fe200078e00ff */
[----:B------:R-:W-:Y:S01]  /*0440*/  SHF.R.U32.HI R4, RZ, 0x2, R27 ;  /* 0x00000002ff047819 */ /* 0x000fe2000001161b */
[----:B------:R-:W-:Y:S01]  /*0450*/  BSSY B1, `(.L_x_3223) ;  /* 0x0000638000017945 */ /* 0x000fe20003800000 */
[----:B------:R-:W-:Y:S01]  /*0460*/  LOP3.LUT R63, R0, 0x3, RZ, 0xc0, !PT ;  /* 0x00000003003f7812 */ /* 0x000fe200078ec0ff */
[----:B------:R-:W-:Y:S01]  /*0470*/  IMAD.HI.U32 R2, R6, -0x2daee0ad, RZ ;  /* 0xd2511f5306027827 */ /* 0x000fe200078e00ff */
[----:B------:R-:W-:Y:S01]  /*0480*/  LOP3.LUT R3, R3, UR4, R4, 0x96, !PT ;  /* 0x0000000403037c12 */ /* 0x000fe2000f8e9604 */
[----:B------:R-:W-:-:S02]  /*0490*/  ULDC.U8 UR8, c[0x0][0x1f0] ;  /* 0x00007c0000087ab9 */ /* 0x000fc40000000000 */
[----:B------:R-:W-:Y:S01]  /*04a0*/  IMAD R27, R6, -0x2daee0ad, RZ ;  /* 0xd2511f53061b7824 */ /* 0x000fe200078e02ff */
        /* <DEDUP_REMOVED lines=55> */
[----:B------:R-:W-:Y:S02]  /*0820*/  IMAD R62, R27, -0x2daee0ad, RZ ;  /* 0xd2511f531b3e7824 */ /* 0x000fe400078e02ff */
.L_x_3359:
        /* <DEDUP_REMOVED lines=11> */
[----:B------:R-:W-:Y:S02]  /*08e0*/  @P1 MOV R36, 0x20 ;  /* 0x0000002000241802 */ /* 0x000fe40000000f00 */
[-C--:B------:R-:W-:Y:S01]  /*08f0*/  @P3 IMAD.WIDE.U32 R38, R49, R40.reuse, c[0x0][0x178] ;  /* 0x00005e0031263625 */ /* 0x080fe200078e0028 */
[----:B------:R-:W-:Y:S01]  /*0900*/  ISETP.NE.AND P2, PT, R63, 0x1, PT ;  /* 0x000000013f00780c */ /* 0x000fe20003f45270 */
[----:B------:R-:W-:Y:S01]  /*0910*/  BSSY B2, `(.L_x_3226) ;  /* 0x0000013000027945 */ /* 0x000fe20003800000 */
[----:B------:R-:W-:Y:S01]  /*0920*/  P2R R59, PR, RZ, 0x8 ;  /* 0x00000008ff3b7803 */ /* 0x000fe20000000000 */
        /* <DEDUP_REMOVED lines=16> */
.L_x_3227:
[----:B------:R-:W-:Y:S02]  /*0a30*/  IMAD.MOV.U32 R46, RZ, RZ, R2 ;  /* 0x000000ffff2e7224 */ /* 0x000fe400078e0002 */
.L_x_3228:
[----:B------:R-:W-:Y:S05]  /*0a40*/  BSYNC B2 ;  /* 0x0000000000027941 */ /* 0x000fea0003800000 */
.L_x_3226:
        /* <DEDUP_REMOVED lines=16> */
.L_x_3232:
[----:B------:R-:W-:Y:S05]  /*0b50*/  BSYNC B3 ;  /* 0x0000000000037941 */ /* 0x000fea0003800000 */
.L_x_3231:
        /* <DEDUP_REMOVED lines=42> */
.L_x_3230:
[----:B------:R-:W-:Y:S05]  /*0e00*/  BSYNC B2 ;  /* 0x0000000000027941 */ /* 0x000fea0003800000 */
.L_x_3229:
        /* <DEDUP_REMOVED lines=16> */
.L_x_3233:
        /* <DEDUP_REMOVED lines=12> */
.L_x_3236:
[----:B------:R-:W-:Y:S02]  /*0fd0*/  MOV R37, R2 ;  /* 0x0000000200257202 */ /* 0x000fe40000000f00 */
.L_x_3237:
[----:B------:R-:W-:Y:S05]  /*0fe0*/  BSYNC B2 ;  /* 0x0000000000027941 */ /* 0x000fea0003800000 */
.L_x_3235:
        /* <DEDUP_REMOVED lines=16> */
.L_x_3241:
[----:B------:R-:W-:Y:S05]  /*10f0*/  BSYNC B3 ;  /* 0x0000000000037941 */ /* 0x000fea0003800000 */
.L_x_3240:
        /* <DEDUP_REMOVED lines=42> */
.L_x_3239:
[----:B------:R-:W-:Y:S05]  /*13a0*/  BSYNC B2 ;  /* 0x0000000000027941 */ /* 0x000fea0003800000 */
.L_x_3238:
        /* <DEDUP_REMOVED lines=9> */
.L_x_3234:
        /* <DEDUP_REMOVED lines=12> */
.L_x_3243:
[----:B------:R-:W-:Y:S02]  /*1500*/  IMAD.MOV.U32 R64, RZ, RZ, R2 ;  /* 0x000000ffff407224 */ /* 0x000fe400078e0002 */
.L_x_3244:
[----:B------:R-:W-:Y:S05]  /*1510*/  BSYNC B2 ;  /* 0x0000000000027941 */ /* 0x000fea0003800000 */
.L_x_3242:
        /* <DEDUP_REMOVED lines=16> */
.L_x_3248:
[----:B------:R-:W-:Y:S05]  /*1620*/  BSYNC B3 ;  /* 0x0000000000037941 */ /* 0x000fea0003800000 */
.L_x_3247:
        /* <DEDUP_REMOVED lines=42> */
.L_x_3246:
[----:B------:R-:W-:Y:S05]  /*18d0*/  BSYNC B2 ;  /* 0x0000000000027941 */ /* 0x000fea0003800000 */
.L_x_3245:
        /* <DEDUP_REMOVED lines=13> */
.L_x_3249:
        /* <DEDUP_REMOVED lines=12> */
.L_x_3252:
[----:B------:R-:W-:Y:S02]  /*1a70*/  IMAD.MOV.U32 R40, RZ, RZ, R2 ;  /* 0x000000ffff287224 */ /* 0x000fe400078e0002 */
.L_x_3253:
[----:B------:R-:W-:Y:S05]  /*1a80*/  BSYNC B2 ;  /* 0x0000000000027941 */ /* 0x000fea0003800000 */
.L_x_3251:
        /* <DEDUP_REMOVED lines=16> */
.L_x_3257:
[----:B------:R-:W-:Y:S05]  /*1b90*/  BSYNC B3 ;  /* 0x0000000000037941 */ /* 0x000fea0003800000 */
.L_x_3256:
        /* <DEDUP_REMOVED lines=42> */
.L_x_3255:
[----:B------:R-:W-:Y:S05]  /*1e40*/  BSYNC B2 ;  /* 0x0000000000027941 */ /* 0x000fea0003800000 */
.L_x_3254:
        /* <DEDUP_REMOVED lines=9> */
.L_x_3250:
        /* <DEDUP_REMOVED lines=12> */
.L_x_3259:
[----:B------:R-:W-:Y:S02]  /*1fa0*/  IMAD.MOV.U32 R40, RZ, RZ, R2 ;  /* 0x000000ffff287224 */ /* 0x000fe400078e0002 */
.L_x_3260:
[----:B------:R-:W-:Y:S05]  /*1fb0*/  BSYNC B2 ;  /* 0x0000000000027941 */ /* 0x000fea0003800000 */
.L_x_3258:
        /* <DEDUP_REMOVED lines=16> */
.L_x_3264:
[----:B------:R-:W-:Y:S05]  /*20c0*/  BSYNC B3 ;  /* 0x0000000000037941 */ /* 0x000fea0003800000 */
.L_x_3263:
        /* <DEDUP_REMOVED lines=42> */
.L_x_3262:
[----:B------:R-:W-:Y:S05]  /*2370*/  BSYNC B2 ;  /* 0x0000000000027941 */ /* 0x000fea0003800000 */
.L_x_3261:
        /* <DEDUP_REMOVED lines=13> */
.L_x_3265:
        /* <DEDUP_REMOVED lines=12> */
.L_x_3268:
[----:B------:R-:W-:Y:S02]  /*2510*/  IMAD.MOV.U32 R39, RZ, RZ, R2 ;  /* 0x000000ffff277224 */ /* 0x000fe400078e0002 */
.L_x_3269:
[----:B------:R-:W-:Y:S05]  /*2520*/  BSYNC B2 ;  /* 0x0000000000027941 */ /* 0x000fea0003800000 */
.L_x_3267:
        /* <DEDUP_REMOVED lines=16> */
.L_x_3273:
[----:B------:R-:W-:Y:S05]  /*2630*/  BSYNC B3 ;  /* 0x0000000000037941 */ /* 0x000fea0003800000 */
.L_x_3272:
        /* <DEDUP_REMOVED lines=42> */
.L_x_3271:
[----:B------:R-:W-:Y:S05]  /*28e0*/  BSYNC B2 ;  /* 0x0000000000027941 */ /* 0x000fea0003800000 */
.L_x_3270:
        /* <DEDUP_REMOVED lines=9> */
.L_x_3266:
        /* <DEDUP_REMOVED lines=12> */
.L_x_3275:
[----:B------:R-:W-:Y:S02]  /*2a40*/  IMAD.MOV.U32 R40, RZ, RZ, R2 ;  /* 0x000000ffff287224 */ /* 0x000fe400078e0002 */
.L_x_3276:
[----:B------:R-:W-:Y:S05]  /*2a50*/  BSYNC B2 ;  /* 0x0000000000027941 */ /* 0x000fea0003800000 */
.L_x_3274:
        /* <DEDUP_REMOVED lines=16> */
.L_x_3280:
[----:B------:R-:W-:Y:S05]  /*2b60*/  BSYNC B3 ;  /* 0x0000000000037941 */ /* 0x000fea0003800000 */
.L_x_3279:
        /* <DEDUP_REMOVED lines=42> */
.L_x_3278:
[----:B------:R-:W-:Y:S05]  /*2e10*/  BSYNC B2 ;  /* 0x0000000000027941 */ /* 0x000fea0003800000 */
.L_x_3277:
        /* <DEDUP_REMOVED lines=13> */
.L_x_3281:
        /* <DEDUP_REMOVED lines=12> */
.L_x_3284:
[----:B------:R-:W-:Y:S02]  /*2fb0*/  IMAD.MOV.U32 R46, RZ, RZ, R2 ;  /* 0x000000ffff2e7224 */ /* 0x000fe400078e0002 */
.L_x_3285:
[----:B------:R-:W-:Y:S05]  /*2fc0*/  BSYNC B2 ;  /* 0x0000000000027941 */ /* 0x000fea0003800000 */
.L_x_3283:
        /* <DEDUP_REMOVED lines=16> */
.L_x_3289:
[----:B------:R-:W-:Y:S05]  /*30d0*/  BSYNC B3 ;  /* 0x0000000000037941 */ /* 0x000fea0003800000 */
.L_x_3288:
        /* <DEDUP_REMOVED lines=42> */
.L_x_3287:
[----:B------:R-:W-:Y:S05]  /*3380*/  BSYNC B2 ;  /* 0x0000000000027941 */ /* 0x000fea0003800000 */
.L_x_3286:
        /* <DEDUP_REMOVED lines=9> */
.L_x_3282:
        /* <DEDUP_REMOVED lines=12> */
.L_x_3291:
[----:B------:R-:W-:Y:S02]  /*34e0*/  IMAD.MOV.U32 R46, RZ, RZ, R2 ;  /* 0x000000ffff2e7224 */ /* 0x000fe400078e0002 */
.L_x_3292:
[----:B------:R-:W-:Y:S05]  /*34f0*/  BSYNC B2 ;  /* 0x0000000000027941 */ /* 0x000fea0003800000 */
.L_x_3290:
        /* <DEDUP_REMOVED lines=16> */
.L_x_3296:
[----:B------:R-:W-:Y:S05]  /*3600*/  BSYNC B3 ;  /* 0x0000000000037941 */ /* 0x000fea0003800000 */
.L_x_3295:
        /* <DEDUP_REMOVED lines=42> */
.L_x_3294:
[----:B------:R-:W-:Y:S05]  /*38b0*/  BSYNC B2 ;  /* 0x0000000000027941 */ /* 0x000fea0003800000 */
.L_x_3293:
        /* <DEDUP_REMOVED lines=13> */
.L_x_3297:
        /* <DEDUP_REMOVED lines=12> */
.L_x_3300:
[----:B------:R-:W-:Y:S02]  /*3a50*/  IMAD.MOV.U32 R41, RZ, RZ, R2 ;  /* 0x000000ffff297224 */ /* 0x000fe400078e0002 */
.L_x_3301:
[----:B------:R-:W-:Y:S05]  /*3a60*/  BSYNC B2 ;  /* 0x0000000000027941 */ /* 0x000fea0003800000 */
.L_x_3299:
        /* <DEDUP_REMOVED lines=16> */
.L_x_3305:
[----:B------:R-:W-:Y:S05]  /*3b70*/  BSYNC B3 ;  /* 0x0000000000037941 */ /* 0x000fea0003800000 */
.L_x_3304:
        /* <DEDUP_REMOVED lines=42> */
.L_x_3303:
[----:B------:R-:W-:Y:S05]  /*3e20*/  BSYNC B2 ;  /* 0x0000000000027941 */ /* 0x000fea0003800000 */
.L_x_3302:
        /* <DEDUP_REMOVED lines=9> */
.L_x_3298:
        /* <DEDUP_REMOVED lines=12> */
.L_x_3307:
[----:B------:R-:W-:Y:S02]  /*3f80*/  IMAD.MOV.U32 R46, RZ, RZ, R2 ;  /* 0x000000ffff2e7224 */ /* 0x000fe400078e0002 */
.L_x_3308:
[----:B------:R-:W-:Y:S05]  /*3f90*/  BSYNC B2 ;  /* 0x0000000000027941 */ /* 0x000fea0003800000 */
.L_x_3306:
        /* <DEDUP_REMOVED lines=16> */
.L_x_3312:
[----:B------:R-:W-:Y:S05]  /*40a0*/  BSYNC B3 ;  /* 0x0000000000037941 */ /* 0x000fea0003800000 */
.L_x_3311:
        /* <DEDUP_REMOVED lines=42> */
.L_x_3310:
[----:B------:R-:W-:Y:S05]  /*4350*/  BSYNC B2 ;  /* 0x0000000000027941 */ /* 0x000fea0003800000 */
.L_x_3309:
        /* <DEDUP_REMOVED lines=12> */
.L_x_3313:
        /* <DEDUP_REMOVED lines=12> */
.L_x_3316:
[----:B------:R-:W-:Y:S02]  /*44e0*/  IMAD.MOV.U32 R42, RZ, RZ, R2 ;  /* 0x000000ffff2a7224 */ /* 0x000fe400078e0002 */
.L_x_3317:
[----:B------:R-:W-:Y:S05]  /*44f0*/  BSYNC B2 ;  /* 0x0000000000027941 */ /* 0x000fea0003800000 */
.L_x_3315:
        /* <DEDUP_REMOVED lines=16> */
.L_x_3321:
[----:B------:R-:W-:Y:S05]  /*4600*/  BSYNC B3 ;  /* 0x0000000000037941 */ /* 0x000fea0003800000 */
.L_x_3320:
        /* <DEDUP_REMOVED lines=42> */
.L_x_3319:
[----:B------:R-:W-:Y:S05]  /*48b0*/  BSYNC B2 ;  /* 0x0000000000027941 */ /* 0x000fea0003800000 */
.L_x_3318:
        /* <DEDUP_REMOVED lines=9> */
.L_x_3314:
        /* <DEDUP_REMOVED lines=12> */
.L_x_3323:
[----:B------:R-:W-:Y:S02]  /*4a10*/  IMAD.MOV.U32 R46, RZ, RZ, R2 ;  /* 0x000000ffff2e7224 */ /* 0x000fe400078e0002 */
.L_x_3324:
[----:B------:R-:W-:Y:S05]  /*4a20*/  BSYNC B2 ;  /* 0x0000000000027941 */ /* 0x000fea0003800000 */
.L_x_3322:
        /* <DEDUP_REMOVED lines=16> */
.L_x_3328:
[----:B------:R-:W-:Y:S05]  /*4b30*/  BSYNC B3 ;  /* 0x0000000000037941 */ /* 0x000fea0003800000 */
.L_x_3327:
        /* <DEDUP_REMOVED lines=42> */
.L_x_3326:
[----:B------:R-:W-:Y:S05]  /*4de0*/  BSYNC B2 ;  /* 0x0000000000027941 */ /* 0x000fea0003800000 */
.L_x_3325:
        /* <DEDUP_REMOVED lines=12> */
.L_x_3329:
        /* <DEDUP_REMOVED lines=12> */
.L_x_3332:
[----:B------:R-:W-:Y:S02]  /*4f70*/  IMAD.MOV.U32 R46, RZ, RZ, R2 ;  /* 0x000000ffff2e7224 */ /* 0x000fe400078e0002 */
.L_x_3333:
[----:B------:R-:W-:Y:S05]  /*4f80*/  BSYNC B2 ;  /* 0x0000000000027941 */ /* 0x000fea0003800000 */
.L_x_3331:
        /* <DEDUP_REMOVED lines=16> */
.L_x_3337:
[----:B------:R-:W-:Y:S05]  /*5090*/  BSYNC B3 ;  /* 0x0000000000037941 */ /* 0x000fea0003800000 */
.L_x_3336:
        /* <DEDUP_REMOVED lines=42> */
.L_x_3335:
[----:B------:R-:W-:Y:S05]  /*5340*/  BSYNC B2 ;  /* 0x0000000000027941 */ /* 0x000fea0003800000 */
.L_x_3334:
        /* <DEDUP_REMOVED lines=9> */
.L_x_3330:
        /* <DEDUP_REMOVED lines=12> */
.L_x_3339:
[----:B------:R-:W-:Y:S02]  /*54a0*/  IMAD.MOV.U32 R63, RZ, RZ, R2 ;  /* 0x000000ffff3f7224 */ /* 0x000fe400078e0002 */
.L_x_3340:
[----:B------:R-:W-:Y:S05]  /*54b0*/  BSYNC B2 ;  /* 0x0000000000027941 */ /* 0x000fea0003800000 */
.L_x_3338:
        /* <DEDUP_REMOVED lines=16> */
.L_x_3344:
[----:B------:R-:W-:Y:S05]  /*55c0*/  BSYNC B3 ;  /* 0x0000000000037941 */ /* 0x000fea0003800000 */
.L_x_3343:
        /* <DEDUP_REMOVED lines=43> */
.L_x_3342:
[----:B------:R-:W-:Y:S05]  /*5880*/  BSYNC B2 ;  /* 0x0000000000027941 */ /* 0x000fea0003800000 */
.L_x_3341:
        /* <DEDUP_REMOVED lines=12> */
.L_x_3345:
        /* <DEDUP_REMOVED lines=12> */
.L_x_3348:
[----:B------:R-:W-:Y:S02]  /*5a10*/  MOV R46, R2 ;  /* 0x00000002002e7202 */ /* 0x000fe40000000f00 */
.L_x_3349:
[----:B------:R-:W-:Y:S05]  /*5a20*/  BSYNC B2 ;  /* 0x0000000000027941 */ /* 0x000fea0003800000 */
.L_x_3347:
        /* <DEDUP_REMOVED lines=16> */
.L_x_3353:
[----:B------:R-:W-:Y:S05]  /*5b30*/  BSYNC B3 ;  /* 0x0000000000037941 */ /* 0x000fea0003800000 */
.L_x_3352:
        /* <DEDUP_REMOVED lines=42> */
.L_x_3351:
[----:B------:R-:W-:Y:S05]  /*5de0*/  BSYNC B2 ;  /* 0x0000000000027941 */ /* 0x000fea0003800000 */
.L_x_3350:
        /* <DEDUP_REMOVED lines=9> */
.L_x_3346:
        /* <DEDUP_REMOVED lines=20> */
[----:B------:R-:W-:Y:S01]  /*5fc0*/  IMAD.MOV.U32 R60, RZ, RZ, 0x20 ;  /* 0x00000020ff3c7424 */ /* 0x000fe200078e00ff */
[----:B------:R-:W-:Y:S02]  /*5fd0*/  LOP3.LUT R45, R45, R59, R47, 0xfe, !PT ;  /* 0x0000003b2d2d7212 */ /* 0x000fe400078efe2f */
[----:B------:R-:W-:Y:S01]  /*5fe0*/  SEL R47, RZ, 0x1, P2 ;  /* 0x00000001ff2f7807 */ /* 0x000fe20001000000 */
[----:B------:R-:W-:-:S03]  /*5ff0*/  IMAD.WIDE.U32 R60, R49, R60, c[0x0][0x188] ;  /* 0x00006200313c7625 */ /* 0x000fc600078e003c */
[----:B------:R-:W-:Y:S01]  /*6000*/  LOP3.LUT R44, R44, R47, RZ, 0xfc, !PT ;  /* 0x0000002f2c2c7212 */ /* 0x000fe200078efcff */
[----:B------:R-:W-:Y:S01]  /*6010*/  IMAD.WIDE.U32 R46, R49, R64, c[0x0][0x190] ;  /* 0x00006400312e7625 */ /* 0x000fe200078e0040 */
[----:B------:R0:W-:Y:S04]  /*6020*/  STG.E.128 [R60.64], R36 ;  /* 0x000000243c007986 */ /* 0x0001e8000c101d06 */
[----:B------:R0:W-:Y:S04]  /*6030*/  STG.E.128 [R60.64+0x10], R40 ;  /* 0x000010283c007986 */ /* 0x0001e8000c101d06 */
        /* <DEDUP_REMOVED lines=17> */
.L_x_3225:
[----:B------:R-:W-:Y:S05]  /*6150*/  BSYNC B0 ;  /* 0x0000000000007941 */ /* 0x000fea0003800000 */
.L_x_3224:
        /* <DEDUP_REMOVED lines=12> */
.L_x_3360:
        /* <DEDUP_REMOVED lines=37> */
.L_x_3361:
[----:B------:R-:W-:Y:S01]  /*6470*/  FMUL.FTZ R44, R61, R61 ;  /* 0x0000003d3d2c7220 */ /* 0x000fe20000410000 */
[----:B------:R-:W-:Y:S01]  /*6480*/  ISETP.NE.AND P1, PT, RZ, UR8, PT ;  /* 0x00000008ff007c0c */ /* 0x000fe2000bf25270 */
[----:B-1----:R-:W-:Y:S01]  /*6490*/  FADD.FTZ R59, R59, R60 ;  /* 0x0000003c3b3b7221 */ /* 0x002fe20000010000 */
        /* <DEDUP_REMOVED lines=17> */
[--C-:B------:R-:W-:Y:S02]  /*65b0*/  FADD.FTZ R45, R38, -R61.reuse ;  /* 0x8000003d262d7221 */ /* 0x100fe40000010000 */
[--C-:B0-----:R-:W-:Y:S02]  /*65c0*/  FADD.FTZ R60, R40, -R61.reuse ;  /* 0x8000003d283c7221 */ /* 0x101fe40000010000 */
[----:B------:R-:W-:-:S02]  /*65d0*/  FADD.FTZ R64, R41, -R61 ;  /* 0x8000003d29407221 */ /* 0x000fc40000010000 */
[--C-:B------:R-:W-:Y:S02]  /*65e0*/  FADD.FTZ R46, R42, -R61.reuse ;  /* 0x8000003d2a2e7221 */ /* 0x100fe40000010000 */
[----:B------:R-:W-:Y:S02]  /*65f0*/  FADD.FTZ R66, R43, -R61 ;  /* 0x8000003d2b427221 */ /* 0x000fe40000010000 */
[C---:B------:R-:W-:Y:S02]  /*6600*/  FMUL.FTZ R61, R59.reuse, R44 ;  /* 0x0000002c3b3d7220 */ /* 0x040fe40000410000 */
[C---:B------:R-:W-:Y:S02]  /*6610*/  FMUL.FTZ R44, R59.reuse, R68 ;  /* 0x000000443b2c7220 */ /* 0x040fe40000410000 */
[C---:B------:R-:W-:Y:S02]  /*6620*/  FMUL.FTZ R68, R59.reuse, R47 ;  /* 0x0000002f3b447220 */ /* 0x040fe40000410000 */
[C---:B------:R-:W-:Y:S01]  /*6630*/  FMUL.FTZ R47, R59.reuse, R60 ;  /* 0x0000003c3b2f7220 */ /* 0x040fe20000410000 */
[----:B------:R-:W-:Y:S01]  /*6640*/  MOV R60, 0x10 ;  /* 0x00000010003c7802 */ /* 0x000fe20000000f00 */
[----:B------:R-:W-:-:S02]  /*6650*/  FMUL.FTZ R45, R59, R45 ;  /* 0x0000002d3b2d7220 */ /* 0x000fc40000410000 */
[C---:B------:R-:W-:Y:S02]  /*6660*/  FMUL.FTZ R64, R59.reuse, R64 ;  /* 0x000000403b407220 */ /* 0x040fe40000410000 */
[C---:B------:R-:W-:Y:S02]  /*6670*/  FMUL.FTZ R65, R59.reuse, R46 ;  /* 0x0000002e3b417220 */ /* 0x040fe40000410000 */
[----:B------:R-:W-:Y:S02]  /*6680*/  FMUL.FTZ R66, R59, R66 ;  /* 0x000000423b427220 */ /* 0x000fe40000410000 */
[----:B-----5:R-:W-:Y:S02]  /*6690*/  FFMA.FTZ R46, R20, R47, R12 ;  /* 0x0000002f142e7223 */ /* 0x020fe4000001000c */
[----:B------:R-:W-:Y:S02]  /*66a0*/  FFMA.FTZ R61, R16, R61, R8 ;  /* 0x0000003d103d7223 */ /* 0x000fe40000010008 */
[----:B------:R-:W-:-:S02]  /*66b0*/  FFMA.FTZ R44, R17, R44, R9 ;  /* 0x0000002c112c7223 */ /* 0x000fc40000010009 */
[----:B------:R-:W-:Y:S02]  /*66c0*/  FFMA.FTZ R45, R18, R45, R10 ;  /* 0x0000002d122d7223 */ /* 0x000fe4000001000a */
[----:B------:R-:W-:Y:S01]  /*66d0*/  FFMA.FTZ R47, R22, R65, R14 ;  /* 0x00000041162f7223 */ /* 0x000fe2000001000e */
[----:B------:R-:W-:Y:S01]  /*66e0*/  F2FP.BF16.PACK_AB R44, R44, R61 ;  /* 0x0000003d2c2c723e */ /* 0x000fe200000010ff */
[----:B------:R-:W-:Y:S02]  /*66f0*/  FFMA.FTZ R66, R23, R66, R15 ;  /* 0x0000004217427223 */ /* 0x000fe4000001000f */
[----:B------:R-:W-:Y:S02]  /*6700*/  FFMA.FTZ R59, R21, R64, R13 ;  /* 0x00000040153b7223 */ /* 0x000fe4000001000d */
[----:B------:R-:W-:Y:S01]  /*6710*/  FFMA.FTZ R68, R19, R68, R11 ;  /* 0x0000004413447223 */ /* 0x000fe2000001000b */
[----:B------:R-:W-:Y:S01]  /*6720*/  F2FP.BF16.PACK_AB R47, R66, R47 ;  /* 0x0000002f422f723e */ /* 0x000fe200000010ff */
[----:B------:R-:W-:Y:S01]  /*6730*/  IMAD.WIDE.U32 R60, R49, R60, c[0x0][0x208] ;  /* 0x00008200313c7625 */ /* 0x000fe200078e003c */
[----:B------:R-:W-:-:S02]  /*6740*/  F2FP.BF16.PACK_AB R46, R59, R46 ;  /* 0x0000002e3b2e723e */ /* 0x000fc400000010ff */
[----:B------:R-:W-:-:S05]  /*6750*/  F2FP.BF16.PACK_AB R45, R68, R45 ;  /* 0x0000002d442d723e */ /* 0x000fca00000010ff */
[----:B------:R0:W-:Y:S02]  /*6760*/  STG.E.128 [R60.64], R44 ;  /* 0x0000002c3c007986 */ /* 0x0001e4000c101d06 */
.L_x_3357:
[----:B------:R-:W-:Y:S05]  /*6770*/  BSYNC B0 ;  /* 0x0000000000007941 */ /* 0x000fea0003800000 */
.L_x_3356:
[----:B01----:R-:W-:-:S04]  /*6780*/  IMAD.MOV.U32 R45, RZ, RZ, 0x4 ;  /* 0x00000004ff2d7424 */ /* 0x003fc800078e00ff */
[----:B------:R-:W-:-:S05]  /*6790*/  IMAD R48, R45, c[0x0][0x160], R48 ;  /* 0x000058002d307a24 */ /* 0x000fca00078e0230 */
[----:B------:R-:W-:-:S13]  /*67a0*/  ISETP.GE.AND P1, PT, R48, c[0x0][0x164], PT ;  /* 0x0000590030007a0c */ /* 0x000fda0003f26270 */
[----:B-----5:R-:W-:Y:S01]  /*67b0*/  @P1 CALL.REL.NOINC `(.L_x_3358) ;  /* 0x0000001000001944 */ /* 0x020fe20003c00000 */
[----:B------:R-:W-:Y:S05]  /*67c0*/  BRA `(.L_x_3359) ;  /* 0xffffa06000007947 */ /* 0x000fea000383ffff */
.L_x_3358:
[----:B------:R-:W-:Y:S05]  /*67d0*/  BSYNC B1 ;  /* 0x0000000000017941 */ /* 0x000fea0003800000 */
.L_x_3223:
[----:B------:R-:W-:Y:S05]  /*67e0*/  EXIT ;  /* 0x000000000000794d */ /* 0x000fea0003800000 */
.L_x_3354:
[----:B------:R-:W-:Y:S01]  /*67f0*/  IMAD.MOV.U32 R59, RZ, RZ, 0x1 ;  /* 0x00000001ff3b7424 */ /* 0x000fe200078e00ff */
[----:B------:R-:W-:Y:S01]  /*6800*/  MOV R46, 0xffffffff ;  /* 0xffffffff002e7802 */ /* 0x000fe20000000f00 */
[----:B------:R-:W-:Y:S01]  /*6810*/  IMAD.MOV.U32 R47, RZ, RZ, 0x1f ;  /* 0x0000001fff2f7424 */ /* 0x000fe200078e00ff */
[----:B------:R-:W-:Y:S02]  /*6820*/  MOV R44, 0x6840 ;  /* 0x00006840002c7802 */ /* 0x000fe40000000f00 */
[----:B-----5:R-:W-:Y:S05]  /*6830*/  CALL.REL.NOINC `($__internal_38_$__cuda_sm70_shflsync_bfly_p) ;  /* 0x000004b000007944 */ /* 0x020fea0003c00000 */
[----:B01----:R-:W-:Y:S05]  /*6840*/  BRA `(.L_x_3360) ;  /* 0xfffff9d000007947 */ /* 0x003fea000383ffff */
.L_x_3355:
[----:B0-----:R-:W-:Y:S01]  /*6850*/  IMAD.MOV.U32 R60, RZ, RZ, R65 ;  /* 0x000000ffff3c7224 */ /* 0x001fe200078e0041 */
[----:B------:R-:W-:Y:S01]  /*6860*/  MOV R46, 0xffffffff ;  /* 0xffffffff002e7802 */ /* 0x000fe20000000f00 */
[----:B------:R-:W-:Y:S01]  /*6870*/  IMAD.MOV.U32 R59, RZ, RZ, 0x2 ;  /* 0x00000002ff3b7424 */ /* 0x000fe200078e00ff */
[----:B------:R-:W-:Y:S01]  /*6880*/  MOV R44, 0x68b0 ;  /* 0x000068b0002c7802 */ /* 0x000fe20000000f00 */
[----:B------:R-:W-:Y:S02]  /*6890*/  IMAD.MOV.U32 R47, RZ, RZ, 0x1f ;  /* 0x0000001fff2f7424 */ /* 0x000fe400078e00ff */
[----:B-----5:R-:W-:Y:S05]  /*68a0*/  CALL.REL.NOINC `($__internal_38_$__cuda_sm70_shflsync_bfly_p) ;  /* 0x0000044000007944 */ /* 0x020fea0003c00000 */
[----:B01----:R-:W-:Y:S01]  /*68b0*/  FADD.FTZ R60, R65, R46 ;  /* 0x0000002e413c7221 */ /* 0x003fe20000010000 */
[----:B------:R-:W-:Y:S01]  /*68c0*/  MOV R44, 0x6910 ;  /* 0x00006910002c7802 */ /* 0x000fe20000000f00 */
[----:B------:R-:W-:Y:S02]  /*68d0*/  IMAD.MOV.U32 R59, RZ, RZ, 0x4 ;  /* 0x00000004ff3b7424 */ /* 0x000fe400078e00ff */
[----:B------:R-:W-:-:S02]  /*68e0*/  IMAD.MOV.U32 R47, RZ, RZ, 0x1f ;  /* 0x0000001fff2f7424 */ /* 0x000fc400078e00ff */
[----:B------:R-:W-:Y:S02]  /*68f0*/  IMAD.MOV.U32 R46, RZ, RZ, -0x1 ;  /* 0xffffffffff2e7424 */ /* 0x000fe400078e00ff */
[----:B------:R-:W-:Y:S05]  /*6900*/  CALL.REL.NOINC `($__internal_38_$__cuda_sm70_shflsync_bfly_p) ;  /* 0x000003e000007944 */ /* 0x000fea0003c00000 */
[----:B0-----:R-:W-:Y:S01]  /*6910*/  HFMA2.MMA R59, -RZ, RZ, 0, 4.76837158203125e-07 ;  /* 0x00000008ff3b7435 */ /* 0x001fe200000001ff */
[----:B-1----:R-:W-:Y:S01]  /*6920*/  FADD.FTZ R60, R60, R46 ;  /* 0x0000002e3c3c7221 */ /* 0x002fe20000010000 */
[----:B------:R-:W-:Y:S01]  /*6930*/  MOV R44, 0x6970 ;  /* 0x00006970002c7802 */ /* 0x000fe20000000f00 */
[----:B------:R-:W-:Y:S02]  /*6940*/  IMAD.MOV.U32 R47, RZ, RZ, 0x1f ;  /* 0x0000001fff2f7424 */ /* 0x000fe400078e00ff */
[----:B------:R-:W-:Y:S02]  /*6950*/  IMAD.MOV.U32 R46, RZ, RZ, -0x1 ;  /* 0xffffffffff2e7424 */ /* 0x000fe400078e00ff */
[----:B------:R-:W-:Y:S05]  /*6960*/  CALL.REL.NOINC `($__internal_38_$__cuda_sm70_shflsync_bfly_p) ;  /* 0x0000038000007944 */ /* 0x000fea0003c00000 */
[----:B01----:R-:W-:Y:S01]  /*6970*/  FADD.FTZ R60, R60, R46 ;  /* 0x0000002e3c3c7221 */ /* 0x003fe20000010000 */
[----:B------:R-:W-:Y:S01]  /*6980*/  MOV R47, 0x1f ;  /* 0x0000001f002f7802 */ /* 0x000fe20000000f00 */
[----:B------:R-:W-:Y:S01]  /*6990*/  IMAD.MOV.U32 R59, RZ, RZ, 0x10 ;  /* 0x00000010ff3b7424 */ /* 0x000fe200078e00ff */
[----:B------:R-:W-:Y:S01]  /*69a0*/  MOV R44, 0x69d0 ;  /* 0x000069d0002c7802 */ /* 0x000fe20000000f00 */
[----:B------:R-:W-:Y:S02]  /*69b0*/  IMAD.MOV.U32 R46, RZ, RZ, -0x1 ;  /* 0xffffffffff2e7424 */ /* 0x000fe400078e00ff */
[----:B------:R-:W-:Y:S05]  /*69c0*/  CALL.REL.NOINC `($__internal_38_$__cuda_sm70_shflsync_bfly_p) ;  /* 0x0000032000007944 */ /* 0x000fea0003c00000 */
        /* <DEDUP_REMOVED lines=23> */
[----:B------:R-:W-:Y:S05]  /*6b40*/  CALL.REL.NOINC `($__internal_38_$__cuda_sm70_shflsync_bfly_p) ;  /* 0x000001a000007944 */ /* 0x000fea0003c00000 */
[----:B01----:R-:W-:Y:S01]  /*6b50*/  FADD.FTZ R60, R60, R46 ;  /* 0x0000002e3c3c7221 */ /* 0x003fe20000010000 */
[----:B------:R-:W-:Y:S01]  /*6b60*/  MOV R44, 0x6bb0 ;  /* 0x00006bb0002c7802 */ /* 0x000fe20000000f00 */
[----:B------:R-:W-:Y:S02]  /*6b70*/  IMAD.MOV.U32 R59, RZ, RZ, 0x2 ;  /* 0x00000002ff3b7424 */ /* 0x000fe400078e00ff */
[----:B------:R-:W-:Y:S02]  /*6b80*/  IMAD.MOV.U32 R47, RZ, RZ, 0x1f ;  /* 0x0000001fff2f7424 */ /* 0x000fe400078e00ff */
[----:B------:R-:W-:Y:S02]  /*6b90*/  IMAD.MOV.U32 R46, RZ, RZ, -0x1 ;  /* 0xffffffffff2e7424 */ /* 0x000fe400078e00ff */
[----:B------:R-:W-:Y:S05]  /*6ba0*/  CALL.REL.NOINC `($__internal_38_$__cuda_sm70_shflsync_bfly_p) ;  /* 0x0000014000007944 */ /* 0x000fea0003c00000 */
[----:B0-----:R-:W-:Y:S01]  /*6bb0*/  HFMA2.MMA R59, -RZ, RZ, 0, 2.384185791015625e-07 ;  /* 0x00000004ff3b7435 */ /* 0x001fe200000001ff */
[----:B-1----:R-:W-:Y:S01]  /*6bc0*/  FADD.FTZ R60, R60, R46 ;  /* 0x0000002e3c3c7221 */ /* 0x002fe20000010000 */
[----:B------:R-:W-:Y:S01]  /*6bd0*/  MOV R44, 0x6c10 ;  /* 0x00006c10002c7802 */ /* 0x000fe20000000f00 */
[----:B------:R-:W-:-:S02]  /*6be0*/  IMAD.MOV.U32 R47, RZ, RZ, 0x1f ;  /* 0x0000001fff2f7424 */ /* 0x000fc400078e00ff */
        /* <DEDUP_REMOVED lines=8> */
[----:B01----:R-:W-:Y:S01]  /*6c70*/  FADD.FTZ R60, R60, R46 ;  /* 0x0000002e3c3c7221 */ /* 0x003fe20000010000 */
[----:B------:R-:W-:Y:S01]  /*6c80*/  MOV R46, 0xffffffff ;  /* 0xffffffff002e7802 */ /* 0x000fe20000000f00 */
[----:B------:R-:W-:Y:S01]  /*6c90*/  IMAD.MOV.U32 R59, RZ, RZ, 0x10 ;  /* 0x00000010ff3b7424 */ /* 0x000fe200078e00ff */
[----:B------:R-:W-:Y:S01]  /*6ca0*/  MOV R44, 0x6cd0 ;  /* 0x00006cd0002c7802 */ /* 0x000fe20000000f00 */
[----:B------:R-:W-:Y:S02]  /*6cb0*/  IMAD.MOV.U32 R47, RZ, RZ, 0x1f ;  /* 0x0000001fff2f7424 */ /* 0x000fe400078e00ff */
[----:B------:R-:W-:Y:S05]  /*6cc0*/  CALL.REL.NOINC `($__internal_38_$__cuda_sm70_shflsync_bfly_p) ;  /* 0x0000002000007944 */ /* 0x000fea0003c00000 */
[----:B01----:R-:W-:Y:S01]  /*6cd0*/  IMAD.MOV.U32 R59, RZ, RZ, R46 ;  /* 0x000000ffff3b7224 */ /* 0x003fe200078e002e */
[----:B------:R-:W-:Y:S05]  /*6ce0*/  BRA `(.L_x_3361) ;  /* 0xfffff78000007947 */ /* 0x000fea000383ffff */
        .weak           $__internal_38_$__cuda_sm70_shflsync_bfly_p
        .type           $__internal_38_$__cuda_sm70_shflsync_bfly_p,@function
        .size           $__internal_38_$__cuda_sm70_shflsync_bfly_p,(.L_x_7094 - $__internal_38_$__cuda_sm70_shflsync_bfly_p)
$__internal_38_$__cuda_sm70_shflsync_bfly_p:
[----:B------:R-:W-:Y:S01]  /*6cf0*/  IMAD.MOV.U32 R45, RZ, RZ, 0x0 ;  /* 0x00000000ff2d7424 */ /* 0x000fe200078e00ff */
[----:B------:R-:W-:Y:S04]  /*6d00*/  WARPSYNC R46 ;  /* 0x0000002e00007348 */ /* 0x000fe80003800000 */
[----:B------:R0:W1:Y:S01]  /*6d10*/  SHFL.BFLY PT, R46, R60, R59, R47 ;  /* 0x0c00003b3c2e7389 */ /* 0x00006200000e002f */
[----:B------:R-:W-:Y:S05]  /*6d20*/  RET.REL.NODEC R44 `(_ZN10layer_norm31ln_parallel_residual_fwd_kernelINS_13Kernel_traitsIf13__nv_bfloat16fS2_fjLj256ELj1ELj4ELj1ELj16ENS_18Kernel_traits_baseILj256EfS2_fS2_fjLj128EEEEELb1ELb1ELb0EEEvNS_9FwdParamsE) ;  /* 0xffff92d02c007950 */ /* 0x000fea0003c3ffff */
.L_x_3362:
        /* <DEDUP_REMOVED lines=13> */
.L_x_7094:


//--------------------- .text._ZN10layer_norm31ln_parallel_residual_fwd_kernelINS_13Kernel_traitsIf13__nv_bfloat16fS2_fjLj256ELj1ELj4ELj1ELj16ENS_18Kernel_traits_baseILj256EfS2_fS2_fjLj128EEEEELb1ELb1ELb1EEEvNS_9FwdParamsE --------------------------
	.section	.text._ZN10layer_norm31ln_parallel_residual_fwd_kernelINS_13Kernel_traitsIf13__nv_bfloat16fS2_fjLj256ELj1ELj4ELj1ELj16ENS_18Kernel_traits_baseILj256EfS2_fS2_fjLj128EEEEELb1ELb1ELb1EEEvNS_9FwdParamsE,"ax",@progbits
	.sectioninfo	@"SHI_REGISTERS=70"
	.align	128
        .global         _ZN10layer_norm31ln_parallel_residual_fwd_kernelINS_13Kernel_traitsIf13__nv_bfloat16fS2_fjLj256ELj1ELj4ELj1ELj16ENS_18Kernel_traits_baseILj256EfS2_fS2_fjLj128EEEEELb1ELb1ELb1EEEvNS_9FwdParamsE
        .type           _ZN10layer_norm31ln_parallel_residual_fwd_kernelINS_13Kernel_traitsIf13__nv_bfloat16fS2_fjLj256ELj1ELj4ELj1ELj16ENS_18Kernel_traits_baseILj256EfS2_fS2_fjLj128EEEEELb1ELb1ELb1EEEvNS_9FwdParamsE,@function
        .size           _ZN10layer_norm31ln_parallel_residual_fwd_kernelINS_13Kernel_traitsIf13__nv_bfloat16fS2_fjLj256ELj1ELj4ELj1ELj16ENS_18Kernel_traits_baseILj256EfS2_fS2_fjLj128EEEEELb1ELb1ELb1EEEvNS_9FwdParamsE,(.L_x_7095 - _ZN10layer_norm31ln_parallel_residual_fwd_kernelINS_13Kernel_traitsIf13__nv_bfloat16fS2_fjLj256ELj1ELj4ELj1ELj16ENS_18Kernel_traits_baseILj256EfS2_fS2_fjLj128EEEEELb1ELb1ELb1EEEvNS_9FwdParamsE)
        .other          _ZN10layer_norm31ln_parallel_residual_fwd_kernelINS_13Kernel_traitsIf13__nv_bfloat16fS2_fjLj256ELj1ELj4ELj1ELj16ENS_18Kernel_traits_baseILj256EfS2_fS2_fjLj128EEEEELb1ELb1ELb1EEEvNS_9FwdParamsE,@"STO_CUDA_ENTRY STV_DEFAULT"
_ZN10layer_norm31ln_parallel_residual_fwd_kernelINS_13Kernel_traitsIf13__nv_bfloat16fS2_fjLj256ELj1ELj4ELj1ELj16ENS_18Kernel_traits_baseILj256EfS2_fS2_fjLj128EEEEELb1ELb1ELb1EEEvNS_9FwdParamsE:
.text._ZN10layer_norm31ln_parallel_residual_fwd_kernelINS_13Kernel_traitsIf13__nv_bfloat16fS2_fjLj256ELj1ELj4ELj1ELj16ENS_18Kernel_traits_baseILj256EfS2_fS2_fjLj128EEEEELb1ELb1ELb1EEEvNS_9FwdParamsE:
        /* <DEDUP_REMOVED lines=16> */
[----:B------:R-:W-:Y:S01]  /*0100*/  @P1 MOV R4, R0 ;  /* 0x0000000000041202 */ /* 0x000fe20000000f00 */
[----:B------:R-:W-:Y:S01]  /*0110*/  @P1 IMAD.MOV.U32 R5, RZ, RZ, R15 ;  /* 0x000000ffff051224 */ /* 0x000fe200078e000f */
[----:B0-----:R-:W-:Y:S01]  /*0120*/  LOP3.LUT R44, R12, 0x1f, RZ, 0xc0, !PT ;  /* 0x0000001f0c2c7812 */ /* 0x001fe200078ec0ff */
[----:B------:R-:W-:-:S04]  /*0130*/  CS2R R34, SRZ ;  /* 0x0000000000227805 */ /* 0x000fc8000001ff00 */
[----:B------:R-:W5:Y:S01]  /*0140*/  @P1 LDG.E.64 R4, [R4.64] ;  /* 0x0000000604041981 */ /* 0x000f62000c1e1b00 */
[----:B------:R-:W-:Y:S01]  /*0150*/  SHF.R.U32.HI R7, RZ, 0x5, R12 ;  /* 0x00000005ff077819 */ /* 0x000fe2000001160c */
[----:B------:R-:W-:Y:S01]  /*0160*/  IMAD.SHL.U32 R6, R12, 0x20, RZ ;  /* 0x000000200c067824 */ /* 0x000fe200078e00ff */
[----:B------:R-:W-:Y:S01]  /*0170*/  @P0 LEA R10, P4, R44, c[0x0][0x218], 0x5 ;  /* 0x000086002c0a0a11 */ /* 0x000fe200078828ff */
[----:B------:R-:W0:Y:S03]  /*0180*/  S2R R13, SR_CTAID.X ;  /* 0x00000000000d7919 */ /* 0x000e260000002500 */
[----:B------:R-:W-:Y:S01]  /*0190*/  LOP3.LUT R6, R6, 0x3e0, RZ, 0xc0, !PT ;  /* 0x000003e006067812 */ /* 0x000fe200078ec0ff */
[----:B------:R-:W-:-:S03]  /*01a0*/  @P0 IMAD.X R11, RZ, RZ, c[0x0][0x21c], P4 ;  /* 0x00008700ff0b0624 */ /* 0x000fc600020e06ff */
[----:B------:R-:W-:Y:S02]  /*01b0*/  IADD3 R8, P3, R6, c[0x0][0x1b0], RZ ;  /* 0x00006c0006087a10 */ /* 0x000fe40007f7e0ff */
[----:B------:R1:W5:Y:S03]  /*01c0*/  @P0 LDG.E.128 R36, [R10.64] ;  /* 0x000000060a240981 */ /* 0x000366000c1e1d00 */
[----:B------:R-:W-:Y:S01]  /*01d0*/  IMAD.X R9, RZ, RZ, c[0x0][0x1b4], P3 ;  /* 0x00006d00ff097624 */ /* 0x000fe200018e06ff */
[----:B------:R1:W5:Y:S01]  /*01e0*/  @P0 LDG.E.128 R32, [R10.64+0x10] ;  /* 0x000010060a200981 */ /* 0x000362000c1e1d00 */
[----:B0-----:R-:W-:-:S05]  /*01f0*/  IMAD R7, R13, 0x4, R7 ;  /* 0x000000040d077824 */ /* 0x001fca00078e0207 */
[----:B------:R-:W-:Y:S01]  /*0200*/  ISETP.GE.AND P2, PT, R7, c[0x0][0x164], PT ;  /* 0x0000590007007a0c */ /* 0x000fe20003f46270 */
[----:B--2---:R1:W0:Y:S08]  /*0210*/  @P1 R2UR UR4, R2 ;  /* 0x00000000020413c2 */ /* 0x00423000000e0000 */
[----:B------:R1:W2:Y:S04]  /*0220*/  @P1 R2UR UR5, R3 ;  /* 0x00000000030513c2 */ /* 0x0002a800000e0000 */
[----:B012---:R-:W-:Y:S05]  /*0230*/  @P2 EXIT ;  /* 0x000000000000294d */ /* 0x007fea0003800000 */
[----:B-----5:R-:W-:Y:S01]  /*0240*/  @P1 IADD3 R0, P0, R4, c[0x0][0x240], RZ ;  /* 0x0000900004001a10 */ /* 0x020fe20007f1e0ff */
[----:B------:R0:W5:Y:S03]  /*0250*/  LDG.E.128 R28, [R8.64] ;  /* 0x00000006081c7981 */ /* 0x000166000c1e1d00 */
[----:B------:R-:W-:Y:S01]  /*0260*/  @P1 IADD3.X R15, RZ, R5, RZ, P0, !PT ;  /* 0x00000005ff0f1210 */ /* 0x000fe200007fe4ff */
[----:B------:R-:W-:Y:S01]  /*0270*/  IMAD R6, R13, c[0x0][0x0], R12 ;  /* 0x000000000d067a24 */ /* 0x000fe200078e020c */
[----:B------:R0:W5:Y:S01]  /*0280*/  LDG.E.128 R24, [R8.64+0x10] ;  /* 0x0000100608187981 */ /* 0x000162000c1e1d00 */
[----:B------:R-:W-:Y:S01]  /*0290*/  UIADD3 UR9, UR4, -0x61c88647, URZ ;  /* 0x9e3779b904097890 */ /* 0x000fe2000fffe03f */
[--C-:B------:R-:W-:Y:S01]  /*02a0*/  SHF.R.U64 R5, R0, 0x2, R15.reuse ;  /* 0x0000000200057819 */ /* 0x100fe2000000120f */
[----:B------:R-:W-:Y:S01]  /*02b0*/  IMAD.HI.U32 R3, R6, -0x326172a9, RZ ;  /* 0xcd9e8d5706037827 */ /* 0x000fe200078e00ff */
        /* <DEDUP_REMOVED lines=10> */
[----:B------:R-:W-:-:S02]  /*0360*/  UIADD3 UR12, UR5, 0x76cf5d0a, URZ ;  /* 0x76cf5d0a050c7890 */ /* 0x000fc4000fffe03f */
[----:B------:R-:W-:Y:S01]  /*0370*/  UIADD3 UR13, UR4, -0x255992d5, URZ ;  /* 0xdaa66d2b040d7890 */ /* 0x000fe2000fffe03f */
[----:B0-----:R-:W-:Y:S01]  /*0380*/  IMAD R9, R6, -0x326172a9, RZ ;  /* 0xcd9e8d5706097824 */ /* 0x001fe200078e02ff */
[----:B------:R-:W-:Y:S01]  /*0390*/  LOP3.LUT R10, R10, UR10, R11, 0x96, !PT ;  /* 0x0000000a0a0a7c12 */ /* 0x000fe2000f8e960b */
[----:B------:R-:W-:Y:S01]  /*03a0*/  IMAD.HI.U32 R8, R2, -0x326172a9, RZ ;  /* 0xcd9e8d5702087827 */ /* 0x000fe200078e00ff */
[----:B------:R-:W-:Y:S02]  /*03b0*/  UIADD3 UR14, UR5, 0x32370b8f, URZ ;  /* 0x32370b8f050e7890 */ /* 0x000fe4000fffe03f */
[----:B------:R-:W-:Y:S01]  /*03c0*/  UIADD3 UR15, UR4, 0x78dde6e4, URZ ;  /* 0x78dde6e4040f7890 */ /* 0x000fe2000fffe03f */
[----:B------:R-:W-:Y:S01]  /*03d0*/  IMAD R12, R3, -0x2daee0ad, RZ ;  /* 0xd2511f53030c7824 */ /* 0x000fe200078e02ff */
[----:B------:R-:W-:Y:S01]  /*03e0*/  LOP3.LUT R8, R8, UR9, R9, 0x96, !PT ;  /* 0x0000000908087c12 */ /* 0x000fe2000f8e9609 */
[----:B------:R-:W-:Y:S01]  /*03f0*/  IMAD R9, R2, -0x326172a9, RZ ;  /* 0xcd9e8d5702097824 */ /* 0x000fe200078e02ff */
[----:B------:R-:W-:Y:S01]  /*0400*/  UIADD3 UR16, UR5, -0x126145ec, URZ ;  /* 0xed9eba1405107890 */ /* 0x000fe2000fffe03f */
[----:B------:R-:W-:Y:S01]  /*0410*/  IMAD.HI.U32 R2, R10, -0x326172a9, RZ ;  /* 0xcd9e8d570a027827 */ /* 0x000fe200078e00ff */
[----:B------:R-:W-:-:S02]  /*0420*/  UIADD3 UR17, UR4, 0x1715609d, URZ ;  /* 0x1715609d04117890 */ /* 0x000fc4000fffe03f */
[----:B------:R-:W-:Y:S01]  /*0430*/  UIADD3 UR18, UR5, -0x56f99767, URZ ;  /* 0xa906689905127890 */ /* 0x000fe2000fffe03f */
[----:B------:R-:W-:Y:S01]  /*0440*/  IMAD.HI.U32 R3, R8, -0x2daee0ad, RZ ;  /* 0xd2511f5308037827 */ /* 0x000fe200078e00ff */
[----:B------:R-:W-:Y:S01]  /*0450*/  LOP3.LUT R2, R2, UR11, R9, 0x96, !PT ;  /* 0x0000000b02027c12 */ /* 0x000fe2000f8e9609 */
[----:B------:R-:W-:Y:S02]  /*0460*/  UIADD3 UR19, UR4, -0x4ab325aa, URZ ;  /* 0xb54cda5604137890 */ /* 0x000fe4000fffe03f */
[----:B------:R-:W-:Y:S01]  /*0470*/  IMAD R9, R10, -0x326172a9, RZ ;  /* 0xcd9e8d570a097824 */ /* 0x000fe200078e02ff */
[----:B------:R-:W-:Y:S01]  /*0480*/  LOP3.LUT R3, R3, UR12, R12, 0x96, !PT ;  /* 0x0000000c03037c12 */ /* 0x000fe2000f8e960c */
[----:B------:R-:W-:Y:S01]  /*0490*/  IMAD R12, R8, -0x2daee0ad, RZ ;  /* 0xd2511f53080c7824 */ /* 0x000fe200078e02ff */
[----:B------:R-:W-:Y:S01]  /*04a0*/  UIADD3 UR20, UR5, 0x646e171e, URZ ;  /* 0x646e171e05147890 */ /* 0x000fe2000fffe03f */
[----:B------:R-:W-:Y:S01]  /*04b0*/  IMAD.HI.U32 R11, R2, -0x2daee0ad, RZ ;  /* 0xd2511f53020b7827 */ /* 0x000fe200078e00ff */
[----:B------:R-:W-:-:S02]  /*04c0*/  UIADD3 UR21, UR4, 0x5384540f, URZ ;  /* 0x5384540f04157890 */ /* 0x000fc4000fffe03f */
[----:B------:R-:W-:Y:S01]  /*04d0*/  UIADD3 UR22, UR5, 0x1fd5c5a3, URZ ;  /* 0x1fd5c5a305167890 */ /* 0x000fe2000fffe03f */
[----:B------:R-:W-:Y:S01]  /*04e0*/  IMAD.HI.U32 R8, R3, -0x326172a9, RZ ;  /* 0xcd9e8d5703087827 */ /* 0x000fe200078e00ff */
[----:B------:R-:W-:Y:S01]  /*04f0*/  LOP3.LUT R11, R11, UR14, R12, 0x96, !PT ;  /* 0x0000000e0b0b7c12 */ /* 0x000fe2000f8e960c */
[----:B------:R-:W-:Y:S02]  /*0500*/  UIADD3 UR23, UR4, -0xe443238, URZ ;  /* 0xf1bbcdc804177890 */ /* 0x000fe4000fffe03f */
[----:B------:R-:W-:Y:S01]  /*0510*/  IMAD R10, R3, -0x326172a9, RZ ;  /* 0xcd9e8d57030a7824 */ /* 0x000fe200078e02ff */
[----:B------:R-:W-:Y:S01]  /*0520*/  LOP3.LUT R8, R8, UR13, R9, 0x96, !PT ;  /* 0x0000000d08087c12 */ /* 0x000fe2000f8e9609 */
[----:B------:R-:W-:Y:S01]  /*0530*/  IMAD R9, R2, -0x2daee0ad, RZ ;  /* 0xd2511f5302097824 */ /* 0x000fe200078e02ff */
[----:B------:R-:W-:Y:S01]  /*0540*/  UIADD3 UR24, UR5, -0x24c28bd8, URZ ;  /* 0xdb3d742805187890 */ /* 0x000fe2000fffe03f */
[----:B------:R-:W-:Y:S01]  /*0550*/  IMAD.HI.U32 R3, R11, -0x326172a9, RZ ;  /* 0xcd9e8d570b037827 */ /* 0x000fe200078e00ff */
[----:B------:R-:W-:-:S02]  /*0560*/  UIADD3 UR25, UR4, -0x700cb87f, URZ ;  /* 0x8ff3478104197890 */ /* 0x000fc4000fffe03f */
[----:B------:R-:W-:Y:S01]  /*0570*/  UIADD3 UR26, UR5, -0x695add53, URZ ;  /* 0x96a522ad051a7890 */ /* 0x000fe2000fffe03f */
[C---:B------:R-:W-:Y:S01]  /*0580*/  IMAD.HI.U32 R2, R8.reuse, -0x2daee0ad, RZ ;  /* 0xd2511f5308027827 */ /* 0x040fe200078e00ff */
[----:B------:R-:W-:Y:S01]  /*0590*/  LOP3.LUT R3, R3, UR15, R10, 0x96, !PT ;  /* 0x0000000f03037c12 */ /* 0x000fe2000f8e960a */
[----:B------:R-:W-:Y:S02]  /*05a0*/  ULDC.U8 UR8, c[0x0][0x1f0] ;  /* 0x00007c0000087ab9 */ /* 0x000fe40000000000 */
        /* <DEDUP_REMOVED lines=33> */
.L_x_3496:
        /* <DEDUP_REMOVED lines=31> */
.L_x_3365:
[----:B0-----:R-:W-:Y:S02]  /*09b0*/  MOV R59, R2 ;  /* 0x00000002003b7202 */ /* 0x001fe40000000f00 */
.L_x_3366:
[----:B------:R-:W-:Y:S05]  /*09c0*/  BSYNC B1 ;  /* 0x0000000000017941 */ /* 0x000fea0003800000 */
.L_x_3364:
        /* <DEDUP_REMOVED lines=16> */
.L_x_3370:
[----:B------:R-:W-:Y:S05]  /*0ad0*/  BSYNC B2 ;  /* 0x0000000000027941 */ /* 0x000fea0003800000 */
.L_x_3369:
        /* <DEDUP_REMOVED lines=42> */
.L_x_3368:
[----:B------:R-:W-:Y:S05]  /*0d80*/  BSYNC B1 ;  /* 0x0000000000017941 */ /* 0x000fea0003800000 */
.L_x_3367:
        /* <DEDUP_REMOVED lines=16> */
.L_x_3371:
        /* <DEDUP_REMOVED lines=12> */
.L_x_3374:
[----:B------:R-:W-:Y:S02]  /*0f50*/  IMAD.MOV.U32 R9, RZ, RZ, R2 ;  /* 0x000000ffff097224 */ /* 0x000fe400078e0002 */
.L_x_3375:
[----:B------:R-:W-:Y:S05]  /*0f60*/  BSYNC B1 ;  /* 0x0000000000017941 */ /* 0x000fea0003800000 */
.L_x_3373:
        /* <DEDUP_REMOVED lines=16> */
.L_x_3379:
[----:B------:R-:W-:Y:S05]  /*1070*/  BSYNC B2 ;  /* 0x0000000000027941 */ /* 0x000fea0003800000 */
.L_x_3378:
        /* <DEDUP_REMOVED lines=42> */
.L_x_3377:
[----:B------:R-:W-:Y:S05]  /*1320*/  BSYNC B1 ;  /* 0x0000000000017941 */ /* 0x000fea0003800000 */
.L_x_3376:
        /* <DEDUP_REMOVED lines=9> */
.L_x_3372:
        /* <DEDUP_REMOVED lines=12> */
.L_x_3381:
[----:B------:R-:W-:Y:S02]  /*1480*/  IMAD.MOV.U32 R61, RZ, RZ, R2 ;  /* 0x000000ffff3d7224 */ /* 0x000fe400078e0002 */
.L_x_3382:
[----:B------:R-:W-:Y:S05]  /*1490*/  BSYNC B1 ;  /* 0x0000000000017941 */ /* 0x000fea0003800000 */
.L_x_3380:
        /* <DEDUP_REMOVED lines=16> */
.L_x_3386:
[----:B------:R-:W-:Y:S05]  /*15a0*/  BSYNC B2 ;  /* 0x0000000000027941 */ /* 0x000fea0003800000 */
.L_x_3385:
        /* <DEDUP_REMOVED lines=42> */
.L_x_3384:
[----:B------:R-:W-:Y:S05]  /*1850*/  BSYNC B1 ;  /* 0x0000000000017941 */ /* 0x000fea0003800000 */
.L_x_3383:
        /* <DEDUP_REMOVED lines=13> */
.L_x_3387:
        /* <DEDUP_REMOVED lines=12> */
.L_x_3390:
[----:B------:R-:W-:Y:S02]  /*19f0*/  IMAD.MOV.U32 R40, RZ, RZ, R2 ;  /* 0x000000ffff287224 */ /* 0x000fe400078e0002 */
.L_x_3391:
[----:B------:R-:W-:Y:S05]  /*1a00*/  BSYNC B1 ;  /* 0x0000000000017941 */ /* 0x000fea0003800000 */
.L_x_3389:
        /* <DEDUP_REMOVED lines=16> */
.L_x_3395:
[----:B------:R-:W-:Y:S05]  /*1b10*/  BSYNC B2 ;  /* 0x0000000000027941 */ /* 0x000fea0003800000 */
.L_x_3394:
        /* <DEDUP_REMOVED lines=42> */
.L_x_3393:
[----:B------:R-:W-:Y:S05]  /*1dc0*/  BSYNC B1 ;  /* 0x0000000000017941 */ /* 0x000fea0003800000 */
.L_x_3392:
        /* <DEDUP_REMOVED lines=9> */
.L_x_3388:
        /* <DEDUP_REMOVED lines=12> */
.L_x_3397:
[----:B------:R-:W-:Y:S02]  /*1f20*/  IMAD.MOV.U32 R40, RZ, RZ, R2 ;  /* 0x000000ffff287224 */ /* 0x000fe400078e0002 */
.L_x_3398:
[----:B------:R-:W-:Y:S05]  /*1f30*/  BSYNC B1 ;  /* 0x0000000000017941 */ /* 0x000fea0003800000 */
.L_x_3396:
        /* <DEDUP_REMOVED lines=16> */
.L_x_3402:
[----:B------:R-:W-:Y:S05]  /*2040*/  BSYNC B2 ;  /* 0x0000000000027941 */ /* 0x000fea0003800000 */
.L_x_3401:
        /* <DEDUP_REMOVED lines=42> */
.L_x_3400:
[----:B------:R-:W-:Y:S05]  /*22f0*/  BSYNC B1 ;  /* 0x0000000000017941 */ /* 0x000fea0003800000 */
.L_x_3399:
        /* <DEDUP_REMOVED lines=13> */
.L_x_3403:
        /* <DEDUP_REMOVED lines=12> */
.L_x_3406:
[----:B------:R-:W-:Y:S02]  /*2490*/  IMAD.MOV.U32 R11, RZ, RZ, R2 ;  /* 0x000000ffff0b7224 */ /* 0x000fe400078e0002 */
.L_x_3407:
[----:B------:R-:W-:Y:S05]  /*24a0*/  BSYNC B1 ;  /* 0x0000000000017941 */ /* 0x000fea0003800000 */
.L_x_3405:
        /* <DEDUP_REMOVED lines=16> */
.L_x_3411:
[----:B------:R-:W-:Y:S05]  /*25b0*/  BSYNC B2 ;  /* 0x0000000000027941 */ /* 0x000fea0003800000 */
.L_x_3410:
        /* <DEDUP_REMOVED lines=42> */
.L_x_3409:
[----:B------:R-:W-:Y:S05]  /*2860*/  BSYNC B1 ;  /* 0x0000000000017941 */ /* 0x000fea0003800000 */
.L_x_3408:
        /* <DEDUP_REMOVED lines=9> */
.L_x_3404:
        /* <DEDUP_REMOVED lines=12> */
.L_x_3413:
[----:B------:R-:W-:Y:S02]  /*29c0*/  IMAD.MOV.U32 R40, RZ, RZ, R2 ;  /* 0x000000ffff287224 */ /* 0x000fe400078e0002 */
.L_x_3414:
[----:B------:R-:W-:Y:S05]  /*29d0*/  BSYNC B1 ;  /* 0x0000000000017941 */ /* 0x000fea0003800000 */
.L_x_3412:
        /* <DEDUP_REMOVED lines=16> */
.L_x_3418:
[----:B------:R-:W-:Y:S05]  /*2ae0*/  BSYNC B2 ;  /* 0x0000000000027941 */ /* 0x000fea0003800000 */
.L_x_3417:
        /* <DEDUP_REMOVED lines=42> */
.L_x_3416:
[----:B------:R-:W-:Y:S05]  /*2d90*/  BSYNC B1 ;  /* 0x0000000000017941 */ /* 0x000fea0003800000 */
.L_x_3415:
        /* <DEDUP_REMOVED lines=13> */
.L_x_3419:
        /* <DEDUP_REMOVED lines=12> */
.L_x_3422:
[----:B------:R-:W-:Y:S02]  /*2f30*/  IMAD.MOV.U32 R64, RZ, RZ, R2 ;  /* 0x000000ffff407224 */ /* 0x000fe400078e0002 */
.L_x_3423:
[----:B------:R-:W-:Y:S05]  /*2f40*/  BSYNC B1 ;  /* 0x0000000000017941 */ /* 0x000fea0003800000 */
.L_x_3421:
        /* <DEDUP_REMOVED lines=16> */
.L_x_3427:
[----:B------:R-:W-:Y:S05]  /*3050*/  BSYNC B2 ;  /* 0x0000000000027941 */ /* 0x000fea0003800000 */
.L_x_3426:
        /* <DEDUP_REMOVED lines=42> */
.L_x_3425:
[----:B------:R-:W-:Y:S05]  /*3300*/  BSYNC B1 ;  /* 0x0000000000017941 */ /* 0x000fea0003800000 */
.L_x_3424:
        /* <DEDUP_REMOVED lines=9> */
.L_x_3420:
        /* <DEDUP_REMOVED lines=12> */
.L_x_3429:
[----:B------:R-:W-:Y:S02]  /*3460*/  IMAD.MOV.U32 R64, RZ, RZ, R2 ;  /* 0x000000ffff407224 */ /* 0x000fe400078e0002 */
.L_x_3430:
[----:B------:R-:W-:Y:S05]  /*3470*/  BSYNC B1 ;  /* 0x0000000000017941 */ /* 0x000fea0003800000 */
.L_x_3428:
        /* <DEDUP_REMOVED lines=16> */
.L_x_3434:
[----:B------:R-:W-:Y:S05]  /*3580*/  BSYNC B2 ;  /* 0x0000000000027941 */ /* 0x000fea0003800000 */
.L_x_3433:
        /* <DEDUP_REMOVED lines=42> */
.L_x_3432:
[----:B------:R-:W-:Y:S05]  /*3830*/  BSYNC B1 ;  /* 0x0000000000017941 */ /* 0x000fea0003800000 */
.L_x_3431:
        /* <DEDUP_REMOVED lines=12> */
.L_x_3435:
        /* <DEDUP_REMOVED lines=12> */
.L_x_3438:
[----:B------:R-:W-:Y:S02]  /*39c0*/  IMAD.MOV.U32 R41, RZ, RZ, R2 ;  /* 0x000000ffff297224 */ /* 0x000fe400078e0002 */
.L_x_3439:
[----:B------:R-:W-:Y:S05]  /*39d0*/  BSYNC B1 ;  /* 0x0000000000017941 */ /* 0x000fea0003800000 */
.L_x_3437:
        /* <DEDUP_REMOVED lines=16> */
.L_x_3443:
[----:B------:R-:W-:Y:S05]  /*3ae0*/  BSYNC B2 ;  /* 0x0000000000027941 */ /* 0x000fea0003800000 */
.L_x_3442:
        /* <DEDUP_REMOVED lines=42> */
.L_x_3441:
[----:B------:R-:W-:Y:S05]  /*3d90*/  BSYNC B1 ;  /* 0x0000000000017941 */ /* 0x000fea0003800000 */
.L_x_3440:
        /* <DEDUP_REMOVED lines=9> */
.L_x_3436:
        /* <DEDUP_REMOVED lines=12> */
.L_x_3445:
[----:B------:R-:W-:Y:S02]  /*3ef0*/  IMAD.MOV.U32 R66, RZ, RZ, R2 ;  /* 0x000000ffff427224 */ /* 0x000fe400078e0002 */
.L_x_3446:
[----:B------:R-:W-:Y:S05]  /*3f00*/  BSYNC B1 ;  /* 0x0000000000017941 */ /* 0x000fea0003800000 */
.L_x_3444:
        /* <DEDUP_REMOVED lines=16> */
.L_x_3450:
[----:B------:R-:W-:Y:S05]  /*4010*/  BSYNC B2 ;  /* 0x0000000000027941 */ /* 0x000fea0003800000 */
.L_x_3449:
        /* <DEDUP_REMOVED lines=42> */
.L_x_3448:
[----:B------:R-:W-:Y:S05]  /*42c0*/  BSYNC B1 ;  /* 0x0000000000017941 */ /* 0x000fea0003800000 */
.L_x_3447:
        /* <DEDUP_REMOVED lines=12> */
.L_x_3451:
        /* <DEDUP_REMOVED lines=12> */
.L_x_3454:
[----:B------:R-:W-:Y:S02]  /*4450*/  IMAD.MOV.U32 R42, RZ, RZ, R2 ;  /* 0x000000ffff2a7224 */ /* 0x000fe400078e0002 */
.L_x_3455:
[----:B------:R-:W-:Y:S05]  /*4460*/  BSYNC B1 ;  /* 0x0000000000017941 */ /* 0x000fea0003800000 */
.L_x_3453:
        /* <DEDUP_REMOVED lines=16> */
.L_x_3459:
[----:B------:R-:W-:Y:S05]  /*4570*/  BSYNC B2 ;  /* 0x0000000000027941 */ /* 0x000fea0003800000 */
.L_x_3458:
        /* <DEDUP_REMOVED lines=42> */
.L_x_3457:
[----:B------:R-:W-:Y:S05]  /*4820*/  BSYNC B1 ;  /* 0x0000000000017941 */ /* 0x000fea0003800000 */
.L_x_3456:
        /* <DEDUP_REMOVED lines=9> */
.L_x_3452:
        /* <DEDUP_REMOVED lines=12> */
.L_x_3461:
[----:B------:R-:W-:Y:S02]  /*4980*/  MOV R66, R2 ;  /* 0x0000000200427202 */ /* 0x000fe40000000f00 */
.L_x_3462:
[----:B------:R-:W-:Y:S05]  /*4990*/  BSYNC B1 ;  /* 0x0000000000017941 */ /* 0x000fea0003800000 */
.L_x_3460:
        /* <DEDUP_REMOVED lines=16> */
.L_x_3466:
[----:B------:R-:W-:Y:S05]  /*4aa0*/  BSYNC B2 ;  /* 0x0000000000027941 */ /* 0x000fea0003800000 */
.L_x_3465:
        /* <DEDUP_REMOVED lines=42> */
.L_x_3464:
[----:B------:R-:W-:Y:S05]  /*4d50*/  BSYNC B1 ;  /* 0x0000000000017941 */ /* 0x000fea0003800000 */
.L_x_3463:
        /* <DEDUP_REMOVED lines=12> */
.L_x_3467:
        /* <DEDUP_REMOVED lines=12> */
.L_x_3470:
[----:B------:R-:W-:Y:S02]  /*4ee0*/  MOV R66, R2 ;  /* 0x0000000200427202 */ /* 0x000fe40000000f00 */
.L_x_3471:
[----:B------:R-:W-:Y:S05]  /*4ef0*/  BSYNC B1 ;  /* 0x0000000000017941 */ /* 0x000fea0003800000 */
.L_x_3469:
        /* <DEDUP_REMOVED lines=16> */
.L_x_3475:
[----:B------:R-:W-:Y:S05]  /*5000*/  BSYNC B2 ;  /* 0x0000000000027941 */ /* 0x000fea0003800000 */
.L_x_3474:
        /* <DEDUP_REMOVED lines=42> */
.L_x_3473:
[----:B------:R-:W-:Y:S05]  /*52b0*/  BSYNC B1 ;  /* 0x0000000000017941 */ /* 0x000fea0003800000 */
.L_x_3472:
        /* <DEDUP_REMOVED lines=9> */
.L_x_3468:
        /* <DEDUP_REMOVED lines=12> */
.L_x_3477:
[----:B------:R-:W-:Y:S02]  /*5410*/  IMAD.MOV.U32 R64, RZ, RZ, R2 ;  /* 0x000000ffff407224 */ /* 0x000fe400078e0002 */
.L_x_3478:
[----:B------:R-:W-:Y:S05]  /*5420*/  BSYNC B1 ;  /* 0x0000000000017941 */ /* 0x000fea0003800000 */
.L_x_3476:
        /* <DEDUP_REMOVED lines=16> */
.L_x_3482:
[----:B------:R-:W-:Y:S05]  /*5530*/  BSYNC B2 ;  /* 0x0000000000027941 */ /* 0x000fea0003800000 */
.L_x_3481:
        /* <DEDUP_REMOVED lines=42> */
.L_x_3480:
[----:B------:R-:W-:Y:S05]  /*57e0*/  BSYNC B1 ;  /* 0x0000000000017941 */ /* 0x000fea0003800000 */
.L_x_3479:
        /* <DEDUP_REMOVED lines=12> */
.L_x_3483:
        /* <DEDUP_REMOVED lines=12> */
.L_x_3486:
[----:B------:R-:W-:Y:S02]  /*5970*/  IMAD.MOV.U32 R64, RZ, RZ, R2 ;  /* 0x000000ffff407224 */ /* 0x000fe400078e0002 */
.L_x_3487:
[----:B------:R-:W-:Y:S05]  /*5980*/  BSYNC B1 ;  /* 0x0000000000017941 */ /* 0x000fea0003800000 */
.L_x_3485:
        /* <DEDUP_REMOVED lines=16> */
.L_x_3491:
[----:B------:R-:W-:Y:S05]  /*5a90*/  BSYNC B2 ;  /* 0x0000000000027941 */ /* 0x000fea0003800000 */
.L_x_3490:
        /* <DEDUP_REMOVED lines=42> */
.L_x_3489:
[----:B------:R-:W-:Y:S05]  /*5d40*/  BSYNC B1 ;  /* 0x0000000000017941 */ /* 0x000fea0003800000 */
.L_x_3488:
        /* <DEDUP_REMOVED lines=9> */
.L_x_3484:
[----:B------:R-:W-:Y:S01]  /*5de0*/  ISETP.NE.AND P1, PT, R58, RZ, PT ;  /* 0x000000ff3a00720c */ /* 0x000fe20003f25270 */
[----:B------:R-:W-:Y:S01]  /*5df0*/  IMAD.SHL.U32 R64, R45, 0x8, RZ ;  /* 0x000000082d407824 */ /* 0x000fe200078e00ff */
[----:B------:R-:W-:Y:S02]  /*5e00*/  SEL R58, RZ, 0x10000, P4 ;  /* 0x00010000ff3a7807 */ /* 0x000fe40002000000 */
[----:B------:R-:W-:Y:S02]  /*5e10*/  ISETP.NE.AND P4, PT, R63, RZ, PT ;  /* 0x000000ff3f00720c */ /* 0x000fe40003f85270 */
[----:B------:R-:W-:Y:S02]  /*5e20*/  ISETP.NE.AND P0, PT, R62, RZ, PT ;  /* 0x000000ff3e00720c */ /* 0x000fe40003f05270 */
[----:B------:R-:W-:Y:S02]  /*5e30*/  ISETP.NE.AND P6, PT, R59, RZ, PT ;  /* 0x000000ff3b00720c */ /* 0x000fe40003fc5270 */
[----:B------:R-:W-:-:S02]  /*5e40*/  SEL R62, RZ, 0x1, P4 ;  /* 0x00000001ff3e7807 */ /* 0x000fc40002000000 */
[----:B------:R-:W-:Y:S02]  /*5e50*/  SEL R53, RZ, 0x1000000, P5 ;  /* 0x01000000ff357807 */ /* 0x000fe40002800000 */
[----:B------:R-:W-:Y:S01]  /*5e60*/  SEL R59, RZ, 0x100, P3 ;  /* 0x00000100ff3b7807 */ /* 0x000fe20001800000 */
        /* <DEDUP_REMOVED lines=10> */
[----:B------:R-:W-:Y:S02]  /*5f10*/  LEA R62, P0, R45, c[0x0][0x188], 0x5 ;  /* 0x000062002d3e7a11 */ /* 0x000fe400078028ff */
        /* <DEDUP_REMOVED lines=14> */
[----:B------:R-:W-:Y:S02]  /*6000*/  LOP3.LUT R60, R58, 0xff0000, RZ, 0xc0, !PT ;  /* 0x00ff00003a3c7812 */ /* 0x000fe400078ec0ff */
[----:B------:R-:W-:Y:S02]  /*6010*/  SHF.L.U32 R58, R55, 0x8, RZ ;  /* 0x00000008373a7819 */ /* 0x000fe400000006ff */
[----:B------:R-:W-:Y:S01]  /*6020*/  PRMT R59, R60, 0x4210, R57 ;  /* 0x000042103c3b7816 */ /* 0x000fe20000000039 */
[----:B------:R-:W-:Y:S01]  /*6030*/  IMAD.WIDE.U32 R60, R48, 0x10000, RZ ;  /* 0x00010000303c7825 */ /* 0x000fe200078e00ff */
[----:B------:R-:W-:Y:S02]  /*6040*/  IADD3.X R65, R53, c[0x0][0x19c], RZ, P0, !PT ;  /* 0x0000670035417a10 */ /* 0x000fe400007fe4ff */
        /* <DEDUP_REMOVED lines=8> */
.L_x_3492:
        /* <DEDUP_REMOVED lines=11> */
.L_x_3497:
        /* <DEDUP_REMOVED lines=36> */
.L_x_3498:
[----:B------:R-:W-:Y:S01]  /*63c0*/  FMUL.FTZ R58, R53, R53 ;  /* 0x00000035353a7220 */ /* 0x000fe20000410000 */
[----:B------:R-:W-:Y:S01]  /*63d0*/  ISETP.NE.AND P0, PT, RZ, UR8, PT ;  /* 0x00000008ff007c0c */ /* 0x000fe2000bf05270 */
[----:B01----:R-:W-:Y:S02]  /*63e0*/  FADD.FTZ R63, R60, R63 ;  /* 0x0000003f3c3f7221 */ /* 0x003fe40000010000 */
[----:B------:R-:W-:Y:S01]  /*63f0*/  IMAD.MOV.U32 R60, RZ, RZ, c[0x0][0x1e0] ;  /* 0x00007800ff3c7624 */ /* 0x000fe200078e00ff */
[----:B------:R-:W-:-:S03]  /*6400*/  FSEL R59, R58, RZ, P0 ;  /* 0x000000ff3a3b7208 */ /* 0x000fc60000000000 */
[----:B------:R-:W-:-:S04]  /*6410*/  FFMA.FTZ R58, R63, R60, c[0x0][0x228] ;  /* 0x00008a003f3a7623 */ /* 0x000fc8000001003c */
[----:B------:R-:W-:Y:S01]  /*6420*/  FADD.FTZ R59, R58, R59 ;  /* 0x0000003b3a3b7221 */ /* 0x000fe20000010000 */
[----:B------:R-:W-:-:S03]  /*6430*/  FSEL R58, R53, RZ, !P0 ;  /* 0x000000ff353a7208 */ /* 0x000fc60004000000 */
[----:B------:R-:W0:Y:S02]  /*6440*/  MUFU.RSQ R61, R59 ;  /* 0x0000003b003d7308 */ /* 0x000e240000001400 */
[C---:B------:R-:W-:Y:S02]  /*6450*/  FADD.FTZ R42, -R58.reuse, R42 ;  /* 0x0000002a3a2a7221 */ /* 0x040fe40000010100 */
[C---:B------:R-:W-:Y:S02]  /*6460*/  FADD.FTZ R60, -R58.reuse, R43 ;  /* 0x0000002b3a3c7221 */ /* 0x040fe40000010100 */
[C---:B------:R-:W-:Y:S02]  /*6470*/  FADD.FTZ R40, -R58.reuse, R40 ;  /* 0x000000283a287221 */ /* 0x040fe40000010100 */
[C---:B------:R-:W-:Y:S02]  /*6480*/  FADD.FTZ R10, -R58.reuse, R10 ;  /* 0x0000000a3a0a7221 */ /* 0x040fe40000010100 */
[----:B------:R-:W-:-:S02]  /*6490*/  FADD.FTZ R8, -R58, R8 ;  /* 0x000000083a087221 */ /* 0x000fc40000010100 */
[C---:B0-----:R-:W-:Y:S02]  /*64a0*/  FMUL.FTZ R43, R61.reuse, R42 ;  /* 0x0000002a3d2b7220 */ /* 0x041fe40000410000 */
[----:B------:R-:W-:Y:S02]  /*64b0*/  FMUL.FTZ R60, R61, R60 ;  /* 0x0000003c3d3c7220 */ /* 0x000fe40000410000 */
[----:B------:R-:W-:Y:S02]  /*64c0*/  FFMA.FTZ R43, R26, R43, R34 ;  /* 0x0000002b1a2b7223 */ /* 0x000fe40000010022 */
[----:B------:R-:W-:Y:S02]  /*64d0*/  FFMA.FTZ R62, R27, R60, R35 ;  /* 0x0000003c1b3e7223 */ /* 0x000fe40000010023 */
[C---:B------:R-:W-:Y:S02]  /*64e0*/  FADD.FTZ R60, -R58.reuse, R11 ;  /* 0x0000000b3a3c7221 */ /* 0x040fe40000010100 */
[----:B------:R-:W-:Y:S01]  /*64f0*/  FADD.FTZ R42, -R58, R9 ;  /* 0x000000093a2a7221 */ /* 0x000fe20000010100 */
[----:B------:R-:W-:Y:S01]  /*6500*/  F2FP.BF16.PACK_AB R11, R62, R43 ;  /* 0x0000002b3e0b723e */ /* 0x000fe200000010ff */
[----:B------:R-:W-:-:S02]  /*6510*/  FADD.FTZ R58, -R58, R41 ;  /* 0x000000293a3a7221 */ /* 0x000fc40000010100 */
[C---:B------:R-:W-:Y:S02]  /*6520*/  FMUL.FTZ R43, R61.reuse, R40 ;  /* 0x000000283d2b7220 */ /* 0x040fe40000410000 */
[C---:B------:R-:W-:Y:S02]  /*6530*/  FMUL.FTZ R41, R61.reuse, R10 ;  /* 0x0000000a3d297220 */ /* 0x040fe40000410000 */
[C---:B------:R-:W-:Y:S02]  /*6540*/  FMUL.FTZ R60, R61.reuse, R60 ;  /* 0x0000003c3d3c7220 */ /* 0x040fe40000410000 */
[C---:B------:R-:W-:Y:S02]  /*6550*/  FMUL.FTZ R58, R61.reuse, R58 ;  /* 0x0000003a3d3a7220 */ /* 0x040fe40000410000 */
[----:B------:R-:W-:Y:S02]  /*6560*/  FFMA.FTZ R10, R24, R43, R32 ;  /* 0x0000002b180a7223 */ /* 0x000fe40000010020 */
        /* <DEDUP_REMOVED lines=8> */
[----:B------:R-:W-:Y:S01]  /*65f0*/  LEA R40, P0, R45, c[0x0][0x208], 0x4 ;  /* 0x000082002d287a11 */ /* 0x000fe200078020ff */
[----:B------:R-:W-:Y:S01]  /*6600*/  IMAD.MOV.U32 R60, RZ, RZ, 0x4 ;  /* 0x00000004ff3c7424 */ /* 0x000fe200078e00ff */
[----:B------:R-:W-:-:S02]  /*6610*/  F2FP.BF16.PACK_AB R10, R59, R10 ;  /* 0x0000000a3b0a723e */ /* 0x000fc400000010ff */
[----:B------:R-:W-:Y:S01]  /*6620*/  F2FP.BF16.PACK_AB R8, R41, R8 ;  /* 0x000000082908723e */ /* 0x000fe200000010ff */
[----:B------:R-:W-:Y:S01]  /*6630*/  @!P1 IMAD.WIDE R58, R7, R60, c[0x0][0x1a0] ;  /* 0x00006800073a9625 */ /* 0x000fe200078e023c */
[----:B------:R-:W-:-:S03]  /*6640*/  LEA.HI.X R41, R45, c[0x0][0x20c], RZ, 0x4, P0 ;  /* 0x000083002d297a11 */ /* 0x000fc600000f24ff */
        /* <DEDUP_REMOVED lines=8> */
.L_x_3495:
[----:B------:R-:W-:Y:S05]  /*66d0*/  BSYNC B0 ;  /* 0x0000000000007941 */ /* 0x000fea0003800000 */
.L_x_3363:
[----:B------:R-:W-:Y:S05]  /*66e0*/  EXIT ;  /* 0x000000000000794d */ /* 0x000fea0003800000 */
.L_x_3493:
[----:B------:R-:W-:Y:S01]  /*66f0*/  IMAD.MOV.U32 R62, RZ, RZ, 0x1 ;  /* 0x00000001ff3e7424 */ /* 0x000fe200078e00ff */
[----:B------:R-:W-:Y:S01]  /*6700*/  MOV R60, 0xffffffff ;  /* 0xffffffff003c7802 */ /* 0x000fe20000000f00 */
[----:B------:R-:W-:Y:S01]  /*6710*/  IMAD.MOV.U32 R61, RZ, RZ, 0x1f ;  /* 0x0000001fff3d7424 */ /* 0x000fe200078e00ff */
[----:B------:R-:W-:Y:S02]  /*6720*/  MOV R58, 0x6740 ;  /* 0x00006740003a7802 */ /* 0x000fe40000000f00 */
[----:B------:R-:W-:Y:S05]  /*6730*/  CALL.REL.NOINC `($__internal_39_$__cuda_sm70_shflsync_bfly_p) ;  /* 0x0000048000007944 */ /* 0x000fea0003c00000 */
[----:B01----:R-:W-:Y:S05]  /*6740*/  BRA `(.L_x_3497) ;  /* 0xfffffa3000007947 */ /* 0x003fea000383ffff */
.L_x_3494:
[----:B------:R-:W-:Y:S01]  /*6750*/  IMAD.MOV.U32 R62, RZ, RZ, 0x2 ;  /* 0x00000002ff3e7424 */ /* 0x000fe200078e00ff */
[----:B------:R-:W-:Y:S01]  /*6760*/  MOV R58, 0x67a0 ;  /* 0x000067a0003a7802 */ /* 0x000fe20000000f00 */
[----:B------:R-:W-:Y:S02]  /*6770*/  IMAD.MOV.U32 R61, RZ, RZ, 0x1f ;  /* 0x0000001fff3d7424 */ /* 0x000fe400078e00ff */
[----:B------:R-:W-:Y:S02]  /*6780*/  IMAD.MOV.U32 R60, RZ, RZ, -0x1 ;  /* 0xffffffffff3c7424 */ /* 0x000fe400078e00ff */
[----:B------:R-:W-:Y:S05]  /*6790*/  CALL.REL.NOINC `($__internal_39_$__cuda_sm70_shflsync_bfly_p) ;  /* 0x0000042000007944 */ /* 0x000fea0003c00000 */
[----:B0-----:R-:W-:Y:S01]  /*67a0*/  HFMA2.MMA R61, -RZ, RZ, 0, 1.847743988037109375e-06 ;  /* 0x0000001fff3d7435 */ /* 0x001fe200000001ff */
[----:B-1----:R-:W-:Y:S01]  /*67b0*/  FADD.FTZ R63, R63, R60 ;  /* 0x0000003c3f3f7221 */ /* 0x002fe20000010000 */
[----:B------:R-:W-:Y:S01]  /*67c0*/  MOV R58, 0x6800 ;  /* 0x00006800003a7802 */ /* 0x000fe20000000f00 */
[----:B------:R-:W-:-:S02]  /*67d0*/  IMAD.MOV.U32 R62, RZ, RZ, 0x4 ;  /* 0x00000004ff3e7424 */ /* 0x000fc400078e00ff */
[----:B------:R-:W-:Y:S02]  /*67e0*/  IMAD.MOV.U32 R60, RZ, RZ, -0x1 ;  /* 0xffffffffff3c7424 */ /* 0x000fe400078e00ff */
[----:B------:R-:W-:Y:S05]  /*67f0*/  CALL.REL.NOINC `($__internal_39_$__cuda_sm70_shflsync_bfly_p) ;  /* 0x000003c000007944 */ /* 0x000fea0003c00000 */
[----:B01----:R-:W-:Y:S01]  /*6800*/  FADD.FTZ R63, R63, R60 ;  /* 0x0000003c3f3f7221 */ /* 0x003fe20000010000 */
[----:B------:R-:W-:Y:S01]  /*6810*/  MOV R58, 0x6860 ;  /* 0x00006860003a7802 */ /* 0x000fe20000000f00 */
[----:B------:R-:W-:Y:S02]  /*6820*/  IMAD.MOV.U32 R62, RZ, RZ, 0x8 ;  /* 0x00000008ff3e7424 */ /* 0x000fe400078e00ff */
[----:B------:R-:W-:Y:S02]  /*6830*/  IMAD.MOV.U32 R61, RZ, RZ, 0x1f ;  /* 0x0000001fff3d7424 */ /* 0x000fe400078e00ff */
[----:B------:R-:W-:Y:S02]  /*6840*/  IMAD.MOV.U32 R60, RZ, RZ, -0x1 ;  /* 0xffffffffff3c7424 */ /* 0x000fe400078e00ff */
[----:B------:R-:W-:Y:S05]  /*6850*/  CALL.REL.NOINC `($__internal_39_$__cuda_sm70_shflsync_bfly_p) ;  /* 0x0000036000007944 */ /* 0x000fea0003c00000 */
[----:B01----:R-:W-:Y:S01]  /*6860*/  FADD.FTZ R63, R63, R60 ;  /* 0x0000003c3f3f7221 */ /* 0x003fe20000010000 */
[----:B------:R-:W-:Y:S01]  /*6870*/  MOV R62, 0x10 ;  /* 0x00000010003e7802 */ /* 0x000fe20000000f00 */
[----:B------:R-:W-:Y:S01]  /*6880*/  IMAD.MOV.U32 R61, RZ, RZ, 0x1f ;  /* 0x0000001fff3d7424 */ /* 0x000fe200078e00ff */
[----:B------:R-:W-:Y:S01]  /*6890*/  MOV R58, 0x68c0 ;  /* 0x000068c0003a7802 */ /* 0x000fe20000000f00 */
[----:B------:R-:W-:-:S02]  /*68a0*/  IMAD.MOV.U32 R60, RZ, RZ, -0x1 ;  /* 0xffffffffff3c7424 */ /* 0x000fc400078e00ff */
[----:B------:R-:W-:Y:S05]  /*68b0*/  CALL.REL.NOINC `($__internal_39_$__cuda_sm70_shflsync_bfly_p) ;  /* 0x0000030000007944 */ /* 0x000fea0003c00000 */
[----:B-1----:R-:W-:Y:S01]  /*68c0*/  FADD.FTZ R53, R63, R60 ;  /* 0x0000003c3f357221 */ /* 0x002fe20000010000 */
[----:B------:R-:W-:Y:S01]  /*68d0*/  MOV R60, 0xffffffff ;  /* 0xffffffff003c7802 */ /* 0x000fe20000000f00 */
[----:B0-----:R-:W-:-:S02]  /*68e0*/  IMAD.MOV.U32 R62, RZ, RZ, 0x1 ;  /* 0x00000001ff3e7424 */ /* 0x001fc400078e00ff */
        /* <DEDUP_REMOVED lines=19> */
[----:B------:R-:W-:Y:S05]  /*6a20*/  CALL.REL.NOINC `($__internal_39_$__cuda_sm70_shflsync_bfly_p) ;  /* 0x0000019000007944 */ /* 0x000fea0003c00000 */
[----:B01----:R-:W-:Y:S01]  /*6a30*/  FADD.FTZ R63, R63, R60 ;  /* 0x0000003c3f3f7221 */ /* 0x003fe20000010000 */
[----:B------:R-:W-:Y:S01]  /*6a40*/  MOV R58, 0x6a90 ;  /* 0x00006a90003a7802 */ /* 0x000fe20000000f00 */
[----:B------:R-:W-:-:S02]  /*6a50*/  IMAD.MOV.U32 R62, RZ, RZ, 0x2 ;  /* 0x00000002ff3e7424 */ /* 0x000fc400078e00ff */
[----:B------:R-:W-:Y:S02]  /*6a60*/  IMAD.MOV.U32 R61, RZ, RZ, 0x1f ;  /* 0x0000001fff3d7424 */ /* 0x000fe400078e00ff */
[----:B------:R-:W-:Y:S02]  /*6a70*/  IMAD.MOV.U32 R60, RZ, RZ, -0x1 ;  /* 0xffffffffff3c7424 */ /* 0x000fe400078e00ff */
[----:B------:R-:W-:Y:S05]  /*6a80*/  CALL.REL.NOINC `($__internal_39_$__cuda_sm70_shflsync_bfly_p) ;  /* 0x0000013000007944 */ /* 0x000fea0003c00000 */
[----:B0-----:R-:W-:Y:S01]  /*6a90*/  HFMA2.MMA R61, -RZ, RZ, 0, 1.847743988037109375e-06 ;  /* 0x0000001fff3d7435 */ /* 0x001fe200000001ff */
[----:B-1----:R-:W-:Y:S01]  /*6aa0*/  FADD.FTZ R63, R63, R60 ;  /* 0x0000003c3f3f7221 */ /* 0x002fe20000010000 */
[----:B------:R-:W-:Y:S01]  /*6ab0*/  MOV R58, 0x6af0 ;  /* 0x00006af0003a7802 */ /* 0x000fe20000000f00 */
[----:B------:R-:W-:Y:S02]  /*6ac0*/  IMAD.MOV.U32 R62, RZ, RZ, 0x4 ;  /* 0x00000004ff3e7424 */ /* 0x000fe400078e00ff */
[----:B------:R-:W-:Y:S02]  /*6ad0*/  IMAD.MOV.U32 R60, RZ, RZ, -0x1 ;  /* 0xffffffffff3c7424 */ /* 0x000fe400078e00ff */
[----:B------:R-:W-:Y:S05]  /*6ae0*/  CALL.REL.NOINC `($__internal_39_$__cuda_sm70_shflsync_bfly_p) ;  /* 0x000000d000007944 */ /* 0x000fea0003c00000 */
[----:B01----:R-:W-:Y:S01]  /*6af0*/  FADD.FTZ R63, R63, R60 ;  /* 0x0000003c3f3f7221 */ /* 0x003fe20000010000 */
[----:B------:R-:W-:Y:S01]  /*6b00*/  MOV R58, 0x6b50 ;  /* 0x00006b50003a7802 */ /* 0x000fe20000000f00 */
[----:B------:R-:W-:Y:S02]  /*6b10*/  IMAD.MOV.U32 R62, RZ, RZ, 0x8 ;  /* 0x00000008ff3e7424 */ /* 0x000fe400078e00ff */
[----:B------:R-:W-:-:S02]  /*6b20*/  IMAD.MOV.U32 R61, RZ, RZ, 0x1f ;  /* 0x0000001fff3d7424 */ /* 0x000fc400078e00ff */
[----:B------:R-:W-:Y:S02]  /*6b30*/  IMAD.MOV.U32 R60, RZ, RZ, -0x1 ;  /* 0xffffffffff3c7424 */ /* 0x000fe400078e00ff */
[----:B------:R-:W-:Y:S05]  /*6b40*/  CALL.REL.NOINC `($__internal_39_$__cuda_sm70_shflsync_bfly_p) ;  /* 0x0000007000007944 */ /* 0x000fea0003c00000 */
[----:B01----:R-:W-:Y:S01]  /*6b50*/  FADD.FTZ R63, R63, R60 ;  /* 0x0000003c3f3f7221 */ /* 0x003fe20000010000 */
[----:B------:R-:W-:Y:S01]  /*6b60*/  MOV R62, 0x10 ;  /* 0x00000010003e7802 */ /* 0x000fe20000000f00 */
[----:B------:R-:W-:Y:S01]  /*6b70*/  IMAD.MOV.U32 R61, RZ, RZ, 0x1f ;  /* 0x0000001fff3d7424 */ /* 0x000fe200078e00ff */
[----:B------:R-:W-:Y:S01]  /*6b80*/  MOV R58, 0x6bb0 ;  /* 0x00006bb0003a7802 */ /* 0x000fe20000000f00 */
[----:B------:R-:W-:Y:S02]  /*6b90*/  IMAD.MOV.U32 R60, RZ, RZ, -0x1 ;  /* 0xffffffffff3c7424 */ /* 0x000fe400078e00ff */
[----:B------:R-:W-:Y:S05]  /*6ba0*/  CALL.REL.NOINC `($__internal_39_$__cuda_sm70_shflsync_bfly_p) ;  /* 0x0000001000007944 */ /* 0x000fea0003c00000 */
[----:B01----:R-:W-:Y:S05]  /*6bb0*/  BRA `(.L_x_3498) ;  /* 0xfffff80000007947 */ /* 0x003fea000383ffff */
        .weak           $__internal_39_$__cuda_sm70_shflsync_bfly_p
        .type           $__internal_39_$__cuda_sm70_shflsync_bfly_p,@function
        .size           $__internal_39_$__cuda_sm70_shflsync_bfly_p,(.L_x_7095 - $__internal_39_$__cuda_sm70_shflsync_bfly_p)
$__internal_39_$__cuda_sm70_shflsync_bfly_p:
[----:B------:R-:W-:Y:S01]  /*6bc0*/  IMAD.MOV.U32 R59, RZ, RZ, 0x0 ;  /* 0x00000000ff3b7424 */ /* 0x000fe200078e00ff */
[----:B------:R-:W-:Y:S04]  /*6bd0*/  WARPSYNC R60 ;  /* 0x0000003c00007348 */ /* 0x000fe80003800000 */
[----:B------:R0:W1:Y:S01]  /*6be0*/  SHFL.BFLY PT, R60, R63, R62, R61 ;  /* 0x0c00003e3f3c7389 */ /* 0x00006200000e003d */
[----:B------:R-:W-:Y:S05]  /*6bf0*/  RET.REL.NODEC R58 `(_ZN10layer_norm31ln_parallel_residual_fwd_kernelINS_13Kernel_traitsIf13__nv_bfloat16fS2_fjLj256ELj1ELj4ELj1ELj16ENS_18Kernel_traits_baseILj256EfS2_fS2_fjLj128EEEEELb1ELb1ELb1EEEvNS_9FwdParamsE) ;  /* 0xffff94003a007950 */ /* 0x000fea0003c3ffff */
.L_x_3499:
        /* <DEDUP_REMOVED lines=16> */
.L_x_7095:


//--------------------- .text._ZN10layer_norm31ln_parallel_residual_fwd_kernelINS_13Kernel_traitsIf6__halfS2_S2_fjLj256ELj1ELj4ELj1ELj16ENS_18Kernel_traits_baseILj256EfS2_S2_S2_fjLj128EEEEELb0ELb0ELb0EEEvNS_9FwdParamsE --------------------------
	.section	.text._ZN10layer_norm31ln_parallel_residual_fwd_kernelINS_13Kernel_traitsIf6__halfS2_S2_fjLj256ELj1ELj4ELj1ELj16ENS_18Kernel_traits_baseILj256EfS2_S2_S2_fjLj128EEEEELb0ELb0ELb0EEEvNS_9FwdParamsE,"ax",@progbits
	.sectioninfo	@"SHI_REGISTERS=72"
	.align	128
        .global         _ZN10layer_norm31ln_parallel_residual_fwd_kernelINS_13Kernel_traitsIf6__halfS2_S2_fjLj256ELj1ELj4ELj1ELj16ENS_18Kernel_traits_baseILj256EfS2_S2_S2_fjLj128EEEEELb0ELb0ELb0EEEvNS_9FwdParamsE
        .type           _ZN10layer_norm31ln_parallel_residual_fwd_kernelINS_13Kernel_traitsIf6__halfS2_S2_fjLj256ELj1ELj4ELj1ELj16ENS_18Kernel_traits_baseILj256EfS2_S2_S2_fjLj128EEEEELb0ELb0ELb0EEEvNS_9FwdParamsE,@function
        .size           _ZN10layer_norm31ln_parallel_residual_fwd_kernelINS_13Kernel_traitsIf6__halfS2_S2_fjLj256ELj1ELj4ELj1ELj16ENS_18Kernel_traits_baseILj256EfS2_S2_S2_fjLj128EEEEELb0ELb0ELb0EEEvNS_9FwdParamsE,(.L_x_7096 - _ZN10layer_norm31ln_parallel_residual_fwd_kernelINS_13Kernel_traitsIf6__halfS2_S2_fjLj256ELj1ELj4ELj1ELj16ENS_18Kernel_traits_baseILj256EfS2_S2_S2_fjLj128EEEEELb0ELb0ELb0EEEvNS_9FwdParamsE)
        .other          _ZN10layer_norm31ln_parallel_residual_fwd_kernelINS_13Kernel_traitsIf6__halfS2_S2_fjLj256ELj1ELj4ELj1ELj16ENS_18Kernel_traits_baseILj256EfS2_S2_S2_fjLj128EEEEELb0ELb0ELb0EEEvNS_9FwdParamsE,@"STO_CUDA_ENTRY STV_DEFAULT"
_ZN10layer_norm31ln_parallel_residual_fwd_kernelINS_13Kernel_traitsIf6__halfS2_S2_fjLj256ELj1ELj4ELj1ELj16ENS_18Kernel_traits_baseILj256EfS2_S2_S2_fjLj128EEEEELb0ELb0ELb0EEEvNS_9FwdParamsE:
.text._ZN10layer_norm31ln_parallel_residual_fwd_kernelINS_13Kernel_traitsIf6__halfS2_S2_fjLj256ELj1ELj4ELj1ELj16ENS_18Kernel_traits_baseILj256EfS2_S2_S2_fjLj128EEEEELb0ELb0ELb0EEEvNS_9FwdParamsE:
        /* <DEDUP_REMOVED lines=36> */
[----:B------:R-:W-:Y:S01]  /*0240*/  @P1 IMAD.X R41, RZ, RZ, c[0x0][0x224], P4 ;  /* 0x00008900ff291624 */ /* 0x000fe200020e06ff */
[----:B------:R-:W-:Y:S01]  /*0250*/  IADD3.X R39, RZ, c[0x0][0x1bc], RZ, P0, !PT ;  /* 0x00006f00ff277a10 */ /* 0x000fe200007fe4ff */
[----:B------:R-:W-:-:S03]  /*0260*/  IMAD.WIDE.U32 R36, R6, R36, c[0x0][0x1b0] ;  /* 0x00006c0006247625 */ /* 0x000fc600078e0024 */
[----:B------:R1:W5:Y:S04]  /*0270*/  @P1 LDG.E.128 R24, [R40.64] ;  /* 0x0000000428181981 */ /* 0x000368000c1e1d00 */
[----:B------:R1:W5:Y:S04]  /*0280*/  @P1 LDG.E.128 R20, [R40.64+0x10] ;  /* 0x0000100428141981 */ /* 0x000368000c1e1d00 */
[----:B------:R1:W5:Y:S04]  /*0290*/  LDG.E.128 R16, [R36.64] ;  /* 0x0000000424107981 */ /* 0x000368000c1e1d00 */
[----:B------:R1:W5:Y:S04]  /*02a0*/  LDG.E.128 R12, [R36.64+0x10] ;  /* 0x00001004240c7981 */ /* 0x000368000c1e1d00 */
[----:B------:R1:W5:Y:S04]  /*02b0*/  LDG.E.128 R8, [R38.64] ;  /* 0x0000000426087981 */ /* 0x000368000c1e1d00 */
[----:B0-----:R1:W5:Y:S02]  /*02c0*/  LDG.E.128 R4, [R38.64+0x10] ;  /* 0x0000100426047981 */ /* 0x001364000c1e1d00 */
.L_x_3501:
[----:B------:R-:W-:Y:S05]  /*02d0*/  BSYNC B0 ;  /* 0x0000000000007941 */ /* 0x000fea0003800000 */
.L_x_3500:
[----:B------:R-:W-:Y:S05]  /*02e0*/  @P3 EXIT ;  /* 0x000000000000394d */ /* 0x000fea0003800000 */
[----:B------:R-:W-:Y:S02]  /*02f0*/  ULDC.U8 UR6, c[0x0][0x1f0] ;  /* 0x00007c0000067ab9 */ /* 0x000fe40000000000 */
.L_x_3541:
        /* <DEDUP_REMOVED lines=18> */
[----:B-1----:R0:W5:Y:S01]  /*0420*/  @P0 LDG.E.128 R40, [R54.64] ;  /* 0x0000000436280981 */ /* 0x002162000c1e1d00 */
        /* <DEDUP_REMOVED lines=15> */
.L_x_3505:
[----:B-----5:R-:W-:-:S05]  /*0520*/  HADD2.F32 R3, -RZ, R40.H0_H0 ;  /* 0x20000028ff037230 */ /* 0x020fca0000004100 */
[----:B------:R-:W-:Y:S01]  /*0530*/  FADD.FTZ R0, R3, R0 ;  /* 0x0000000003007221 */ /* 0x000fe20000010000 */
[----:B------:R-:W-:Y:S05]  /*0540*/  BRA `(.L_x_3506) ;  /* 0x0000004000007947 */ /* 0x000fea0003800000 */
.L_x_3504:
[----:B0----5:R-:W-:Y:S02]  /*0550*/  HADD2.F32 R3, -RZ, R36.H0_H0 ;  /* 0x20000024ff037230 */ /* 0x021fe40000004100 */
[----:B------:R-:W-:-:S03]  /*0560*/  @P0 HADD2.F32 R53, -RZ, R40.H0_H0 ;  /* 0x20000028ff350230 */ /* 0x000fc60000004100 */
[----:B------:R-:W-:-:S04]  /*0570*/  FADD.FTZ R0, R3, R0 ;  /* 0x0000000003007221 */ /* 0x000fc80000010000 */
[----:B------:R-:W-:-:S05]  /*0580*/  @P0 FADD.FTZ R0, R53, R0 ;  /* 0x0000000035000221 */ /* 0x000fca0000010000 */
.L_x_3506:
[----:B------:R-:W-:-:S04]  /*0590*/  F2FP.PACK_AB R3, RZ, R0 ;  /* 0x00000000ff03723e */ /* 0x000fc800000000ff */
[----:B------:R-:W-:Y:S02]  /*05a0*/  PRMT R44, R3, 0x7610, R44 ;  /* 0x00007610032c7816 */ /* 0x000fe4000000002c */
.L_x_3507:
        /* <DEDUP_REMOVED lines=11> */
.L_x_3509:
[----:B-----5:R-:W-:-:S05]  /*0660*/  HADD2.F32 R48, -RZ, R40.H1_H1 ;  /* 0x30000028ff307230 */ /* 0x020fca0000004100 */
[----:B------:R-:W-:Y:S01]  /*0670*/  FADD.FTZ R3, R48, R3 ;  /* 0x0000000330037221 */ /* 0x000fe20000010000 */
[----:B------:R-:W-:Y:S05]  /*0680*/  BRA `(.L_x_3510) ;  /* 0x0000004000007947 */ /* 0x000fea0003800000 */
.L_x_3508:
[----:B-----5:R-:W-:Y:S02]  /*0690*/  HADD2.F32 R48, -RZ, R36.H1_H1 ;  /* 0x30000024ff307230 */ /* 0x020fe40000004100 */
[----:B------:R-:W-:-:S03]  /*06a0*/  @P0 HADD2.F32 R52, -RZ, R40.H1_H1 ;  /* 0x30000028ff340230 */ /* 0x000fc60000004100 */
[----:B------:R-:W-:-:S04]  /*06b0*/  FADD.FTZ R3, R48, R3 ;  /* 0x0000000330037221 */ /* 0x000fc80000010000 */
[----:B------:R-:W-:-:S05]  /*06c0*/  @P0 FADD.FTZ R3, R52, R3 ;  /* 0x0000000334030221 */ /* 0x000fca0000010000 */
.L_x_3510:
[----:B------:R-:W-:-:S04]  /*06d0*/  F2FP.PACK_AB R48, RZ, R3 ;  /* 0x00000003ff30723e */ /* 0x000fc800000000ff */
[----:B------:R-:W-:Y:S02]  /*06e0*/  PRMT R44, R44, 0x5410, R48 ;  /* 0x000054102c2c7816 */ /* 0x000fe40000000030 */
.L_x_3511:
        /* <DEDUP_REMOVED lines=11> */
.L_x_3513:
[----:B-----5:R-:W-:-:S05]  /*07a0*/  HADD2.F32 R48, -RZ, R41.H0_H0 ;  /* 0x20000029ff307230 */ /* 0x020fca0000004100 */
[----:B------:R-:W-:Y:S01]  /*07b0*/  FADD.FTZ R57, R48, R57 ;  /* 0x0000003930397221 */ /* 0x000fe20000010000 */
[----:B------:R-:W-:Y:S05]  /*07c0*/  BRA `(.L_x_3514) ;  /* 0x0000004000007947 */ /* 0x000fea0003800000 */
.L_x_3512:
[----:B-----5:R-:W-:Y:S02]  /*07d0*/  HADD2.F32 R48, -RZ, R37.H0_H0 ;  /* 0x20000025ff307230 */ /* 0x020fe40000004100 */
[----:B------:R-:W-:-:S03]  /*07e0*/  @P0 HADD2.F32 R52, -RZ, R41.H0_H0 ;  /* 0x20000029ff340230 */ /* 0x000fc60000004100 */
[----:B------:R-:W-:-:S04]  /*07f0*/  FADD.FTZ R57, R48, R57 ;  /* 0x0000003930397221 */ /* 0x000fc80000010000 */
[----:B------:R-:W-:-:S05]  /*0800*/  @P0 FADD.FTZ R57, R52, R57 ;  /* 0x0000003934390221 */ /* 0x000fca0000010000 */
.L_x_3514:
[----:B------:R-:W-:-:S04]  /*0810*/  F2FP.PACK_AB R48, RZ, R57 ;  /* 0x00000039ff30723e */ /* 0x000fc800000000ff */
[----:B------:R-:W-:Y:S02]  /*0820*/  PRMT R45, R48, 0x7610, R45 ;  /* 0x00007610302d7816 */ /* 0x000fe4000000002d */
.L_x_3515:
        /* <DEDUP_REMOVED lines=11> */
.L_x_3517:
[----:B-----5:R-:W-:-:S05]  /*08e0*/  HADD2.F32 R49, -RZ, R41.H1_H1 ;  /* 0x30000029ff317230 */ /* 0x020fca0000004100 */
[----:B------:R-:W-:Y:S01]  /*08f0*/  FADD.FTZ R58, R49, R58 ;  /* 0x0000003a313a7221 */ /* 0x000fe20000010000 */
[----:B------:R-:W-:Y:S05]  /*0900*/  BRA `(.L_x_3518) ;  /* 0x0000004000007947 */ /* 0x000fea0003800000 */
.L_x_3516:
[----:B-----5:R-:W-:Y:S02]  /*0910*/  HADD2.F32 R49, -RZ, R37.H1_H1 ;  /* 0x30000025ff317230 */ /* 0x020fe40000004100 */
[----:B------:R-:W-:-:S03]  /*0920*/  @P0 HADD2.F32 R53, -RZ, R41.H1_H1 ;  /* 0x30000029ff350230 */ /* 0x000fc60000004100 */
[----:B------:R-:W-:-:S04]  /*0930*/  FADD.FTZ R58, R49, R58 ;  /* 0x0000003a313a7221 */ /* 0x000fc80000010000 */
[----:B------:R-:W-:-:S05]  /*0940*/  @P0 FADD.FTZ R58, R53, R58 ;  /* 0x0000003a353a0221 */ /* 0x000fca0000010000 */
.L_x_3518:
[----:B------:R-:W-:-:S04]  /*0950*/  F2FP.PACK_AB R48, RZ, R58 ;  /* 0x0000003aff30723e */ /* 0x000fc800000000ff */
[----:B------:R-:W-:Y:S02]  /*0960*/  PRMT R45, R45, 0x5410, R48 ;  /* 0x000054102d2d7816 */ /* 0x000fe40000000030 */
.L_x_3519:
        /* <DEDUP_REMOVED lines=11> */
.L_x_3521:
[----:B-----5:R-:W-:-:S05]  /*0a20*/  HADD2.F32 R48, -RZ, R42.H0_H0 ;  /* 0x2000002aff307230 */ /* 0x020fca0000004100 */
[----:B------:R-:W-:Y:S01]  /*0a30*/  FADD.FTZ R59, R48, R59 ;  /* 0x0000003b303b7221 */ /* 0x000fe20000010000 */
[----:B------:R-:W-:Y:S05]  /*0a40*/  BRA `(.L_x_3522) ;  /* 0x0000004000007947 */ /* 0x000fea0003800000 */
.L_x_3520:
[----:B-----5:R-:W-:Y:S02]  /*0a50*/  HADD2.F32 R48, -RZ, R38.H0_H0 ;  /* 0x20000026ff307230 */ /* 0x020fe40000004100 */
[----:B------:R-:W-:-:S03]  /*0a60*/  @P0 HADD2.F32 R52, -RZ, R42.H0_H0 ;  /* 0x2000002aff340230 */ /* 0x000fc60000004100 */
[----:B------:R-:W-:-:S04]  /*0a70*/  FADD.FTZ R59, R48, R59 ;  /* 0x0000003b303b7221 */ /* 0x000fc80000010000 */
[----:B------:R-:W-:-:S05]  /*0a80*/  @P0 FADD.FTZ R59, R52, R59 ;  /* 0x0000003b343b0221 */ /* 0x000fca0000010000 */
.L_x_3522:
[----:B------:R-:W-:-:S04]  /*0a90*/  F2FP.PACK_AB R48, RZ, R59 ;  /* 0x0000003bff30723e */ /* 0x000fc800000000ff */
[----:B------:R-:W-:Y:S02]  /*0aa0*/  PRMT R46, R48, 0x7610, R46 ;  /* 0x00007610302e7816 */ /* 0x000fe4000000002e */
.L_x_3523:
        /* <DEDUP_REMOVED lines=11> */
.L_x_3525:
[----:B-----5:R-:W-:-:S05]  /*0b60*/  HADD2.F32 R49, -RZ, R42.H1_H1 ;  /* 0x3000002aff317230 */ /* 0x020fca0000004100 */
[----:B------:R-:W-:Y:S01]  /*0b70*/  FADD.FTZ R64, R49, R64 ;  /* 0x0000004031407221 */ /* 0x000fe20000010000 */
[----:B------:R-:W-:Y:S05]  /*0b80*/  BRA `(.L_x_3526) ;  /* 0x0000004000007947 */ /* 0x000fea0003800000 */
.L_x_3524:
[----:B-----5:R-:W-:Y:S02]  /*0b90*/  HADD2.F32 R49, -RZ, R38.H1_H1 ;  /* 0x30000026ff317230 */ /* 0x020fe40000004100 */
[----:B------:R-:W-:-:S03]  /*0ba0*/  @P0 HADD2.F32 R53, -RZ, R42.H1_H1 ;  /* 0x3000002aff350230 */ /* 0x000fc60000004100 */
[----:B------:R-:W-:-:S04]  /*0bb0*/  FADD.FTZ R64, R49, R64 ;  /* 0x0000004031407221 */ /* 0x000fc80000010000 */
[----:B------:R-:W-:-:S05]  /*0bc0*/  @P0 FADD.FTZ R64, R53, R64 ;  /* 0x0000004035400221 */ /* 0x000fca0000010000 */
.L_x_3526:
[----:B------:R-:W-:-:S04]  /*0bd0*/  F2FP.PACK_AB R48, RZ, R64 ;  /* 0x00000040ff30723e */ /* 0x000fc800000000ff */
[----:B------:R-:W-:Y:S02]  /*0be0*/  PRMT R46, R46, 0x5410, R48 ;  /* 0x000054102e2e7816 */ /* 0x000fe40000000030 */
.L_x_3527:
        /* <DEDUP_REMOVED lines=11> */
.L_x_3529:
[----:B-----5:R-:W-:-:S05]  /*0ca0*/  HADD2.F32 R48, -RZ, R43.H0_H0 ;  /* 0x2000002bff307230 */ /* 0x020fca0000004100 */
[----:B------:R-:W-:Y:S01]  /*0cb0*/  FADD.FTZ R65, R48, R65 ;  /* 0x0000004130417221 */ /* 0x000fe20000010000 */
[----:B------:R-:W-:Y:S05]  /*0cc0*/  BRA `(.L_x_3530) ;  /* 0x0000004000007947 */ /* 0x000fea0003800000 */
.L_x_3528:
[----:B-----5:R-:W-:Y:S02]  /*0cd0*/  HADD2.F32 R48, -RZ, R39.H0_H0 ;  /* 0x20000027ff307230 */ /* 0x020fe40000004100 */
[----:B------:R-:W-:-:S03]  /*0ce0*/  @P0 HADD2.F32 R50, -RZ, R43.H0_H0 ;  /* 0x2000002bff320230 */ /* 0x000fc60000004100 */
[----:B------:R-:W-:-:S04]  /*0cf0*/  FADD.FTZ R65, R48, R65 ;  /* 0x0000004130417221 */ /* 0x000fc80000010000 */
[----:B------:R-:W-:-:S05]  /*0d00*/  @P0 FADD.FTZ R65, R50, R65 ;  /* 0x0000004132410221 */ /* 0x000fca0000010000 */
.L_x_3530:
[----:B------:R-:W-:-:S04]  /*0d10*/  F2FP.PACK_AB R48, RZ, R65 ;  /* 0x00000041ff30723e */ /* 0x000fc800000000ff */
[----:B------:R-:W-:Y:S02]  /*0d20*/  PRMT R47, R48, 0x7610, R47 ;  /* 0x00007610302f7816 */ /* 0x000fe4000000002f */
.L_x_3531:
        /* <DEDUP_REMOVED lines=11> */
.L_x_3533:
[----:B-----5:R-:W-:-:S05]  /*0de0*/  HADD2.F32 R49, -RZ, R43.H1_H1 ;  /* 0x3000002bff317230 */ /* 0x020fca0000004100 */
[----:B------:R-:W-:Y:S01]  /*0df0*/  FADD.FTZ R66, R49, R66 ;  /* 0x0000004231427221 */ /* 0x000fe20000010000 */
[----:B------:R-:W-:Y:S05]  /*0e00*/  BRA `(.L_x_3534) ;  /* 0x0000004000007947 */ /* 0x000fea0003800000 */
.L_x_3532:
[----:B-----5:R-:W-:Y:S02]  /*0e10*/  HADD2.F32 R49, -RZ, R39.H1_H1 ;  /* 0x30000027ff317230 */ /* 0x020fe40000004100 */
[----:B------:R-:W-:-:S03]  /*0e20*/  @P0 HADD2.F32 R51, -RZ, R43.H1_H1 ;  /* 0x3000002bff330230 */ /* 0x000fc60000004100 */
[----:B------:R-:W-:-:S04]  /*0e30*/  FADD.FTZ R66, R49, R66 ;  /* 0x0000004231427221 */ /* 0x000fc80000010000 */
[----:B------:R-:W-:-:S05]  /*0e40*/  @P0 FADD.FTZ R66, R51, R66 ;  /* 0x0000004233420221 */ /* 0x000fca0000010000 */
.L_x_3534:
[----:B------:R-:W-:-:S04]  /*0e50*/  F2FP.PACK_AB R48, RZ, R66 ;  /* 0x00000042ff30723e */ /* 0x000fc800000000ff */
[----:B------:R-:W-:Y:S02]  /*0e60*/  PRMT R47, R47, 0x5410, R48 ;  /* 0x000054102f2f7816 */ /* 0x000fe40000000030 */
.L_x_3535:
[----:B------:R-:W-:Y:S02]  /*0e70*/  MOV R48, c[0x0][0x180] ;  /* 0x0000600000307a02 */ /* 0x000fe40000000f00 */
[----:B------:R-:W-:Y:S02]  /*0e80*/  MOV R49, c[0x0][0x184] ;  /* 0x0000610000317a02 */ /* 0x000fe40000000f00 */
[----:B------:R-:W-:-:S04]  /*0e90*/  LOP3.LUT P0, RZ, R48, c[0x0][0x178], RZ, 0xfc, !PT ;  /* 0x00005e0030ff7a12 */ /* 0x000fc8000780fcff */
[----:B------:R-:W-:-:S13]  /*0ea0*/  LOP3.LUT P0, RZ, R49, c[0x0][0x17c], RZ, 0xfc, P0 ;  /* 0x00005f0031ff7a12 */ /* 0x000fda000000fcff */
[----:B------:R-:W-:-:S04]  /*0eb0*/  @P0 LEA R48, P1, R56, c[0x0][0x188], 0x4 ;  /* 0x0000620038300a11 */ /* 0x000fc800078220ff */
[----:B------:R-:W-:-:S05]  /*0ec0*/  @P0 LEA.HI.X R49, R56, c[0x0][0x18c], RZ, 0x4, P1 ;  /* 0x0000630038310a11 */ /* 0x000fca00008f24ff */
[----:B------:R0:W-:Y:S04]  /*0ed0*/  @P0 STG.E.128 [R48.64], R44 ;  /* 0x0000002c30000986 */ /* 0x0001e8000c101d04 */
.L_x_3503:
[----:B------:R-:W-:Y:S05]  /*0ee0*/  BSYNC B0 ;  /* 0x0000000000007941 */ /* 0x000fea0003800000 */
.L_x_3502:
        /* <DEDUP_REMOVED lines=12> */
.L_x_3542:
        /* <DEDUP_REMOVED lines=37> */
.L_x_3543:
[----:B------:R-:W-:Y:S01]  /*1200*/  FMUL.FTZ R48, R55, R55 ;  /* 0x0000003737307220 */ /* 0x000fe20000410000 */
[----:B------:R-:W-:Y:S01]  /*1210*/  ISETP.NE.AND P0, PT, RZ, UR6, PT ;  /* 0x00000006ff007c0c */ /* 0x000fe2000bf05270 */
[----:B------:R-:W-:Y:S01]  /*1220*/  IMAD.MOV.U32 R51, RZ, RZ, c[0x0][0x1e0] ;  /* 0x00007800ff337624 */ /* 0x000fe200078e00ff */
[----:B------:R-:W-:Y:S01]  /*1230*/  BSSY B0, `(.L_x_3538) ;  /* 0x000003b000007945 */ /* 0x000fe20003800000 */
[----:B--2---:R-:W-:Y:S01]  /*1240*/  FADD.FTZ R50, R50, R53 ;  /* 0x0000003532327221 */ /* 0x004fe20000010000 */
        /* <DEDUP_REMOVED lines=27> */
[----:B-----5:R-:W-:Y:S02]  /*1400*/  FFMA.FTZ R48, R16, R52, R32 ;  /* 0x0000003410307223 */ /* 0x020fe40000010020 */
        /* <DEDUP_REMOVED lines=29> */
.L_x_3539:
[----:B------:R-:W-:Y:S05]  /*15e0*/  BSYNC B0 ;  /* 0x0000000000007941 */ /* 0x000fea0003800000 */
.L_x_3538:
[----:B0-2---:R-:W-:-:S10]  /*15f0*/  HFMA2.MMA R49, -RZ, RZ, 0, 2.384185791015625e-07 ;  /* 0x00000004ff317435 */ /* 0x005fd400000001ff */
[----:B------:R-:W-:-:S05]  /*1600*/  IMAD R2, R49, c[0x0][0x160], R2 ;  /* 0x0000580031027a24 */ /* 0x000fca00078e0202 */
[----:B------:R-:W-:-:S13]  /*1610*/  ISETP.GE.AND P0, PT, R2, c[0x0][0x164], PT ;  /* 0x0000590002007a0c */ /* 0x000fda0003f06270 */
[----:B-1---5:R-:W-:Y:S01]  /*1620*/  @P0 CALL.REL.NOINC `(.L_x_3540) ;  /* 0x0000001000000944 */ /* 0x022fe20003c00000 */
[----:B------:R-:W-:Y:S05]  /*1630*/  BRA `(.L_x_3541) ;  /* 0xffffecc000007947 */ /* 0x000fea000383ffff */
.L_x_3540:
[----:B------:R-:W-:Y:S05]  /*1640*/  EXIT ;  /* 0x000000000000794d */ /* 0x000fea0003800000 */
.L_x_3536:
[----:B------:R-:W-:Y:S01]  /*1650*/  MOV R52, 0x1 ;  /* 0x0000000100347802 */ /* 0x000fe20000000f00 */
[----:B------:R-:W-:Y:S01]  /*1660*/  IMAD.MOV.U32 R51, RZ, RZ, 0x1f ;  /* 0x0000001fff337424 */ /* 0x000fe200078e00ff */
[----:B------:R-:W-:Y:S02]  /*1670*/  MOV R50, 0xffffffff ;  /* 0xffffffff00327802 */ /* 0x000fe40000000f00 */
[----:B------:R-:W-:Y:S02]  /*1680*/  MOV R48, 0x16a0 ;  /* 0x000016a000307802 */ /* 0x000fe40000000f00 */
[----:B-1---5:R-:W-:Y:S05]  /*1690*/  CALL.REL.NOINC `($__internal_40_$__cuda_sm70_shflsync_bfly_p) ;  /* 0x0000049000007944 */ /* 0x022fea0003c00000 */
[----:B01----:R-:W-:Y:S05]  /*16a0*/  BRA `(.L_x_3542) ;  /* 0xfffff90000007947 */ /* 0x003fea000383ffff */
.L_x_3537:
[----:B------:R-:W-:Y:S01]  /*16b0*/  HFMA2.MMA R52, -RZ, RZ, 0, 1.1920928955078125e-07 ;  /* 0x00000002ff347435 */ /* 0x000fe200000001ff */
[----:B------:R-:W-:Y:S01]  /*16c0*/  IMAD.MOV.U32 R51, RZ, RZ, 0x1f ;  /* 0x0000001fff337424 */ /* 0x000fe200078e00ff */
[----:B------:R-:W-:Y:S02]  /*16d0*/  MOV R50, 0xffffffff ;  /* 0xffffffff00327802 */ /* 0x000fe40000000f00 */
[----:B------:R-:W-:Y:S02]  /*16e0*/  MOV R48, 0x1700 ;  /* 0x0000170000307802 */ /* 0x000fe40000000f00 */
[----:B-1---5:R-:W-:Y:S05]  /*16f0*/  CALL.REL.NOINC `($__internal_40_$__cuda_sm70_shflsync_bfly_p) ;  /* 0x0000043000007944 */ /* 0x022fea0003c00000 */
[----:B0-----:R-:W-:Y:S01]  /*1700*/  HFMA2.MMA R52, -RZ, RZ, 0, 2.384185791015625e-07 ;  /* 0x00000004ff347435 */ /* 0x001fe200000001ff */
[----:B-1----:R-:W-:Y:S01]  /*1710*/  FADD.FTZ R53, R53, R50 ;  /* 0x0000003235357221 */ /* 0x002fe20000010000 */
[----:B------:R-:W-:Y:S01]  /*1720*/  MOV R50, 0xffffffff ;  /* 0xffffffff00327802 */ /* 0x000fe20000000f00 */
[----:B------:R-:W-:Y:S01]  /*1730*/  IMAD.MOV.U32 R51, RZ, RZ, 0x1f ;  /* 0x0000001fff337424 */ /* 0x000fe200078e00ff */
[----:B------:R-:W-:-:S02]  /*1740*/  MOV R48, 0x1760 ;  /* 0x0000176000307802 */ /* 0x000fc40000000f00 */
[----:B------:R-:W-:Y:S05]  /*1750*/  CALL.REL.NOINC `($__internal_40_$__cuda_sm70_shflsync_bfly_p) ;  /* 0x000003d000007944 */ /* 0x000fea0003c00000 */
[----:B0-----:R-:W-:Y:S01]  /*1760*/  HFMA2.MMA R52, -RZ, RZ, 0, 4.76837158203125e-07 ;  /* 0x00000008ff347435 */ /* 0x001fe200000001ff */
[----:B-1----:R-:W-:Y:S01]  /*1770*/  FADD.FTZ R53, R53, R50 ;  /* 0x0000003235357221 */ /* 0x002fe20000010000 */
[----:B------:R-:W-:Y:S01]  /*1780*/  MOV R50, 0xffffffff ;  /* 0xffffffff00327802 */ /* 0x000fe20000000f00 */
[----:B------:R-:W-:Y:S01]  /*1790*/  IMAD.MOV.U32 R51, RZ, RZ, 0x1f ;  /* 0x0000001fff337424 */ /* 0x000fe200078e00ff */
[----:B------:R-:W-:-:S02]  /*17a0*/  MOV R48, 0x17c0 ;  /* 0x000017c000307802 */ /* 0x000fc40000000f00 */
[----:B------:R-:W-:Y:S05]  /*17b0*/  CALL.REL.NOINC `($__internal_40_$__cuda_sm70_shflsync_bfly_p) ;  /* 0x0000037000007944 */ /* 0x000fea0003c00000 */
[----:B0-----:R-:W-:Y:S01]  /*17c0*/  HFMA2.MMA R52, -RZ, RZ, 0, 9.5367431640625e-07 ;  /* 0x00000010ff347435 */ /* 0x001fe200000001ff */
[----:B-1----:R-:W-:Y:S01]  /*17d0*/  FADD.FTZ R53, R53, R50 ;  /* 0x0000003235357221 */ /* 0x002fe20000010000 */
[----:B------:R-:W-:Y:S01]  /*17e0*/  MOV R50, 0xffffffff ;  /* 0xffffffff00327802 */ /* 0x000fe20000000f00 */
[----:B------:R-:W-:Y:S01]  /*17f0*/  IMAD.MOV.U32 R51, RZ, RZ, 0x1f ;  /* 0x0000001fff337424 */ /* 0x000fe200078e00ff */
[----:B------:R-:W-:-:S02]  /*1800*/  MOV R48, 0x1820 ;  /* 0x0000182000307802 */ /* 0x000fc40000000f00 */
[----:B------:R-:W-:Y:S05]  /*1810*/  CALL.REL.NOINC `($__internal_40_$__cuda_sm70_shflsync_bfly_p) ;  /* 0x0000031000007944 */ /* 0x000fea0003c00000 */
        /* <DEDUP_REMOVED lines=23> */
[----:B------:R-:W-:Y:S05]  /*1990*/  CALL.REL.NOINC `($__internal_40_$__cuda_sm70_shflsync_bfly_p) ;  /* 0x0000019000007944 */ /* 0x000fea0003c00000 */
[----:B0-----:R-:W-:Y:S01]  /*19a0*/  HFMA2.MMA R52, -RZ, RZ, 0, 1.1920928955078125e-07 ;  /* 0x00000002ff347435 */ /* 0x001fe200000001ff */
[----:B-1----:R-:W-:Y:S01]  /*19b0*/  FADD.FTZ R53, R53, R50 ;  /* 0x0000003235357221 */ /* 0x002fe20000010000 */
[----:B------:R-:W-:Y:S01]  /*19c0*/  MOV R50, 0xffffffff ;  /* 0xffffffff00327802 */ /* 0x000fe20000000f00 */
[----:B------:R-:W-:Y:S01]  /*19d0*/  IMAD.MOV.U32 R51, RZ, RZ, 0x1f ;  /* 0x0000001fff337424 */ /* 0x000fe200078e00ff */
[----:B------:R-:W-:Y:S02]  /*19e0*/  MOV R48, 0x1a00 ;  /* 0x00001a0000307802 */ /* 0x000fe40000000f00 */
[----:B------:R-:W-:Y:S05]  /*19f0*/  CALL.REL.NOINC `($__internal_40_$__cuda_sm70_shflsync_bfly_p) ;  /* 0x0000013000007944 */ /* 0x000fea0003c00000 */
        /* <DEDUP_REMOVED lines=18> */
[----:B01----:R-:W-:Y:S05]  /*1b20*/  BRA `(.L_x_3543) ;  /* 0xfffff6d000007947 */ /* 0x003fea000383ffff */
        .weak           $__internal_40_$__cuda_sm70_shflsync_bfly_p
        .type           $__internal_40_$__cuda_sm70_shflsync_bfly_p,@function
        .size           $__internal_40_$__cuda_sm70_shflsync_bfly_p,(.L_x_7096 - $__internal_40_$__cuda_sm70_shflsync_bfly_p)
$__internal_40_$__cuda_sm70_shflsync_bfly_p:
[----:B------:R-:W-:Y:S01]  /*1b30*/  HFMA2.MMA R49, -RZ, RZ, 0, 0 ;  /* 0x00000000ff317435 */ /* 0x000fe200000001ff */
[----:B------:R-:W-:Y:S04]  /*1b40*/  WARPSYNC R50 ;  /* 0x0000003200007348 */ /* 0x000fe80003800000 */
[----:B------:R0:W1:Y:S01]  /*1b50*/  SHFL.BFLY PT, R50, R53, R52, R51 ;  /* 0x0c00003435327389 */ /* 0x00006200000e0033 */
[----:B------:R-:W-:Y:S05]  /*1b60*/  RET.REL.NODEC R48 `(_ZN10layer_norm31ln_parallel_residual_fwd_kernelINS_13Kernel_traitsIf6__halfS2_S2_fjLj256ELj1ELj4ELj1ELj16ENS_18Kernel_traits_baseILj256EfS2_S2_S2_fjLj128EEEEELb0ELb0ELb0EEEvNS_9FwdParamsE) ;  /* 0xffffe49030007950 */ /* 0x000fea0003c3ffff */
.L_x_3544:
        /* <DEDUP_REMOVED lines=9> */
.L_x_7096:


//--------------------- .text._ZN10layer_norm31ln_parallel_residual_fwd_kernelINS_13Kernel_traitsIf6__halfS2_S2_fjLj256ELj1ELj4ELj1ELj16ENS_18Kernel_traits_baseILj256EfS2_S2_S2_fjLj128EEEEELb0ELb0ELb1EEEvNS_9FwdParamsE --------------------------
	.section	.text._ZN10layer_norm31ln_parallel_residual_fwd_kernelINS_13Kernel_traitsIf6__halfS2_S2_fjLj256ELj1ELj4ELj1ELj16ENS_18Kernel_traits_baseILj256EfS2_S2_S2_fjLj128EEEEELb0ELb0ELb1EEEvNS_9FwdParamsE,"ax",@progbits
	.sectioninfo	@"SHI_REGISTERS=69"
	.align	128
        .global         _ZN10layer_norm31ln_parallel_residual_fwd_kernelINS_13Kernel_traitsIf6__halfS2_S2_fjLj256ELj1ELj4ELj1ELj16ENS_18Kernel_traits_baseILj256EfS2_S2_S2_fjLj128EEEEELb0ELb0ELb1EEEvNS_9FwdParamsE
        .type           _ZN10layer_norm31ln_parallel_residual_fwd_kernelINS_13Kernel_traitsIf6__halfS2_S2_fjLj256ELj1ELj4ELj1ELj16ENS_18Kernel_traits_baseILj256EfS2_S2_S2_fjLj128EEEEELb0ELb0ELb1EEEvNS_9FwdParamsE,@function
        .size           _ZN10layer_norm31ln_parallel_residual_fwd_kernelINS_13Kernel_traitsIf6__halfS2_S2_fjLj256ELj1ELj4ELj1ELj16ENS_18Kernel_traits_baseILj256EfS2_S2_S2_fjLj128EEEEELb0ELb0ELb1EEEvNS_9FwdParamsE,(.L_x_7097 - _ZN10layer_norm31ln_parallel_residual_fwd_kernelINS_13Kernel_traitsIf6__halfS2_S2_fjLj256ELj1ELj4ELj1ELj16ENS_18Kernel_traits_baseILj256EfS2_S2_S2_fjLj128EEEEELb0ELb0ELb1EEEvNS_9FwdParamsE)
        .other          _ZN10layer_norm31ln_parallel_residual_fwd_kernelINS_13Kernel_traitsIf6__halfS2_S2_fjLj256ELj1ELj4ELj1ELj16ENS_18Kernel_traits_baseILj256EfS2_S2_S2_fjLj128EEEEELb0ELb0ELb1EEEvNS_9FwdParamsE,@"STO_CUDA_ENTRY STV_DEFAULT"
_ZN10layer_norm31ln_parallel_residual_fwd_kernelINS_13Kernel_traitsIf6__halfS2_S2_fjLj256ELj1ELj4ELj1ELj16ENS_18Kernel_traits_baseILj256EfS2_S2_S2_fjLj128EEEEELb0ELb0ELb1EEEvNS_9FwdParamsE:
.text._ZN10layer_norm31ln_parallel_residual_fwd_kernelINS_13Kernel_traitsIf6__halfS2_S2_fjLj256ELj1ELj4ELj1ELj16ENS_18Kernel_traits_baseILj256EfS2_S2_S2_fjLj128EEEEELb0ELb0ELb1EEEvNS_9FwdParamsE:
        /* <DEDUP_REMOVED lines=14> */
[C---:B------:R-:W-:Y:S02]  /*00e0*/  @P1 LEA R4, P2, R0.reuse, c[0x0][0x218], 0x5 ;  /* 0x0000860000041a11 */ /* 0x040fe400078428ff */
[----:B-1----:R-:W-:Y:S02]  /*00f0*/  LEA R2, R5, R2, 0x2 ;  /* 0x0000000205027211 */ /* 0x002fe400078e10ff */
        /* <DEDUP_REMOVED lines=9> */
[----:B------:R-:W-:-:S02]  /*0190*/  @P0 IADD3.X R7, RZ, c[0x0][0x224], RZ, P1, !PT ;  /* 0x00008900ff070a10 */ /* 0x000fc40000ffe4ff */
[----:B------:R-:W-:Y:S02]  /*01a0*/  ISETP.GE.AND P1, PT, R2, c[0x0][0x164], PT ;  /* 0x0000590002007a0c */ /* 0x000fe40003f26270 */
[----:B------:R-:W-:Y:S01]  /*01b0*/  SHF.L.U32 R3, R3, 0x5, RZ ;  /* 0x0000000503037819 */ /* 0x000fe200000006ff */
[----:B------:R0:W5:Y:S01]  /*01c0*/  @P0 LDG.E.128 R24, [R6.64] ;  /* 0x0000000406180981 */ /* 0x000162000c1e1d00 */
[----:B------:R-:W-:Y:S02]  /*01d0*/  IADD3 R38, P3, R38, c[0x0][0x1b8], RZ ;  /* 0x00006e0026267a10 */ /* 0x000fe40007f7e0ff */
[----:B------:R-:W-:Y:S01]  /*01e0*/  LOP3.LUT R3, R3, 0x3e0, RZ, 0xc0, !PT ;  /* 0x000003e003037812 */ /* 0x000fe200078ec0ff */
[----:B------:R0:W5:Y:S01]  /*01f0*/  @P0 LDG.E.128 R20, [R6.64+0x10] ;  /* 0x0000100406140981 */ /* 0x000162000c1e1d00 */
[----:B------:R-:W-:Y:S02]  /*0200*/  IADD3.X R39, RZ, c[0x0][0x1bc], RZ, P3, !PT ;  /* 0x00006f00ff277a10 */ /* 0x000fe40001ffe4ff */
[----:B------:R-:W-:-:S04]  /*0210*/  IADD3 R36, P2, R3, c[0x0][0x1b0], RZ ;  /* 0x00006c0003247a10 */ /* 0x000fc80007f5e0ff */
[----:B------:R-:W-:Y:S01]  /*0220*/  IADD3.X R37, RZ, c[0x0][0x1b4], RZ, P2, !PT ;  /* 0x00006d00ff257a10 */ /* 0x000fe200017fe4ff */
[----:B------:R-:W-:Y:S08]  /*0230*/  @P1 EXIT ;  /* 0x000000000000194d */ /* 0x000ff00003800000 */
[----:B------:R1:W5:Y:S04]  /*0240*/  LDG.E.128 R16, [R36.64] ;  /* 0x0000000424107981 */ /* 0x000368000c1e1d00 */
[----:B------:R1:W5:Y:S04]  /*0250*/  LDG.E.128 R12, [R36.64+0x10] ;  /* 0x00001004240c7981 */ /* 0x000368000c1e1d00 */
[----:B------:R1:W5:Y:S04]  /*0260*/  LDG.E.128 R8, [R38.64] ;  /* 0x0000000426087981 */ /* 0x000368000c1e1d00 */
[----:B0-----:R1:W5:Y:S01]  /*0270*/  LDG.E.128 R4, [R38.64+0x10] ;  /* 0x0000100426047981 */ /* 0x001362000c1e1d00 */
[----:B------:R-:W-:Y:S01]  /*0280*/  IMAD.MOV.U32 R3, RZ, RZ, c[0x0][0x180] ;  /* 0x00006000ff037624 */ /* 0x000fe200078e00ff */
[----:B------:R-:W-:-:S04]  /*0290*/  ULDC.U8 UR6, c[0x0][0x1f0] ;  /* 0x00007c0000067ab9 */ /* 0x000fc80000000000 */
[----:B------:R-:W-:Y:S02]  /*02a0*/  LOP3.LUT P0, RZ, R3, c[0x0][0x178], RZ, 0xfc, !PT ;  /* 0x00005e0003ff7a12 */ /* 0x000fe4000780fcff */
[----:B------:R-:W-:-:S04]  /*02b0*/  MOV R3, c[0x0][0x184] ;  /* 0x0000610000037a02 */ /* 0x000fc80000000f00 */
[----:B-1----:R-:W-:Y:S02]  /*02c0*/  LOP3.LUT P0, RZ, R3, c[0x0][0x17c], RZ, 0xfc, P0 ;  /* 0x00005f0003ff7a12 */ /* 0x002fe4000000fcff */
.L_x_3580:
        /* <DEDUP_REMOVED lines=26> */
.L_x_3546:
[----:B-----5:R-:W-:-:S05]  /*0470*/  HADD2.F32 R53, -RZ, R40.H0_H0 ;  /* 0x20000028ff357230 */ /* 0x020fca0000004100 */
[----:B------:R-:W-:Y:S01]  /*0480*/  FADD.FTZ R52, R52, R53 ;  /* 0x0000003534347221 */ /* 0x000fe20000010000 */
[----:B------:R-:W-:Y:S05]  /*0490*/  BRA `(.L_x_3547) ;  /* 0x0000004000007947 */ /* 0x000fea0003800000 */
.L_x_3545:
[----:B0----5:R-:W-:Y:S02]  /*04a0*/  HADD2.F32 R53, -RZ, R36.H0_H0 ;  /* 0x20000024ff357230 */ /* 0x021fe40000004100 */
[----:B------:R-:W-:-:S03]  /*04b0*/  @P1 HADD2.F32 R55, -RZ, R40.H0_H0 ;  /* 0x20000028ff371230 */ /* 0x000fc60000004100 */
[----:B------:R-:W-:-:S04]  /*04c0*/  FADD.FTZ R52, R52, R53 ;  /* 0x0000003534347221 */ /* 0x000fc80000010000 */
[----:B------:R-:W-:-:S05]  /*04d0*/  @P1 FADD.FTZ R52, R52, R55 ;  /* 0x0000003734341221 */ /* 0x000fca0000010000 */
.L_x_3547:
[----:B------:R-:W-:-:S04]  /*04e0*/  F2FP.PACK_AB R53, RZ, R52 ;  /* 0x00000034ff35723e */ /* 0x000fc800000000ff */
[----:B------:R-:W-:Y:S02]  /*04f0*/  PRMT R44, R53, 0x7610, R44 ;  /* 0x00007610352c7816 */ /* 0x000fe4000000002c */
.L_x_3548:
[----:B------:R-:W-:Y:S01]  /*0500*/  HADD2.F32 R53, -RZ, R48.H1_H1 ;  /* 0x30000030ff357230 */ /* 0x000fe20000004100 */
[----:B------:R-:W-:Y:S05]  /*0510*/  @P2 BRA `(.L_x_3549) ;  /* 0x0000008000002947 */ /* 0x000fea0003800000 */
[----:B------:R-:W-:-:S04]  /*0520*/  ISETP.NE.U32.AND P3, PT, RZ, c[0x0][0x180], PT ;  /* 0x00006000ff007a0c */ /* 0x000fc80003f65070 */
[----:B------:R-:W-:-:S13]  /*0530*/  ISETP.NE.AND.EX P3, PT, RZ, c[0x0][0x184], PT, P3 ;  /* 0x00006100ff007a0c */ /* 0x000fda0003f65330 */
[----:B------:R-:W-:Y:S05]  /*0540*/  @P3 BRA `(.L_x_3550) ;  /* 0x0000002000003947 */ /* 0x000fea0003800000 */
[----:B------:R-:W-:Y:S05]  /*0550*/  @P0 BRA `(.L_x_3551) ;  /* 0x0000008000000947 */ /* 0x000fea0003800000 */
[----:B------:R-:W-:Y:S05]  /*0560*/  BRA `(.L_x_3552) ;  /* 0x0000009000007947 */ /* 0x000fea0003800000 */
.L_x_3550:
[----:B-----5:R-:W-:-:S05]  /*0570*/  HADD2.F32 R48, -RZ, R40.H1_H1 ;  /* 0x30000028ff307230 */ /* 0x020fca0000004100 */
[----:B------:R-:W-:Y:S01]  /*0580*/  FADD.FTZ R53, R53, R48 ;  /* 0x0000003035357221 */ /* 0x000fe20000010000 */
[----:B------:R-:W-:Y:S05]  /*0590*/  BRA `(.L_x_3551) ;  /* 0x0000004000007947 */ /* 0x000fea0003800000 */
.L_x_3549:
[----:B-----5:R-:W-:Y:S02]  /*05a0*/  HADD2.F32 R48, -RZ, R36.H1_H1 ;  /* 0x30000024ff307230 */ /* 0x020fe40000004100 */
[----:B------:R-:W-:-:S03]  /*05b0*/  @P1 HADD2.F32 R54, -RZ, R40.H1_H1 ;  /* 0x30000028ff361230 */ /* 0x000fc60000004100 */
[----:B------:R-:W-:-:S04]  /*05c0*/  FADD.FTZ R53, R53, R48 ;  /* 0x0000003035357221 */ /* 0x000fc80000010000 */
[----:B------:R-:W-:-:S05]  /*05d0*/  @P1 FADD.FTZ R53, R53, R54 ;  /* 0x0000003635351221 */ /* 0x000fca0000010000 */
.L_x_3551:
[----:B------:R-:W-:-:S04]  /*05e0*/  F2FP.PACK_AB R48, RZ, R53 ;  /* 0x00000035ff30723e */ /* 0x000fc800000000ff */
[----:B------:R-:W-:Y:S02]  /*05f0*/  PRMT R44, R44, 0x5410, R48 ;  /* 0x000054102c2c7816 */ /* 0x000fe40000000030 */
.L_x_3552:
[----:B------:R-:W-:Y:S01]  /*0600*/  HADD2.F32 R54, -RZ, R49.H0_H0 ;  /* 0x20000031ff367230 */ /* 0x000fe20000004100 */
[----:B------:R-:W-:Y:S05]  /*0610*/  @P2 BRA `(.L_x_3553) ;  /* 0x0000008000002947 */ /* 0x000fea0003800000 */
[----:B------:R-:W-:-:S04]  /*0620*/  ISETP.NE.U32.AND P3, PT, RZ, c[0x0][0x180], PT ;  /* 0x00006000ff007a0c */ /* 0x000fc80003f65070 */
[----:B------:R-:W-:-:S13]  /*0630*/  ISETP.NE.AND.EX P3, PT, RZ, c[0x0][0x184], PT, P3 ;  /* 0x00006100ff007a0c */ /* 0x000fda0003f65330 */
[----:B------:R-:W-:Y:S05]  /*0640*/  @P3 BRA `(.L_x_3554) ;  /* 0x0000002000003947 */ /* 0x000fea0003800000 */
[----:B------:R-:W-:Y:S05]  /*0650*/  @P0 BRA `(.L_x_3555) ;  /* 0x0000008000000947 */ /* 0x000fea0003800000 */
[----:B------:R-:W-:Y:S05]  /*0660*/  BRA `(.L_x_3556) ;  /* 0x0000009000007947 */ /* 0x000fea0003800000 */
.L_x_3554:
[----:B-----5:R-:W-:-:S05]  /*0670*/  HADD2.F32 R55, -RZ, R41.H0_H0 ;  /* 0x20000029ff377230 */ /* 0x020fca0000004100 */
[----:B------:R-:W-:Y:S01]  /*0680*/  FADD.FTZ R54, R54, R55 ;  /* 0x0000003736367221 */ /* 0x000fe20000010000 */
[----:B------:R-:W-:Y:S05]  /*0690*/  BRA `(.L_x_3555) ;  /* 0x0000004000007947 */ /* 0x000fea0003800000 */
.L_x_3553:
[----:B-----5:R-:W-:Y:S02]  /*06a0*/  HADD2.F32 R55, -RZ, R37.H0_H0 ;  /* 0x20000025ff377230 */ /* 0x020fe40000004100 */
[----:B------:R-:W-:-:S03]  /*06b0*/  @P1 HADD2.F32 R57, -RZ, R41.H0_H0 ;  /* 0x20000029ff391230 */ /* 0x000fc60000004100 */
[----:B------:R-:W-:-:S04]  /*06c0*/  FADD.FTZ R54, R54, R55 ;  /* 0x0000003736367221 */ /* 0x000fc80000010000 */
[----:B------:R-:W-:-:S05]  /*06d0*/  @P1 FADD.FTZ R54, R54, R57 ;  /* 0x0000003936361221 */ /* 0x000fca0000010000 */
.L_x_3555:
[----:B------:R-:W-:-:S04]  /*06e0*/  F2FP.PACK_AB R48, RZ, R54 ;  /* 0x00000036ff30723e */ /* 0x000fc800000000ff */
[----:B------:R-:W-:Y:S02]  /*06f0*/  PRMT R45, R48, 0x7610, R45 ;  /* 0x00007610302d7816 */ /* 0x000fe4000000002d */
.L_x_3556:
[----:B------:R-:W-:Y:S01]  /*0700*/  HADD2.F32 R55, -RZ, R49.H1_H1 ;  /* 0x30000031ff377230 */ /* 0x000fe20000004100 */
[----:B------:R-:W-:Y:S05]  /*0710*/  @P2 BRA `(.L_x_3557) ;  /* 0x0000008000002947 */ /* 0x000fea0003800000 */
[----:B------:R-:W-:-:S04]  /*0720*/  ISETP.NE.U32.AND P3, PT, RZ, c[0x0][0x180], PT ;  /* 0x00006000ff007a0c */ /* 0x000fc80003f65070 */
[----:B------:R-:W-:-:S13]  /*0730*/  ISETP.NE.AND.EX P3, PT, RZ, c[0x0][0x184], PT, P3 ;  /* 0x00006100ff007a0c */ /* 0x000fda0003f65330 */
[----:B------:R-:W-:Y:S05]  /*0740*/  @P3 BRA `(.L_x_3558) ;  /* 0x0000002000003947 */ /* 0x000fea0003800000 */
[----:B------:R-:W-:Y:S05]  /*0750*/  @P0 BRA `(.L_x_3559) ;  /* 0x0000008000000947 */ /* 0x000fea0003800000 */
[----:B------:R-:W-:Y:S05]  /*0760*/  BRA `(.L_x_3560) ;  /* 0x0000009000007947 */ /* 0x000fea0003800000 */
.L_x_3558:
[----:B-----5:R-:W-:-:S05]  /*0770*/  HADD2.F32 R48, -RZ, R41.H1_H1 ;  /* 0x30000029ff307230 */ /* 0x020fca0000004100 */
[----:B------:R-:W-:Y:S01]  /*0780*/  FADD.FTZ R55, R55, R48 ;  /* 0x0000003037377221 */ /* 0x000fe20000010000 */
[----:B------:R-:W-:Y:S05]  /*0790*/  BRA `(.L_x_3559) ;  /* 0x0000004000007947 */ /* 0x000fea0003800000 */
.L_x_3557:
[----:B-----5:R-:W-:Y:S02]  /*07a0*/  HADD2.F32 R48, -RZ, R37.H1_H1 ;  /* 0x30000025ff307230 */ /* 0x020fe40000004100 */
[----:B------:R-:W-:-:S03]  /*07b0*/  @P1 HADD2.F32 R56, -RZ, R41.H1_H1 ;  /* 0x30000029ff381230 */ /* 0x000fc60000004100 */
[----:B------:R-:W-:-:S04]  /*07c0*/  FADD.FTZ R55, R55, R48 ;  /* 0x0000003037377221 */ /* 0x000fc80000010000 */
[----:B------:R-:W-:-:S05]  /*07d0*/  @P1 FADD.FTZ R55, R55, R56 ;  /* 0x0000003837371221 */ /* 0x000fca0000010000 */
.L_x_3559:
[----:B------:R-:W-:-:S04]  /*07e0*/  F2FP.PACK_AB R48, RZ, R55 ;  /* 0x00000037ff30723e */ /* 0x000fc800000000ff */
[----:B------:R-:W-:Y:S02]  /*07f0*/  PRMT R45, R45, 0x5410, R48 ;  /* 0x000054102d2d7816 */ /* 0x000fe40000000030 */
.L_x_3560:
[----:B------:R-:W-:Y:S01]  /*0800*/  HADD2.F32 R56, -RZ, R50.H0_H0 ;  /* 0x20000032ff387230 */ /* 0x000fe20000004100 */
[----:B------:R-:W-:Y:S05]  /*0810*/  @P2 BRA `(.L_x_3561) ;  /* 0x0000008000002947 */ /* 0x000fea0003800000 */
[----:B------:R-:W-:-:S04]  /*0820*/  ISETP.NE.U32.AND P3, PT, RZ, c[0x0][0x180], PT ;  /* 0x00006000ff007a0c */ /* 0x000fc80003f65070 */
[----:B------:R-:W-:-:S13]  /*0830*/  ISETP.NE.AND.EX P3, PT, RZ, c[0x0][0x184], PT, P3 ;  /* 0x00006100ff007a0c */ /* 0x000fda0003f65330 */
[----:B------:R-:W-:Y:S05]  /*0840*/  @P3 BRA `(.L_x_3562) ;  /* 0x0000002000003947 */ /* 0x000fea0003800000 */
[----:B------:R-:W-:Y:S05]  /*0850*/  @P0 BRA `(.L_x_3563) ;  /* 0x0000008000000947 */ /* 0x000fea0003800000 */
[----:B------:R-:W-:Y:S05]  /*0860*/  BRA `(.L_x_3564) ;  /* 0x0000009000007947 */ /* 0x000fea0003800000 */
.L_x_3562:
[----:B-----5:R-:W-:-:S05]  /*0870*/  HADD2.F32 R49, -RZ, R42.H0_H0 ;  /* 0x2000002aff317230 */ /* 0x020fca0000004100 */
[----:B------:R-:W-:Y:S01]  /*0880*/  FADD.FTZ R56, R56, R49 ;  /* 0x0000003138387221 */ /* 0x000fe20000010000 */
[----:B------:R-:W-:Y:S05]  /*0890*/  BRA `(.L_x_3563) ;  /* 0x0000004000007947 */ /* 0x000fea0003800000 */
.L_x_3561:
[----:B-----5:R-:W-:Y:S02]  /*08a0*/  HADD2.F32 R49, -RZ, R38.H0_H0 ;  /* 0x20000026ff317230 */ /* 0x020fe40000004100 */
[----:B------:R-:W-:-:S03]  /*08b0*/  @P1 HADD2.F32 R57, -RZ, R42.H0_H0 ;  /* 0x2000002aff391230 */ /* 0x000fc60000004100 */
[----:B------:R-:W-:-:S04]  /*08c0*/  FADD.FTZ R56, R56, R49 ;  /* 0x0000003138387221 */ /* 0x000fc80000010000 */
[----:B------:R-:W-:-:S05]  /*08d0*/  @P1 FADD.FTZ R56, R56, R57 ;  /* 0x0000003938381221 */ /* 0x000fca0000010000 */
.L_x_3563:
[----:B------:R-:W-:-:S04]  /*08e0*/  F2FP.PACK_AB R48, RZ, R56 ;  /* 0x00000038ff30723e */ /* 0x000fc800000000ff */
[----:B------:R-:W-:Y:S02]  /*08f0*/  PRMT R46, R48, 0x7610, R46 ;  /* 0x00007610302e7816 */ /* 0x000fe4000000002e */
.L_x_3564:
[----:B------:R-:W-:Y:S01]  /*0900*/  HADD2.F32 R58, -RZ, R50.H1_H1 ;  /* 0x30000032ff3a7230 */ /* 0x000fe20000004100 */
[----:B------:R-:W-:Y:S05]  /*0910*/  @P2 BRA `(.L_x_3565) ;  /* 0x0000008000002947 */ /* 0x000fea0003800000 */
[----:B------:R-:W-:-:S04]  /*0920*/  ISETP.NE.U32.AND P3, PT, RZ, c[0x0][0x180], PT ;  /* 0x00006000ff007a0c */ /* 0x000fc80003f65070 */
[----:B------:R-:W-:-:S13]  /*0930*/  ISETP.NE.AND.EX P3, PT, RZ, c[0x0][0x184], PT, P3 ;  /* 0x00006100ff007a0c */ /* 0x000fda0003f65330 */
[----:B------:R-:W-:Y:S05]  /*0940*/  @P3 BRA `(.L_x_3566) ;  /* 0x0000002000003947 */ /* 0x000fea0003800000 */
[----:B------:R-:W-:Y:S05]  /*0950*/  @P0 BRA `(.L_x_3567) ;  /* 0x0000008000000947 */ /* 0x000fea0003800000 */
[----:B------:R-:W-:Y:S05]  /*0960*/  BRA `(.L_x_3568) ;  /* 0x0000009000007947 */ /* 0x000fea0003800000 */
.L_x_3566:
[----:B-----5:R-:W-:-:S05]  /*0970*/  HADD2.F32 R49, -RZ, R42.H1_H1 ;  /* 0x3000002aff317230 */ /* 0x020fca0000004100 */
[----:B------:R-:W-:Y:S01]  /*0980*/  FADD.FTZ R58, R58, R49 ;  /* 0x000000313a3a7221 */ /* 0x000fe20000010000 */
[----:B------:R-:W-:Y:S05]  /*0990*/  BRA `(.L_x_3567) ;  /* 0x0000004000007947 */ /* 0x000fea0003800000 */
.L_x_3565:
[----:B-----5:R-:W-:Y:S02]  /*09a0*/  HADD2.F32 R49, -RZ, R38.H1_H1 ;  /* 0x30000026ff317230 */ /* 0x020fe40000004100 */
[----:B------:R-:W-:-:S03]  /*09b0*/  @P1 HADD2.F32 R57, -RZ, R42.H1_H1 ;  /* 0x3000002aff391230 */ /* 0x000fc60000004100 */
[----:B------:R-:W-:-:S04]  /*09c0*/  FADD.FTZ R58, R58, R49 ;  /* 0x000000313a3a7221 */ /* 0x000fc80000010000 */
[----:B------:R-:W-:-:S05]  /*09d0*/  @P1 FADD.FTZ R58, R58, R57 ;  /* 0x000000393a3a1221 */ /* 0x000fca0000010000 */
.L_x_3567:
[----:B------:R-:W-:-:S04]  /*09e0*/  F2FP.PACK_AB R48, RZ, R58 ;  /* 0x0000003aff30723e */ /* 0x000fc800000000ff */
[----:B------:R-:W-:Y:S02]  /*09f0*/  PRMT R46, R46, 0x5410, R48 ;  /* 0x000054102e2e7816 */ /* 0x000fe40000000030 */
.L_x_3568:
[----:B------:R-:W-:Y:S01]  /*0a00*/  HADD2.F32 R59, -RZ, R51.H0_H0 ;  /* 0x20000033ff3b7230 */ /* 0x000fe20000004100 */
[----:B------:R-:W-:Y:S05]  /*0a10*/  @P2 BRA `(.L_x_3569) ;  /* 0x0000008000002947 */ /* 0x000fea0003800000 */
[----:B------:R-:W-:-:S04]  /*0a20*/  ISETP.NE.U32.AND P3, PT, RZ, c[0x0][0x180], PT ;  /* 0x00006000ff007a0c */ /* 0x000fc80003f65070 */
[----:B------:R-:W-:-:S13]  /*0a30*/  ISETP.NE.AND.EX P3, PT, RZ, c[0x0][0x184], PT, P3 ;  /* 0x00006100ff007a0c */ /* 0x000fda0003f65330 */
[----:B------:R-:W-:Y:S05]  /*0a40*/  @P3 BRA `(.L_x_3570) ;  /* 0x0000002000003947 */ /* 0x000fea0003800000 */
[----:B------:R-:W-:Y:S05]  /*0a50*/  @P0 BRA `(.L_x_3571) ;  /* 0x0000008000000947 */ /* 0x000fea0003800000 */
[----:B------:R-:W-:Y:S05]  /*0a60*/  BRA `(.L_x_3572) ;  /* 0x0000009000007947 */ /* 0x000fea0003800000 */
.L_x_3570:
[----:B-----5:R-:W-:-:S05]  /*0a70*/  HADD2.F32 R48, -RZ, R43.H0_H0 ;  /* 0x2000002bff307230 */ /* 0x020fca0000004100 */
[----:B------:R-:W-:Y:S01]  /*0a80*/  FADD.FTZ R59, R59, R48 ;  /* 0x000000303b3b7221 */ /* 0x000fe20000010000 */
[----:B------:R-:W-:Y:S05]  /*0a90*/  BRA `(.L_x_3571) ;  /* 0x0000004000007947 */ /* 0x000fea0003800000 */
.L_x_3569:
[----:B-----5:R-:W-:Y:S02]  /*0aa0*/  HADD2.F32 R48, -RZ, R39.H0_H0 ;  /* 0x20000027ff307230 */ /* 0x020fe40000004100 */
[----:B------:R-:W-:-:S03]  /*0ab0*/  @P1 HADD2.F32 R50, -RZ, R43.H0_H0 ;  /* 0x2000002bff321230 */ /* 0x000fc60000004100 */
[----:B------:R-:W-:-:S04]  /*0ac0*/  FADD.FTZ R59, R59, R48 ;  /* 0x000000303b3b7221 */ /* 0x000fc80000010000 */
[----:B------:R-:W-:-:S05]  /*0ad0*/  @P1 FADD.FTZ R59, R59, R50 ;  /* 0x000000323b3b1221 */ /* 0x000fca0000010000 */
.L_x_3571:
[----:B------:R-:W-:-:S04]  /*0ae0*/  F2FP.PACK_AB R48, RZ, R59 ;  /* 0x0000003bff30723e */ /* 0x000fc800000000ff */
[----:B------:R-:W-:Y:S02]  /*0af0*/  PRMT R47, R48, 0x7610, R47 ;  /* 0x00007610302f7816 */ /* 0x000fe4000000002f */
.L_x_3572:
[----:B------:R-:W-:Y:S01]  /*0b00*/  HADD2.F32 R60, -RZ, R51.H1_H1 ;  /* 0x30000033ff3c7230 */ /* 0x000fe20000004100 */
[----:B------:R-:W-:Y:S05]  /*0b10*/  @P2 BRA `(.L_x_3573) ;  /* 0x0000008000002947 */ /* 0x000fea0003800000 */
[----:B------:R-:W-:-:S04]  /*0b20*/  ISETP.NE.U32.AND P1, PT, RZ, c[0x0][0x180], PT ;  /* 0x00006000ff007a0c */ /* 0x000fc80003f25070 */
[----:B------:R-:W-:-:S13]  /*0b30*/  ISETP.NE.AND.EX P1, PT, RZ, c[0x0][0x184], PT, P1 ;  /* 0x00006100ff007a0c */ /* 0x000fda0003f25310 */
[----:B------:R-:W-:Y:S05]  /*0b40*/  @P1 BRA `(.L_x_3574) ;  /* 0x0000002000001947 */ /* 0x000fea0003800000 */
[----:B------:R-:W-:Y:S05]  /*0b50*/  @P0 BRA `(.L_x_3575) ;  /* 0x0000008000000947 */ /* 0x000fea0003800000 */
[----:B------:R-:W-:Y:S05]  /*0b60*/  BRA `(.L_x_3576) ;  /* 0x0000009000007947 */ /* 0x000fea0003800000 */
.L_x_3574:
[----:B-----5:R-:W-:-:S05]  /*0b70*/  HADD2.F32 R49, -RZ, R43.H1_H1 ;  /* 0x3000002bff317230 */ /* 0x020fca0000004100 */
[----:B------:R-:W-:Y:S01]  /*0b80*/  FADD.FTZ R60, R60, R49 ;  /* 0x000000313c3c7221 */ /* 0x000fe20000010000 */
[----:B------:R-:W-:Y:S05]  /*0b90*/  BRA `(.L_x_3575) ;  /* 0x0000004000007947 */ /* 0x000fea0003800000 */
.L_x_3573:
[----:B-----5:R-:W-:Y:S02]  /*0ba0*/  HADD2.F32 R49, -RZ, R39.H1_H1 ;  /* 0x30000027ff317230 */ /* 0x020fe40000004100 */
[----:B------:R-:W-:-:S03]  /*0bb0*/  @P1 HADD2.F32 R51, -RZ, R43.H1_H1 ;  /* 0x3000002bff331230 */ /* 0x000fc60000004100 */
[----:B------:R-:W-:-:S04]  /*0bc0*/  FADD.FTZ R60, R60, R49 ;  /* 0x000000313c3c7221 */ /* 0x000fc80000010000 */
[----:B------:R-:W-:-:S05]  /*0bd0*/  @P1 FADD.FTZ R60, R60, R51 ;  /* 0x000000333c3c1221 */ /* 0x000fca0000010000 */
.L_x_3575:
[----:B------:R-:W-:-:S04]  /*0be0*/  F2FP.PACK_AB R48, RZ, R60 ;  /* 0x0000003cff30723e */ /* 0x000fc800000000ff */
[----:B------:R-:W-:Y:S02]  /*0bf0*/  PRMT R47, R47, 0x5410, R48 ;  /* 0x000054102f2f7816 */ /* 0x000fe40000000030 */
.L_x_3576:
        /* <DEDUP_REMOVED lines=14> */
.L_x_3581:
        /* <DEDUP_REMOVED lines=36> */
.L_x_3582:
[C---:B------:R-:W-:Y:S01]  /*0f20*/  FMUL.FTZ R48, R63.reuse, R63 ;  /* 0x0000003f3f307220 */ /* 0x040fe20000410000 */
[----:B------:R-:W-:Y:S01]  /*0f30*/  ISETP.NE.AND P1, PT, RZ, UR6, PT ;  /* 0x00000006ff007c0c */ /* 0x000fe2000bf25270 */
[----:B-1----:R-:W-:Y:S01]  /*0f40*/  FADD.FTZ R50, R50, R61 ;  /* 0x0000003d32327221 */ /* 0x002fe20000010000 */
[----:B------:R-:W-:Y:S01]  /*0f50*/  MOV R51, c[0x0][0x1e0] ;  /* 0x0000780000337a02 */ /* 0x000fe20000000f00 */
[----:B------:R-:W-:Y:S01]  /*0f60*/  HFMA2.MMA R57, -RZ, RZ, 0, 2.384185791015625e-07 ;  /* 0x00000004ff397435 */ /* 0x000fe200000001ff */
[----:B------:R-:W-:Y:S02]  /*0f70*/  FSEL R49, R48, RZ, P1 ;  /* 0x000000ff30317208 */ /* 0x000fe40000800000 */
[----:B------:R-:W-:Y:S01]  /*0f80*/  FSEL R65, R63, RZ, !P1 ;  /* 0x000000ff3f417208 */ /* 0x000fe20004800000 */
[----:B------:R-:W-:-:S04]  /*0f90*/  FFMA.FTZ R48, R50, R51, c[0x0][0x228] ;  /* 0x00008a0032307623 */ /* 0x000fc80000010033 */
        /* <DEDUP_REMOVED lines=10> */
[----:B------:R-:W-:Y:S02]  /*1040*/  FADD.FTZ R62, -R65, R54 ;  /* 0x00000036413e7221 */ /* 0x000fe40000010100 */
[----:B------:R-:W-:-:S04]  /*1050*/  @!P2 IMAD.WIDE R50, R2, R57, c[0x0][0x1a8] ;  /* 0x00006a000232a625 */ /* 0x000fc800078e0239 */
[C---:B0-----:R-:W-:Y:S01]  /*1060*/  FMUL.FTZ R53, R61.reuse, R64 ;  /* 0x000000403d357220 */ /* 0x041fe20000410000 */
[----:B------:R0:W-:Y:S01]  /*1070*/  @!P2 STG.E [R50.64], R61 ;  /* 0x0000003d3200a986 */ /* 0x0001e2000c101904 */
[C---:B-1----:R-:W-:Y:S02]  /*1080*/  FMUL.FTZ R63, R61.reuse, R66 ;  /* 0x000000423d3f7220 */ /* 0x042fe40000410000 */
[C---:B------:R-:W-:Y:S02]  /*1090*/  FMUL.FTZ R64, R61.reuse, R60 ;  /* 0x0000003c3d407220 */ /* 0x040fe40000410000 */
[C---:B------:R-:W-:Y:S02]  /*10a0*/  FMUL.FTZ R49, R61.reuse, R56 ;  /* 0x000000383d317220 */ /* 0x040fe40000410000 */
[----:B------:R-:W-:Y:S02]  /*10b0*/  FMUL.FTZ R48, R61, R58 ;  /* 0x0000003a3d307220 */ /* 0x000fe40000410000 */
[----:B------:R-:W-:-:S02]  /*10c0*/  FADD.FTZ R54, -R65, R55 ;  /* 0x0000003741367221 */ /* 0x000fc40000010100 */
[----:B------:R-:W-:Y:S02]  /*10d0*/  FFMA.FTZ R60, R14, R63, R30 ;  /* 0x0000003f0e3c7223 */ /* 0x000fe4000001001e */
[----:B------:R-:W-:Y:S02]  /*10e0*/  FFMA.FTZ R65, R15, R64, R31 ;  /* 0x000000400f417223 */ /* 0x000fe4000001001f */
[----:B------:R-:W-:Y:S02]  /*10f0*/  FFMA.FTZ R55, R12, R49, R28 ;  /* 0x000000310c377223 */ /* 0x000fe4000001001c */
[----:B------:R-:W-:Y:S01]  /*1100*/  FFMA.FTZ R58, R13, R48, R29 ;  /* 0x000000300d3a7223 */ /* 0x000fe2000001001d */
[----:B0-----:R-:W-:Y:S01]  /*1110*/  F2FP.PACK_AB R51, R65, R60 ;  /* 0x0000003c4133723e */ /* 0x001fe200000000ff */
[C---:B------:R-:W-:Y:S02]  /*1120*/  FMUL.FTZ R52, R61.reuse, R52 ;  /* 0x000000343d347220 */ /* 0x040fe40000410000 */
[C---:B------:R-:W-:Y:S01]  /*1130*/  FMUL.FTZ R59, R61.reuse, R62 ;  /* 0x0000003e3d3b7220 */ /* 0x040fe20000410000 */
[----:B------:R-:W-:Y:S01]  /*1140*/  F2FP.PACK_AB R50, R58, R55 ;  /* 0x000000373a32723e */ /* 0x000fe200000000ff */
[----:B------:R-:W-:Y:S01]  /*1150*/  FMUL.FTZ R56, R61, R54 ;  /* 0x000000363d387220 */ /* 0x000fe20000410000 */
[----:B------:R-:W-:Y:S01]  /*1160*/  SHF.R.U32.HI R62, RZ, 0x1c, R3 ;  /* 0x0000001cff3e7819 */ /* 0x000fe20000011603 */
[----:B------:R-:W-:-:S02]  /*1170*/  FFMA.FTZ R60, R4, R49, R20 ;  /* 0x00000031043c7223 */ /* 0x000fc40000010014 */
        /* <DEDUP_REMOVED lines=8> */
[----:B------:R-:W-:Y:S01]  /*1200*/  FFMA.FTZ R56, R11, R56, R27 ;  /* 0x000000380b387223 */ /* 0x000fe2000001001b */
[----:B------:R-:W-:Y:S01]  /*1210*/  SHF.L.U32 R58, R3, 0x4, RZ ;  /* 0x00000004033a7819 */ /* 0x000fe200000006ff */
[----:B------:R-:W-:Y:S01]  /*1220*/  FFMA.FTZ R63, R6, R63, R22 ;  /* 0x0000003f063f7223 */ /* 0x000fe20000010016 */
[----:B------:R-:W-:Y:S01]  /*1230*/  F2FP.PACK_AB R54, R61, R60 ;  /* 0x0000003c3d36723e */ /* 0x000fe200000000ff */
[----:B------:R-:W-:Y:S01]  /*1240*/  FFMA.FTZ R64, R7, R64, R23 ;  /* 0x0000004007407223 */ /* 0x000fe20000010017 */
[----:B------:R-:W-:Y:S01]  /*1250*/  IADD3 R60, P1, R58, c[0x0][0x208], RZ ;  /* 0x000082003a3c7a10 */ /* 0x000fe20007f3e0ff */
[----:B------:R-:W-:Y:S01]  /*1260*/  FFMA.FTZ R3, R8, R53, R24 ;  /* 0x0000003508037223 */ /* 0x000fe20000010018 */
[----:B------:R-:W-:Y:S01]  /*1270*/  IADD3 R58, P2, R58, c[0x0][0x210], RZ ;  /* 0x000084003a3a7a10 */ /* 0x000fe20007f5e0ff */
[----:B------:R-:W-:Y:S01]  /*1280*/  FFMA.FTZ R52, R9, R52, R25 ;  /* 0x0000003409347223 */ /* 0x000fe20000010019 */
[----:B------:R-:W-:Y:S01]  /*1290*/  F2FP.PACK_AB R53, R56, R59 ;  /* 0x0000003b3835723e */ /* 0x000fe200000000ff */
[----:B------:R-:W-:Y:S01]  /*12a0*/  IMAD R2, R57, c[0x0][0x160], R2 ;  /* 0x0000580039027a24 */ /* 0x000fe200078e0202 */
[----:B------:R-:W-:-:S02]  /*12b0*/  IADD3.X R61, R62, c[0x0][0x20c], RZ, P1, !PT ;  /* 0x000083003e3d7a10 */ /* 0x000fc40000ffe4ff */
[----:B------:R-:W-:Y:S02]  /*12c0*/  F2FP.PACK_AB R55, R64, R63 ;  /* 0x0000003f4037723e */ /* 0x000fe400000000ff */
[----:B------:R-:W-:Y:S01]  /*12d0*/  IADD3.X R59, R62, c[0x0][0x214], RZ, P2, !PT ;  /* 0x000085003e3b7a10 */ /* 0x000fe200017fe4ff */
[----:B------:R0:W-:Y:S01]  /*12e0*/  STG.E.128 [R60.64], R48 ;  /* 0x000000303c007986 */ /* 0x0001e2000c101d04 */
[----:B------:R-:W-:Y:S02]  /*12f0*/  F2FP.PACK_AB R52, R52, R3 ;  /* 0x000000033434723e */ /* 0x000fe400000000ff */
[----:B------:R-:W-:-:S03]  /*1300*/  ISETP.GE.AND P1, PT, R2, c[0x0][0x164], PT ;  /* 0x0000590002007a0c */ /* 0x000fc60003f26270 */
[----:B------:R0:W-:Y:S10]  /*1310*/  STG.E.128 [R58.64], R52 ;  /* 0x000000343a007986 */ /* 0x0001f4000c101d04 */
[----:B0----5:R-:W-:Y:S01]  /*1320*/  @P1 CALL.REL.NOINC `(.L_x_3579) ;  /* 0x0000001000001944 */ /* 0x021fe20003c00000 */
[----:B------:R-:W-:Y:S05]  /*1330*/  BRA `(.L_x_3580) ;  /* 0xffffef9000007947 */ /* 0x000fea000383ffff */
.L_x_3579:
[----:B------:R-:W-:Y:S05]  /*1340*/  EXIT ;  /* 0x000000000000794d */ /* 0x000fea0003800000 */
.L_x_3577:
[----:B0-----:R-:W-:Y:S01]  /*1350*/  MOV R57, 0x1 ;  /* 0x0000000100397802 */ /* 0x001fe20000000f00 */
[----:B------:R-:W-:Y:S01]  /*1360*/  IMAD.MOV.U32 R51, RZ, RZ, 0x1f ;  /* 0x0000001fff337424 */ /* 0x000fe200078e00ff */
[----:B------:R-:W-:-:S02]  /*1370*/  MOV R50, 0xffffffff ;  /* 0xffffffff00327802 */ /* 0x000fc40000000f00 */
[----:B------:R-:W-:Y:S02]  /*1380*/  MOV R48, 0x13a0 ;  /* 0x000013a000307802 */ /* 0x000fe40000000f00 */
[----:B-----5:R-:W-:Y:S05]  /*1390*/  CALL.REL.NOINC `($__internal_41_$__cuda_sm70_shflsync_bfly_p) ;  /* 0x0000048000007944 */ /* 0x020fea0003c00000 */
[----:B01----:R-:W-:Y:S05]  /*13a0*/  BRA `(.L_x_3581) ;  /* 0xfffff93000007947 */ /* 0x003fea000383ffff */
.L_x_3578:
[----:B------:R-:W-:Y:S01]  /*13b0*/  HFMA2.MMA R57, -RZ, RZ, 0, 1.1920928955078125e-07 ;  /* 0x00000002ff397435 */ /* 0x000fe200000001ff */
[----:B------:R-:W-:Y:S02]  /*13c0*/  MOV R51, 0x1f ;  /* 0x0000001f00337802 */ /* 0x000fe40000000f00 */
[----:B------:R-:W-:Y:S02]  /*13d0*/  MOV R50, 0xffffffff ;  /* 0xffffffff00327802 */ /* 0x000fe40000000f00 */
[----:B------:R-:W-:Y:S02]  /*13e0*/  MOV R48, 0x1400 ;  /* 0x0000140000307802 */ /* 0x000fe40000000f00 */
[----:B-----5:R-:W-:Y:S05]  /*13f0*/  CALL.REL.NOINC `($__internal_41_$__cuda_sm70_shflsync_bfly_p) ;  /* 0x0000042000007944 */ /* 0x020fea0003c00000 */
[----:B0-----:R-:W-:Y:S01]  /*1400*/  HFMA2.MMA R57, -RZ, RZ, 0, 2.384185791015625e-07 ;  /* 0x00000004ff397435 */ /* 0x001fe200000001ff */
[----:B-1----:R-:W-:Y:S01]  /*1410*/  FADD.FTZ R61, R61, R50 ;  /* 0x000000323d3d7221 */ /* 0x002fe20000010000 */
[----:B------:R-:W-:Y:S01]  /*1420*/  MOV R51, 0x1f ;  /* 0x0000001f00337802 */ /* 0x000fe20000000f00 */
[----:B------:R-:W-:Y:S01]  /*1430*/  IMAD.MOV.U32 R50, RZ, RZ, -0x1 ;  /* 0xffffffffff327424 */ /* 0x000fe200078e00ff */
[----:B------:R-:W-:Y:S02]  /*1440*/  MOV R48, 0x1460 ;  /* 0x0000146000307802 */ /* 0x000fe40000000f00 */
[----:B------:R-:W-:Y:S05]  /*1450*/  CALL.REL.NOINC `($__internal_41_$__cuda_sm70_shflsync_bfly_p) ;  /* 0x000003c000007944 */ /* 0x000fea0003c00000 */
[----:B0-----:R-:W-:Y:S01]  /*1460*/  HFMA2.MMA R57, -RZ, RZ, 0, 4.76837158203125e-07 ;  /* 0x00000008ff397435 */ /* 0x001fe200000001ff */
[----:B-1----:R-:W-:Y:S01]  /*1470*/  FADD.FTZ R61, R61, R50 ;  /* 0x000000323d3d7221 */ /* 0x002fe20000010000 */
[----:B------:R-:W-:-:S02]  /*1480*/  MOV R51, 0x1f ;  /* 0x0000001f00337802 */ /* 0x000fc40000000f00 */
[----:B------:R-:W-:Y:S02]  /*1490*/  MOV R50, 0xffffffff ;  /* 0xffffffff00327802 */ /* 0x000fe40000000f00 */
[----:B------:R-:W-:Y:S02]  /*14a0*/  MOV R48, 0x14c0 ;  /* 0x000014c000307802 */ /* 0x000fe40000000f00 */
[----:B------:R-:W-:Y:S05]  /*14b0*/  CALL.REL.NOINC `($__internal_41_$__cuda_sm70_shflsync_bfly_p) ;  /* 0x0000036000007944 */ /* 0x000fea0003c00000 */
[----:B0-----:R-:W-:Y:S01]  /*14c0*/  HFMA2.MMA R57, -RZ, RZ, 0, 9.5367431640625e-07 ;  /* 0x00000010ff397435 */ /* 0x001fe200000001ff */
[----:B-1----:R-:W-:Y:S01]  /*14d0*/  FADD.FTZ R61, R61, R50 ;  /* 0x000000323d3d7221 */ /* 0x002fe20000010000 */
[----:B------:R-:W-:Y:S02]  /*14e0*/  MOV R51, 0x1f ;  /* 0x0000001f00337802 */ /* 0x000fe40000000f00 */
[----:B------:R-:W-:Y:S02]  /*14f0*/  MOV R50, 0xffffffff ;  /* 0xffffffff00327802 */ /* 0x000fe40000000f00 */
[----:B------:R-:W-:Y:S02]  /*1500*/  MOV R48, 0x1520 ;  /* 0x0000152000307802 */ /* 0x000fe40000000f00 */
[----:B------:R-:W-:Y:S05]  /*1510*/  CALL.REL.NOINC `($__internal_41_$__cuda_sm70_shflsync_bfly_p) ;  /* 0x0000030000007944 */ /* 0x000fea0003c00000 */
[----:B-1----:R-:W-:Y:S02]  /*1520*/  FADD.FTZ R50, R61, R50 ;  /* 0x000000323d327221 */ /* 0x002fe40000010000 */
[----:B0-----:R-:W-:-:S02]  /*1530*/  IMAD.MOV.U32 R57, RZ, RZ, 0x1 ;  /* 0x00000001ff397424 */ /* 0x001fc400078e00ff */
        /* <DEDUP_REMOVED lines=20> */
[----:B------:R-:W-:Y:S05]  /*1680*/  CALL.REL.NOINC `($__internal_41_$__cuda_sm70_shflsync_bfly_p) ;  /* 0x0000019000007944 */ /* 0x000fea0003c00000 */
[----:B0-----:R-:W-:Y:S01]  /*1690*/  HFMA2.MMA R57, -RZ, RZ, 0, 1.1920928955078125e-07 ;  /* 0x00000002ff397435 */ /* 0x001fe200000001ff */
[----:B-1----:R-:W-:Y:S01]  /*16a0*/  FADD.FTZ R61, R61, R50 ;  /* 0x000000323d3d7221 */ /* 0x002fe20000010000 */
[----:B------:R-:W-:Y:S02]  /*16b0*/  MOV R51, 0x1f ;  /* 0x0000001f00337802 */ /* 0x000fe40000000f00 */
[----:B------:R-:W-:Y:S02]  /*16c0*/  MOV R50, 0xffffffff ;  /* 0xffffffff00327802 */ /* 0x000fe40000000f00 */
[----:B------:R-:W-:Y:S02]  /*16d0*/  MOV R48, 0x16f0 ;  /* 0x000016f000307802 */ /* 0x000fe40000000f00 */
[----:B------:R-:W-:Y:S05]  /*16e0*/  CALL.REL.NOINC `($__internal_41_$__cuda_sm70_shflsync_bfly_p) ;  /* 0x0000013000007944 */ /* 0x000fea0003c00000 */
[----:B0-----:R-:W-:Y:S01]  /*16f0*/  HFMA2.MMA R57, -RZ, RZ, 0, 2.384185791015625e-07 ;  /* 0x00000004ff397435 */ /* 0x001fe200000001ff */
[----:B-1----:R-:W-:Y:S01]  /*1700*/  FADD.FTZ R61, R61, R50 ;  /* 0x000000323d3d7221 */ /* 0x002fe20000010000 */
[----:B------:R-:W-:Y:S01]  /*1710*/  MOV R51, 0x1f ;  /* 0x0000001f00337802 */ /* 0x000fe20000000f00 */
[----:B------:R-:W-:Y:S01]  /*1720*/  IMAD.MOV.U32 R50, RZ, RZ, -0x1 ;  /* 0xffffffffff327424 */ /* 0x000fe200078e00ff */
[----:B------:R-:W-:-:S02]  /*1730*/  MOV R48, 0x1750 ;  /* 0x0000175000307802 */ /* 0x000fc40000000f00 */
        /* <DEDUP_REMOVED lines=13> */
[----:B01----:R-:W-:Y:S05]  /*1810*/  BRA `(.L_x_3582) ;  /* 0xfffff70000007947 */ /* 0x003fea000383ffff */
        .weak           $__internal_41_$__cuda_sm70_shflsync_bfly_p
        .type           $__internal_41_$__cuda_sm70_shflsync_bfly_p,@function
        .size           $__internal_41_$__cuda_sm70_shflsync_bfly_p,(.L_x_7097 - $__internal_41_$__cuda_sm70_shflsync_bfly_p)
$__internal_41_$__cuda_sm70_shflsync_bfly_p:
[----:B------:R-:W-:Y:S01]  /*1820*/  HFMA2.MMA R49, -RZ, RZ, 0, 0 ;  /* 0x00000000ff317435 */ /* 0x000fe200000001ff */
[----:B------:R-:W-:Y:S04]  /*1830*/  WARPSYNC R50 ;  /* 0x0000003200007348 */ /* 0x000fe80003800000 */
[----:B------:R0:W1:Y:S01]  /*1840*/  SHFL.BFLY PT, R50, R61, R57, R51 ;  /* 0x0c0000393d327389 */ /* 0x00006200000e0033 */
[----:B------:R-:W-:Y:S05]  /*1850*/  RET.REL.NODEC R48 `(_ZN10layer_norm31ln_parallel_residual_fwd_kernelINS_13Kernel_traitsIf6__halfS2_S2_fjLj256ELj1ELj4ELj1ELj16ENS_18Kernel_traits_baseILj256EfS2_S2_S2_fjLj128EEEEELb0ELb0ELb1EEEvNS_9FwdParamsE) ;  /* 0xffffe7a030007950 */ /* 0x000fea0003c3ffff */
.L_x_3583:
        /* <DEDUP_REMOVED lines=10> */
.L_x_7097:


//--------------------- .text._ZN10layer_norm31ln_parallel_residual_fwd_kernelINS_13Kernel_traitsIf6__halfS2_S2_fjLj256ELj1ELj4ELj1ELj16ENS_18Kernel_traits_baseILj256EfS2_S2_S2_fjLj128EEEEELb0ELb1ELb0EEEvNS_9FwdParamsE --------------------------
	.section	.text._ZN10layer_norm31ln_parallel_residual_fwd_kernelINS_13Kernel_traitsIf6__halfS2_S2_fjLj256ELj1ELj4ELj1ELj16ENS_18Kernel_traits_baseILj256EfS2_S2_S2_fjLj128EEEEELb0ELb1ELb0EEEvNS_9FwdParamsE,"ax",@progbits
	.sectioninfo	@"SHI_REGISTERS=55"
	.align	128
        .global         _ZN10layer_norm31ln_parallel_residual_fwd_kernelINS_13Kernel_traitsIf6__halfS2_S2_fjLj256ELj1ELj4ELj1ELj16ENS_18Kernel_traits_baseILj256EfS2_S2_S2_fjLj128EEEEELb0ELb1ELb0EEEvNS_9FwdParamsE
        .type           _ZN10layer_norm31ln_parallel_residual_fwd_kernelINS_13Kernel_traitsIf6__halfS2_S2_fjLj256ELj1ELj4ELj1ELj16ENS_18Kernel_traits_baseILj256EfS2_S2_S2_fjLj128EEEEELb0ELb1ELb0EEEvNS_9FwdParamsE,@function
        .size           _ZN10layer_norm31ln_parallel_residual_fwd_kernelINS_13Kernel_traitsIf6__halfS2_S2_fjLj256ELj1ELj4ELj1ELj16ENS_18Kernel_traits_baseILj256EfS2_S2_S2_fjLj128EEEEELb0ELb1ELb0EEEvNS_9FwdParamsE,(.L_x_7098 - _ZN10layer_norm31ln_parallel_residual_fwd_kernelINS_13Kernel_traitsIf6__halfS2_S2_fjLj256ELj1ELj4ELj1ELj16ENS_18Kernel_traits_baseILj256EfS2_S2_S2_fjLj128EEEEELb0ELb1ELb0EEEvNS_9FwdParamsE)
        .other          _ZN10layer_norm31ln_parallel_residual_fwd_kernelINS_13Kernel_traitsIf6__halfS2_S2_fjLj256ELj1ELj4ELj1ELj16ENS_18Kernel_traits_baseILj256EfS2_S2_S2_fjLj128EEEEELb0ELb1ELb0EEEvNS_9FwdParamsE,@"STO_CUDA_ENTRY STV_DEFAULT"
_ZN10layer_norm31ln_parallel_residual_fwd_kernelINS_13Kernel_traitsIf6__halfS2_S2_fjLj256ELj1ELj4ELj1ELj16ENS_18Kernel_traits_baseILj256EfS2_S2_S2_fjLj128EEEEELb0ELb1ELb0EEEvNS_9FwdParamsE:
.text._ZN10layer_norm31ln_parallel_residual_fwd_kernelINS_13Kernel_traitsIf6__halfS2_S2_fjLj256ELj1ELj4ELj1ELj16ENS_18Kernel_traits_baseILj256EfS2_S2_S2_fjLj128EEEEELb0ELb1ELb0EEEvNS_9FwdParamsE:
        /* <DEDUP_REMOVED lines=26> */
[----:B------:R-:W-:-:S04]  /*01a0*/  @P0 LEA R20, P2, R36, c[0x0][0x218], 0x5 ;  /* 0x0000860024140a11 */ /* 0x000fc800078428ff */
[----:B------:R-:W-:-:S05]  /*01b0*/  @P0 IADD3.X R21, RZ, c[0x0][0x21c], RZ, P2, !PT ;  /* 0x00008700ff150a10 */ /* 0x000fca00017fe4ff */
[----:B------:R0:W5:Y:S04]  /*01c0*/  @P0 LDG.E.128 R4, [R20.64] ;  /* 0x0000000414040981 */ /* 0x000168000c1e1d00 */
[----:B------:R0:W5:Y:S02]  /*01d0*/  @P0 LDG.E.128 R8, [R20.64+0x10] ;  /* 0x0000100414080981 */ /* 0x000164000c1e1d00 */
.L_x_3585:
[----:B------:R-:W-:Y:S05]  /*01e0*/  BSYNC B0 ;  /* 0x0000000000007941 */ /* 0x000fea0003800000 */
.L_x_3584:
[----:B------:R-:W-:Y:S05]  /*01f0*/  @P1 EXIT ;  /* 0x000000000000194d */ /* 0x000fea0003800000 */
[----:B------:R-:W-:Y:S02]  /*0200*/  ULDC.U8 UR6, c[0x0][0x1f0] ;  /* 0x00007c0000067ab9 */ /* 0x000fe40000000000 */
.L_x_3625:
[----:B0-----:R-:W-:Y:S01]  /*0210*/  IMAD R2, R0, c[0x0][0x168], RZ ;  /* 0x00005a0000027a24 */ /* 0x001fe200078e02ff */
        /* <DEDUP_REMOVED lines=31> */
.L_x_3589:
[----:B-----5:R-:W-:-:S05]  /*0410*/  HADD2.F32 R2, -RZ, R24.H0_H0 ;  /* 0x20000018ff027230 */ /* 0x020fca0000004100 */
[----:B------:R-:W-:Y:S01]  /*0420*/  FADD.FTZ R37, R2, R37 ;  /* 0x0000002502257221 */ /* 0x000fe20000010000 */
[----:B------:R-:W-:Y:S05]  /*0430*/  BRA `(.L_x_3590) ;  /* 0x0000004000007947 */ /* 0x000fea0003800000 */
.L_x_3588:
[----:B0----5:R-:W-:Y:S02]  /*0440*/  HADD2.F32 R2, -RZ, R20.H0_H0 ;  /* 0x20000014ff027230 */ /* 0x021fe40000004100 */
[----:B------:R-:W-:-:S03]  /*0450*/  @P0 HADD2.F32 R38, -RZ, R24.H0_H0 ;  /* 0x20000018ff260230 */ /* 0x000fc60000004100 */
[----:B------:R-:W-:-:S04]  /*0460*/  FADD.FTZ R37, R2, R37 ;  /* 0x0000002502257221 */ /* 0x000fc80000010000 */
[----:B------:R-:W-:-:S05]  /*0470*/  @P0 FADD.FTZ R37, R38, R37 ;  /* 0x0000002526250221 */ /* 0x000fca0000010000 */
.L_x_3590:
[----:B------:R-:W-:-:S04]  /*0480*/  F2FP.PACK_AB R2, RZ, R37 ;  /* 0x00000025ff02723e */ /* 0x000fc800000000ff */
[----:B------:R-:W-:Y:S02]  /*0490*/  PRMT R28, R2, 0x7610, R28 ;  /* 0x00007610021c7816 */ /* 0x000fe4000000001c */
.L_x_3591:
        /* <DEDUP_REMOVED lines=11> */
.L_x_3593:
[----:B-----5:R-:W-:-:S05]  /*0550*/  HADD2.F32 R3, -RZ, R24.H1_H1 ;  /* 0x30000018ff037230 */ /* 0x020fca0000004100 */
[----:B------:R-:W-:Y:S01]  /*0560*/  FADD.FTZ R38, R3, R38 ;  /* 0x0000002603267221 */ /* 0x000fe20000010000 */
[----:B------:R-:W-:Y:S05]  /*0570*/  BRA `(.L_x_3594) ;  /* 0x0000004000007947 */ /* 0x000fea0003800000 */
.L_x_3592:
[----:B-----5:R-:W-:Y:S02]  /*0580*/  HADD2.F32 R3, -RZ, R20.H1_H1 ;  /* 0x30000014ff037230 */ /* 0x020fe40000004100 */
[----:B------:R-:W-:-:S03]  /*0590*/  @P0 HADD2.F32 R39, -RZ, R24.H1_H1 ;  /* 0x30000018ff270230 */ /* 0x000fc60000004100 */
[----:B------:R-:W-:-:S04]  /*05a0*/  FADD.FTZ R38, R3, R38 ;  /* 0x0000002603267221 */ /* 0x000fc80000010000 */
[----:B------:R-:W-:-:S05]  /*05b0*/  @P0 FADD.FTZ R38, R39, R38 ;  /* 0x0000002627260221 */ /* 0x000fca0000010000 */
.L_x_3594:
[----:B------:R-:W-:-:S04]  /*05c0*/  F2FP.PACK_AB R2, RZ, R38 ;  /* 0x00000026ff02723e */ /* 0x000fc800000000ff */
[----:B------:R-:W-:Y:S02]  /*05d0*/  PRMT R28, R28, 0x5410, R2 ;  /* 0x000054101c1c7816 */ /* 0x000fe40000000002 */
.L_x_3595:
        /* <DEDUP_REMOVED lines=11> */
.L_x_3597:
[----:B-----5:R-:W-:-:S05]  /*0690*/  HADD2.F32 R2, -RZ, R25.H0_H0 ;  /* 0x20000019ff027230 */ /* 0x020fca0000004100 */
[----:B------:R-:W-:Y:S01]  /*06a0*/  FADD.FTZ R39, R2, R39 ;  /* 0x0000002702277221 */ /* 0x000fe20000010000 */
[----:B------:R-:W-:Y:S05]  /*06b0*/  BRA `(.L_x_3598) ;  /* 0x0000004000007947 */ /* 0x000fea0003800000 */
.L_x_3596:
[----:B-----5:R-:W-:Y:S02]  /*06c0*/  HADD2.F32 R2, -RZ, R21.H0_H0 ;  /* 0x20000015ff027230 */ /* 0x020fe40000004100 */
[----:B------:R-:W-:-:S03]  /*06d0*/  @P0 HADD2.F32 R32, -RZ, R25.H0_H0 ;  /* 0x20000019ff200230 */ /* 0x000fc60000004100 */
[----:B------:R-:W-:-:S04]  /*06e0*/  FADD.FTZ R39, R2, R39 ;  /* 0x0000002702277221 */ /* 0x000fc80000010000 */
[----:B------:R-:W-:-:S05]  /*06f0*/  @P0 FADD.FTZ R39, R32, R39 ;  /* 0x0000002720270221 */ /* 0x000fca0000010000 */
.L_x_3598:
[----:B------:R-:W-:-:S04]  /*0700*/  F2FP.PACK_AB R2, RZ, R39 ;  /* 0x00000027ff02723e */ /* 0x000fc800000000ff */
[----:B------:R-:W-:Y:S02]  /*0710*/  PRMT R29, R2, 0x7610, R29 ;  /* 0x00007610021d7816 */ /* 0x000fe4000000001d */
.L_x_3599:
        /* <DEDUP_REMOVED lines=11> */
.L_x_3601:
[----:B-----5:R-:W-:-:S05]  /*07d0*/  HADD2.F32 R2, -RZ, R25.H1_H1 ;  /* 0x30000019ff027230 */ /* 0x020fca0000004100 */
[----:B------:R-:W-:Y:S01]  /*07e0*/  FADD.FTZ R41, R2, R41 ;  /* 0x0000002902297221 */ /* 0x000fe20000010000 */
[----:B------:R-:W-:Y:S05]  /*07f0*/  BRA `(.L_x_3602) ;  /* 0x0000004000007947 */ /* 0x000fea0003800000 */
.L_x_3600:
[----:B-----5:R-:W-:Y:S02]  /*0800*/  HADD2.F32 R2, -RZ, R21.H1_H1 ;  /* 0x30000015ff027230 */ /* 0x020fe40000004100 */
[----:B------:R-:W-:-:S03]  /*0810*/  @P0 HADD2.F32 R32, -RZ, R25.H1_H1 ;  /* 0x30000019ff200230 */ /* 0x000fc60000004100 */
[----:B------:R-:W-:-:S04]  /*0820*/  FADD.FTZ R41, R2, R41 ;  /* 0x0000002902297221 */ /* 0x000fc80000010000 */
[----:B------:R-:W-:-:S05]  /*0830*/  @P0 FADD.FTZ R41, R32, R41 ;  /* 0x0000002920290221 */ /* 0x000fca0000010000 */
.L_x_3602:
[----:B------:R-:W-:-:S04]  /*0840*/  F2FP.PACK_AB R2, RZ, R41 ;  /* 0x00000029ff02723e */ /* 0x000fc800000000ff */
[----:B------:R-:W-:Y:S02]  /*0850*/  PRMT R29, R29, 0x5410, R2 ;  /* 0x000054101d1d7816 */ /* 0x000fe40000000002 */
.L_x_3603:
        /* <DEDUP_REMOVED lines=11> */
.L_x_3605:
[----:B-----5:R-:W-:-:S05]  /*0910*/  HADD2.F32 R3, -RZ, R26.H0_H0 ;  /* 0x2000001aff037230 */ /* 0x020fca0000004100 */
[----:B------:R-:W-:Y:S01]  /*0920*/  FADD.FTZ R42, R3, R42 ;  /* 0x0000002a032a7221 */ /* 0x000fe20000010000 */
[----:B------:R-:W-:Y:S05]  /*0930*/  BRA `(.L_x_3606) ;  /* 0x0000004000007947 */ /* 0x000fea0003800000 */
.L_x_3604:
[----:B-----5:R-:W-:Y:S02]  /*0940*/  HADD2.F32 R3, -RZ, R22.H0_H0 ;  /* 0x20000016ff037230 */ /* 0x020fe40000004100 */
[----:B------:R-:W-:-:S03]  /*0950*/  @P0 HADD2.F32 R33, -RZ, R26.H0_H0 ;  /* 0x2000001aff210230 */ /* 0x000fc60000004100 */
[----:B------:R-:W-:-:S04]  /*0960*/  FADD.FTZ R42, R3, R42 ;  /* 0x0000002a032a7221 */ /* 0x000fc80000010000 */
[----:B------:R-:W-:-:S05]  /*0970*/  @P0 FADD.FTZ R42, R33, R42 ;  /* 0x0000002a212a0221 */ /* 0x000fca0000010000 */
.L_x_3606:
[----:B------:R-:W-:-:S04]  /*0980*/  F2FP.PACK_AB R2, RZ, R42 ;  /* 0x0000002aff02723e */ /* 0x000fc800000000ff */
[----:B------:R-:W-:Y:S02]  /*0990*/  PRMT R30, R2, 0x7610, R30 ;  /* 0x00007610021e7816 */ /* 0x000fe4000000001e */
.L_x_3607:
        /* <DEDUP_REMOVED lines=11> */
.L_x_3609:
[----:B-----5:R-:W-:-:S05]  /*0a50*/  HADD2.F32 R2, -RZ, R26.H1_H1 ;  /* 0x3000001aff027230 */ /* 0x020fca0000004100 */
[----:B------:R-:W-:Y:S01]  /*0a60*/  FADD.FTZ R43, R2, R43 ;  /* 0x0000002b022b7221 */ /* 0x000fe20000010000 */
[----:B------:R-:W-:Y:S05]  /*0a70*/  BRA `(.L_x_3610) ;  /* 0x0000004000007947 */ /* 0x000fea0003800000 */
.L_x_3608:
[----:B-----5:R-:W-:Y:S02]  /*0a80*/  HADD2.F32 R2, -RZ, R22.H1_H1 ;  /* 0x30000016ff027230 */ /* 0x020fe40000004100 */
[----:B------:R-:W-:-:S03]  /*0a90*/  @P0 HADD2.F32 R32, -RZ, R26.H1_H1 ;  /* 0x3000001aff200230 */ /* 0x000fc60000004100 */
[----:B------:R-:W-:-:S04]  /*0aa0*/  FADD.FTZ R43, R2, R43 ;  /* 0x0000002b022b7221 */ /* 0x000fc80000010000 */
[----:B------:R-:W-:-:S05]  /*0ab0*/  @P0 FADD.FTZ R43, R32, R43 ;  /* 0x0000002b202b0221 */ /* 0x000fca0000010000 */
.L_x_3610:
[----:B------:R-:W-:-:S04]  /*0ac0*/  F2FP.PACK_AB R2, RZ, R43 ;  /* 0x0000002bff02723e */ /* 0x000fc800000000ff */
[----:B------:R-:W-:Y:S02]  /*0ad0*/  PRMT R30, R30, 0x5410, R2 ;  /* 0x000054101e1e7816 */ /* 0x000fe40000000002 */
.L_x_3611:
        /* <DEDUP_REMOVED lines=11> */
.L_x_3613:
[----:B-----5:R-:W-:-:S05]  /*0b90*/  HADD2.F32 R3, -RZ, R27.H0_H0 ;  /* 0x2000001bff037230 */ /* 0x020fca0000004100 */
[----:B------:R-:W-:Y:S01]  /*0ba0*/  FADD.FTZ R44, R3, R44 ;  /* 0x0000002c032c7221 */ /* 0x000fe20000010000 */
[----:B------:R-:W-:Y:S05]  /*0bb0*/  BRA `(.L_x_3614) ;  /* 0x0000004000007947 */ /* 0x000fea0003800000 */
.L_x_3612:
[----:B-----5:R-:W-:Y:S02]  /*0bc0*/  HADD2.F32 R3, -RZ, R23.H0_H0 ;  /* 0x20000017ff037230 */ /* 0x020fe40000004100 */
[----:B------:R-:W-:-:S03]  /*0bd0*/  @P0 HADD2.F32 R33, -RZ, R27.H0_H0 ;  /* 0x2000001bff210230 */ /* 0x000fc60000004100 */
[----:B------:R-:W-:-:S04]  /*0be0*/  FADD.FTZ R44, R3, R44 ;  /* 0x0000002c032c7221 */ /* 0x000fc80000010000 */
[----:B------:R-:W-:-:S05]  /*0bf0*/  @P0 FADD.FTZ R44, R33, R44 ;  /* 0x0000002c212c0221 */ /* 0x000fca0000010000 */
.L_x_3614:
[----:B------:R-:W-:-:S04]  /*0c00*/  F2FP.PACK_AB R2, RZ, R44 ;  /* 0x0000002cff02723e */ /* 0x000fc800000000ff */
[----:B------:R-:W-:Y:S02]  /*0c10*/  PRMT R31, R2, 0x7610, R31 ;  /* 0x00007610021f7816 */ /* 0x000fe4000000001f */
.L_x_3615:
        /* <DEDUP_REMOVED lines=11> */
.L_x_3617:
[----:B-----5:R-:W-:-:S05]  /*0cd0*/  HADD2.F32 R2, -RZ, R27.H1_H1 ;  /* 0x3000001bff027230 */ /* 0x020fca0000004100 */
[----:B------:R-:W-:Y:S01]  /*0ce0*/  FADD.FTZ R45, R2, R45 ;  /* 0x0000002d022d7221 */ /* 0x000fe20000010000 */
[----:B------:R-:W-:Y:S05]  /*0cf0*/  BRA `(.L_x_3618) ;  /* 0x0000004000007947 */ /* 0x000fea0003800000 */
.L_x_3616:
[----:B-----5:R-:W-:Y:S02]  /*0d00*/  HADD2.F32 R2, -RZ, R23.H1_H1 ;  /* 0x30000017ff027230 */ /* 0x020fe40000004100 */
[----:B------:R-:W-:-:S03]  /*0d10*/  @P0 HADD2.F32 R32, -RZ, R27.H1_H1 ;  /* 0x3000001bff200230 */ /* 0x000fc60000004100 */
[----:B------:R-:W-:-:S04]  /*0d20*/  FADD.FTZ R45, R2, R45 ;  /* 0x0000002d022d7221 */ /* 0x000fc80000010000 */
[----:B------:R-:W-:-:S05]  /*0d30*/  @P0 FADD.FTZ R45, R32, R45 ;  /* 0x0000002d202d0221 */ /* 0x000fca0000010000 */
.L_x_3618:
[----:B------:R-:W-:-:S04]  /*0d40*/  F2FP.PACK_AB R2, RZ, R45 ;  /* 0x0000002dff02723e */ /* 0x000fc800000000ff */
[----:B------:R-:W-:Y:S02]  /*0d50*/  PRMT R31, R31, 0x5410, R2 ;  /* 0x000054101f1f7816 */ /* 0x000fe40000000002 */
.L_x_3619:
[----:B------:R-:W-:Y:S01]  /*0d60*/  MOV R2, c[0x0][0x180] ;  /* 0x0000600000027a02 */ /* 0x000fe20000000f00 */
[----:B------:R-:W-:-:S03]  /*0d70*/  IMAD.MOV.U32 R3, RZ, RZ, c[0x0][0x184] ;  /* 0x00006100ff037624 */ /* 0x000fc600078e00ff */
[----:B------:R-:W-:-:S04]  /*0d80*/  LOP3.LUT P0, RZ, R2, c[0x0][0x178], RZ, 0xfc, !PT ;  /* 0x00005e0002ff7a12 */ /* 0x000fc8000780fcff */
[----:B------:R-:W-:-:S13]  /*0d90*/  LOP3.LUT P0, RZ, R3, c[0x0][0x17c], RZ, 0xfc, P0 ;  /* 0x00005f0003ff7a12 */ /* 0x000fda000000fcff */
[----:B------:R-:W-:-:S04]  /*0da0*/  @P0 LEA R2, P1, R40, c[0x0][0x188], 0x4 ;  /* 0x0000620028020a11 */ /* 0x000fc800078220ff */
[----:B------:R-:W-:-:S05]  /*0db0*/  @P0 LEA.HI.X R3, R40, c[0x0][0x18c], RZ, 0x4, P1 ;  /* 0x0000630028030a11 */ /* 0x000fca00008f24ff */
[----:B------:R0:W-:Y:S04]  /*0dc0*/  @P0 STG.E.128 [R2.64], R28 ;  /* 0x0000001c02000986 */ /* 0x0001e8000c101d04 */
.L_x_3587:
[----:B------:R-:W-:Y:S05]  /*0dd0*/  BSYNC B0 ;  /* 0x0000000000007941 */ /* 0x000fea0003800000 */
.L_x_3586:
        /* <DEDUP_REMOVED lines=12> */
.L_x_3626:
        /* <DEDUP_REMOVED lines=37> */
.L_x_3627:
[----:B------:R-:W-:Y:S01]  /*10f0*/  FMUL.FTZ R2, R34, R34 ;  /* 0x0000002222027220 */ /* 0x000fe20000410000 */
[----:B------:R-:W-:Y:S01]  /*1100*/  ISETP.NE.AND P0, PT, RZ, UR6, PT ;  /* 0x00000006ff007c0c */ /* 0x000fe2000bf05270 */
[----:B-1----:R-:W-:Y:S01]  /*1110*/  FADD.FTZ R35, R35, R46 ;  /* 0x0000002e23237221 */ /* 0x002fe20000010000 */
[----:B------:R-:W-:Y:S01]  /*1120*/  MOV R32, c[0x0][0x1e0] ;  /* 0x0000780000207a02 */ /* 0x000fe20000000f00 */
[----:B------:R-:W-:Y:S01]  /*1130*/  @!P1 IMAD.MOV.U32 R33, RZ, RZ, 0x4 ;  /* 0x00000004ff219424 */ /* 0x000fe200078e00ff */
[----:B------:R-:W-:Y:S01]  /*1140*/  FSEL R3, R2, RZ, P0 ;  /* 0x000000ff02037208 */ /* 0x000fe20000000000 */
[----:B------:R-:W-:Y:S02]  /*1150*/  BSSY B0, `(.L_x_3622) ;  /* 0x000002a000007945 */ /* 0x000fe40003800000 */
[----:B------:R-:W-:Y:S02]  /*1160*/  FFMA.FTZ R2, R35, R32, c[0x0][0x228] ;  /* 0x00008a0023027623 */ /* 0x000fe40000010020 */
[----:B------:R-:W-:-:S04]  /*1170*/  @!P1 IMAD.WIDE R32, R0, R33, c[0x0][0x1a8] ;  /* 0x00006a0000209625 */ /* 0x000fc800078e0221 */
[----:B------:R-:W-:Y:S01]  /*1180*/  FADD.FTZ R35, R2, R3 ;  /* 0x0000000302237221 */ /* 0x000fe20000010000 */
[----:B------:R-:W-:-:S05]  /*1190*/  @!P1 MOV R3, 0x4 ;  /* 0x0000000400039802 */ /* 0x000fca0000000f00 */
        /* <DEDUP_REMOVED lines=8> */
[C---:B------:R-:W-:Y:S02]  /*1220*/  FMUL.FTZ R33, R35.reuse, R52 ;  /* 0x0000003423217220 */ /* 0x040fe40000410000 */
[----:B------:R-:W-:Y:S02]  /*1230*/  FMUL.FTZ R52, R35, R3 ;  /* 0x0000000323347220 */ /* 0x000fe40000410000 */
[--C-:B------:R-:W-:Y:S02]  /*1240*/  FADD.FTZ R2, R37, -R34.reuse ;  /* 0x8000002225027221 */ /* 0x100fe40000010000 */
[----:B------:R-:W-:-:S02]  /*1250*/  FADD.FTZ R50, R38, -R34 ;  /* 0x8000002226327221 */ /* 0x000fc40000010000 */
[--C-:B------:R-:W-:Y:S02]  /*1260*/  FADD.FTZ R48, R39, -R34.reuse ;  /* 0x8000002227307221 */ /* 0x100fe40000010000 */
[--C-:B0-----:R-:W-:Y:S02]  /*1270*/  FADD.FTZ R46, R41, -R34.reuse ;  /* 0x80000022292e7221 */ /* 0x101fe40000010000 */
[--C-:B------:R-:W-:Y:S02]  /*1280*/  FADD.FTZ R32, R42, -R34.reuse ;  /* 0x800000222a207221 */ /* 0x100fe40000010000 */
[----:B------:R-:W-:Y:S02]  /*1290*/  FADD.FTZ R34, R43, -R34 ;  /* 0x800000222b227221 */ /* 0x000fe40000010000 */
[----:B-----5:R-:W-:Y:S02]  /*12a0*/  FFMA.FTZ R49, R18, R33, R10 ;  /* 0x0000002112317223 */ /* 0x020fe4000001000a */
[----:B------:R-:W-:-:S02]  /*12b0*/  FFMA.FTZ R52, R19, R52, R11 ;  /* 0x0000003413347223 */ /* 0x000fc4000001000b */
[C---:B------:R-:W-:Y:S02]  /*12c0*/  FMUL.FTZ R3, R35.reuse, R2 ;  /* 0x0000000223037220 */ /* 0x040fe40000410000 */
[C---:B------:R-:W-:Y:S02]  /*12d0*/  FMUL.FTZ R47, R35.reuse, R32 ;  /* 0x00000020232f7220 */ /* 0x040fe40000410000 */
[C---:B------:R-:W-:Y:S02]  /*12e0*/  FMUL.FTZ R2, R35.reuse, R50 ;  /* 0x0000003223027220 */ /* 0x040fe40000410000 */
[C---:B------:R-:W-:Y:S02]  /*12f0*/  FMUL.FTZ R33, R35.reuse, R48 ;  /* 0x0000003023217220 */ /* 0x040fe40000410000 */
[C---:B------:R-:W-:Y:S02]  /*1300*/  FMUL.FTZ R46, R35.reuse, R46 ;  /* 0x0000002e232e7220 */ /* 0x040fe40000410000 */
[----:B------:R-:W-:Y:S01]  /*1310*/  FMUL.FTZ R32, R35, R34 ;  /* 0x0000002223207220 */ /* 0x000fe20000410000 */
[----:B------:R-:W-:Y:S01]  /*1320*/  F2FP.PACK_AB R35, R52, R49 ;  /* 0x000000313423723e */ /* 0x000fe200000000ff */
[----:B------:R-:W-:Y:S01]  /*1330*/  HFMA2.MMA R49, -RZ, RZ, 0, 9.5367431640625e-07 ;  /* 0x00000010ff317435 */ /* 0x000fe200000001ff */
[----:B------:R-:W-:-:S02]  /*1340*/  FFMA.FTZ R3, R12, R3, R4 ;  /* 0x000000030c037223 */ /* 0x000fc40000010004 */
[----:B------:R-:W-:Y:S02]  /*1350*/  FFMA.FTZ R34, R16, R47, R8 ;  /* 0x0000002f10227223 */ /* 0x000fe40000010008 */
[----:B------:R-:W-:Y:S02]  /*1360*/  FFMA.FTZ R2, R13, R2, R5 ;  /* 0x000000020d027223 */ /* 0x000fe40000010005 */
[----:B------:R-:W-:Y:S02]  /*1370*/  FFMA.FTZ R33, R14, R33, R6 ;  /* 0x000000210e217223 */ /* 0x000fe40000010006 */
[----:B------:R-:W-:Y:S01]  /*1380*/  FFMA.FTZ R47, R17, R32, R9 ;  /* 0x00000020112f7223 */ /* 0x000fe20000010009 */
[----:B------:R-:W-:Y:S01]  /*1390*/  F2FP.PACK_AB R32, R2, R3 ;  /* 0x000000030220723e */ /* 0x000fe200000000ff */
[----:B------:R-:W-:Y:S02]  /*13a0*/  FFMA.FTZ R46, R15, R46, R7 ;  /* 0x0000002e0f2e7223 */ /* 0x000fe40000010007 */
[----:B------:R-:W-:Y:S01]  /*13b0*/  IMAD.WIDE.U32 R2, R40, R49, c[0x0][0x208] ;  /* 0x0000820028027625 */ /* 0x000fe200078e0031 */
[----:B------:R-:W-:-:S02]  /*13c0*/  F2FP.PACK_AB R34, R47, R34 ;  /* 0x000000222f22723e */ /* 0x000fc400000000ff */
[----:B------:R-:W-:-:S05]  /*13d0*/  F2FP.PACK_AB R33, R46, R33 ;  /* 0x000000212e21723e */ /* 0x000fca00000000ff */
[----:B------:R0:W-:Y:S02]  /*13e0*/  STG.E.128 [R2.64], R32 ;  /* 0x0000002002007986 */ /* 0x0001e4000c101d04 */
.L_x_3623:
[----:B------:R-:W-:Y:S05]  /*13f0*/  BSYNC B0 ;  /* 0x0000000000007941 */ /* 0x000fea0003800000 */
.L_x_3622:
[----:B0-2---:R-:W-:-:S05]  /*1400*/  MOV R3, 0x4 ;  /* 0x0000000400037802 */ /* 0x005fca0000000f00 */
[----:B------:R-:W-:-:S05]  /*1410*/  IMAD R0, R3, c[0x0][0x160], R0 ;  /* 0x0000580003007a24 */ /* 0x000fca00078e0200 */
[----:B------:R-:W-:-:S13]  /*1420*/  ISETP.GE.AND P0, PT, R0, c[0x0][0x164], PT ;  /* 0x0000590000007a0c */ /* 0x000fda0003f06270 */
[----:B-----5:R-:W-:Y:S01]  /*1430*/  @P0 CALL.REL.NOINC `(.L_x_3624) ;  /* 0x0000001000000944 */ /* 0x020fe20003c00000 */
[----:B------:R-:W-:Y:S05]  /*1440*/  BRA `(.L_x_3625) ;  /* 0xffffedc000007947 */ /* 0x000fea000383ffff */
.L_x_3624:
[----:B------:R-:W-:Y:S05]  /*1450*/  EXIT ;  /* 0x000000000000794d */ /* 0x000fea0003800000 */
.L_x_3620:
[----:B------:R-:W-:Y:S01]  /*1460*/  HFMA2.MMA R33, -RZ, RZ, 0, 1.847743988037109375e-06 ;  /* 0x0000001fff217435 */ /* 0x000fe200000001ff */
[----:B------:R-:W-:Y:S01]  /*1470*/  IMAD.MOV.U32 R35, RZ, RZ, 0x1 ;  /* 0x00000001ff237424 */ /* 0x000fe200078e00ff */
[----:B------:R-:W-:Y:S02]  /*1480*/  MOV R32, 0xffffffff ;  /* 0xffffffff00207802 */ /* 0x000fe40000000f00 */
[----:B------:R-:W-:Y:S02]  /*1490*/  MOV R2, 0x14b0 ;  /* 0x000014b000027802 */ /* 0x000fe40000000f00 */
[----:B-----5:R-:W-:Y:S05]  /*14a0*/  CALL.REL.NOINC `($__internal_42_$__cuda_sm70_shflsync_bfly_p) ;  /* 0x000004b000007944 */ /* 0x020fea0003c00000 */
[----:B01----:R-:W-:Y:S05]  /*14b0*/  BRA `(.L_x_3626) ;  /* 0xfffff9e000007947 */ /* 0x003fea000383ffff */
.L_x_3621:
[----:B------:R-:W-:Y:S01]  /*14c0*/  HFMA2.MMA R35, -RZ, RZ, 0, 1.1920928955078125e-07 ;  /* 0x00000002ff237435 */ /* 0x000fe200000001ff */
[----:B0-----:R-:W-:Y:S01]  /*14d0*/  IMAD.MOV.U32 R46, RZ, RZ, R47 ;  /* 0x000000ffff2e7224 */ /* 0x001fe200078e002f */
[----:B------:R-:W-:Y:S01]  /*14e0*/  MOV R33, 0x1f ;  /* 0x0000001f00217802 */ /* 0x000fe20000000f00 */
[----:B------:R-:W-:Y:S01]  /*14f0*/  IMAD.MOV.U32 R32, RZ, RZ, -0x1 ;  /* 0xffffffffff207424 */ /* 0x000fe200078e00ff */
[----:B------:R-:W-:Y:S02]  /*1500*/  MOV R2, 0x1520 ;  /* 0x0000152000027802 */ /* 0x000fe40000000f00 */
[----:B-----5:R-:W-:Y:S05]  /*1510*/  CALL.REL.NOINC `($__internal_42_$__cuda_sm70_shflsync_bfly_p) ;  /* 0x0000044000007944 */ /* 0x020fea0003c00000 */
[----:B0-----:R-:W-:Y:S01]  /*1520*/  HFMA2.MMA R35, -RZ, RZ, 0, 2.384185791015625e-07 ;  /* 0x00000004ff237435 */ /* 0x001fe200000001ff */
[----:B-1----:R-:W-:Y:S01]  /*1530*/  FADD.FTZ R46, R47, R32 ;  /* 0x000000202f2e7221 */ /* 0x002fe20000010000 */
[----:B------:R-:W-:Y:S01]  /*1540*/  MOV R33, 0x1f ;  /* 0x0000001f00217802 */ /* 0x000fe20000000f00 */
[----:B------:R-:W-:Y:S01]  /*1550*/  IMAD.MOV.U32 R32, RZ, RZ, -0x1 ;  /* 0xffffffffff207424 */ /* 0x000fe200078e00ff */
[----:B------:R-:W-:-:S02]  /*1560*/  MOV R2, 0x1580 ;  /* 0x0000158000027802 */ /* 0x000fc40000000f00 */
[----:B------:R-:W-:Y:S05]  /*1570*/  CALL.REL.NOINC `($__internal_42_$__cuda_sm70_shflsync_bfly_p) ;  /* 0x000003e000007944 */ /* 0x000fea0003c00000 */
[----:B0-----:R-:W-:Y:S01]  /*1580*/  HFMA2.MMA R35, -RZ, RZ, 0, 4.76837158203125e-07 ;  /* 0x00000008ff237435 */ /* 0x001fe200000001ff */
[----:B-1----:R-:W-:Y:S01]  /*1590*/  FADD.FTZ R46, R46, R32 ;  /* 0x000000202e2e7221 */ /* 0x002fe20000010000 */
[----:B------:R-:W-:Y:S01]  /*15a0*/  MOV R33, 0x1f ;  /* 0x0000001f00217802 */ /* 0x000fe20000000f00 */
[----:B------:R-:W-:Y:S01]  /*15b0*/  IMAD.MOV.U32 R32, RZ, RZ, -0x1 ;  /* 0xffffffffff207424 */ /* 0x000fe200078e00ff */
[----:B------:R-:W-:-:S02]  /*15c0*/  MOV R2, 0x15e0 ;  /* 0x000015e000027802 */ /* 0x000fc40000000f00 */
[----:B------:R-:W-:Y:S05]  /*15d0*/  CALL.REL.NOINC `($__internal_42_$__cuda_sm70_shflsync_bfly_p) ;  /* 0x0000038000007944 */ /* 0x000fea0003c00000 */
[----:B0-----:R-:W-:Y:S01]  /*15e0*/  HFMA2.MMA R35, -RZ, RZ, 0, 9.5367431640625e-07 ;  /* 0x00000010ff237435 */ /* 0x001fe200000001ff */
[----:B-1----:R-:W-:Y:S01]  /*15f0*/  FADD.FTZ R46, R46, R32 ;  /* 0x000000202e2e7221 */ /* 0x002fe20000010000 */
[----:B------:R-:W-:Y:S01]  /*1600*/  MOV R33, 0x1f ;  /* 0x0000001f00217802 */ /* 0x000fe20000000f00 */
[----:B------:R-:W-:Y:S01]  /*1610*/  IMAD.MOV.U32 R32, RZ, RZ, -0x1 ;  /* 0xffffffffff207424 */ /* 0x000fe200078e00ff */
[----:B------:R-:W-:-:S02]  /*1620*/  MOV R2, 0x1640 ;  /* 0x0000164000027802 */ /* 0x000fc40000000f00 */
[----:B------:R-:W-:Y:S05]  /*1630*/  CALL.REL.NOINC `($__internal_42_$__cuda_sm70_shflsync_bfly_p) ;  /* 0x0000032000007944 */ /* 0x000fea0003c00000 */
        /* <DEDUP_REMOVED lines=17> */
[----:B------:R-:W-:Y:S02]  /*1750*/  FADD.FTZ R3, R45, -R34 ;  /* 0x800000222d037221 */ /* 0x000fe40000010000 */
[----:B------:R-:W-:Y:S01]  /*1760*/  FFMA.FTZ R2, R33, R33, R2 ;  /* 0x0000002121027223 */ /* 0x000fe20000010002 */
[----:B------:R-:W-:-:S03]  /*1770*/  MOV R33, 0x1f ;  /* 0x0000001f00217802 */ /* 0x000fc60000000f00 */
[----:B------:R-:W-:-:S05]  /*1780*/  FFMA.FTZ R2, R3, R3, R2 ;  /* 0x0000000303027223 */ /* 0x000fca0000010002 */
[----:B------:R-:W-:Y:S02]  /*1790*/  FSEL R46, R2, RZ, P3 ;  /* 0x000000ff022e7208 */ /* 0x000fe40001800000 */
[----:B------:R-:W-:Y:S02]  /*17a0*/  MOV R2, 0x17c0 ;  /* 0x000017c000027802 */ /* 0x000fe40000000f00 */
[----:B------:R-:W-:Y:S05]  /*17b0*/  CALL.REL.NOINC `($__internal_42_$__cuda_sm70_shflsync_bfly_p) ;  /* 0x000001a000007944 */ /* 0x000fea0003c00000 */
[----:B0-----:R-:W-:Y:S01]  /*17c0*/  HFMA2.MMA R35, -RZ, RZ, 0, 1.1920928955078125e-07 ;  /* 0x00000002ff237435 */ /* 0x001fe200000001ff */
[----:B-1----:R-:W-:Y:S01]  /*17d0*/  FADD.FTZ R46, R46, R32 ;  /* 0x000000202e2e7221 */ /* 0x002fe20000010000 */
[----:B------:R-:W-:Y:S01]  /*17e0*/  MOV R33, 0x1f ;  /* 0x0000001f00217802 */ /* 0x000fe20000000f00 */
[----:B------:R-:W-:Y:S01]  /*17f0*/  IMAD.MOV.U32 R32, RZ, RZ, -0x1 ;  /* 0xffffffffff207424 */ /* 0x000fe200078e00ff */
[----:B------:R-:W-:Y:S02]  /*1800*/  MOV R2, 0x1820 ;  /* 0x0000182000027802 */ /* 0x000fe40000000f00 */
[----:B------:R-:W-:Y:S05]  /*1810*/  CALL.REL.NOINC `($__internal_42_$__cuda_sm70_shflsync_bfly_p) ;  /* 0x0000014000007944 */ /* 0x000fea0003c00000 */
        /* <DEDUP_REMOVED lines=18> */
[----:B01----:R-:W-:Y:S01]  /*1940*/  MOV R35, R32 ;  /* 0x0000002000237202 */ /* 0x003fe20000000f00 */
[----:B------:R-:W-:Y:S05]  /*1950*/  BRA `(.L_x_3627) ;  /* 0xfffff79000007947 */ /* 0x000fea000383ffff */
        .weak           $__internal_42_$__cuda_sm70_shflsync_bfly_p
        .type           $__internal_42_$__cuda_sm70_shflsync_bfly_p,@function
        .size           $__internal_42_$__cuda_sm70_shflsync_bfly_p,(.L_x_7098 - $__internal_42_$__cuda_sm70_shflsync_bfly_p)
$__internal_42_$__cuda_sm70_shflsync_bfly_p:
[----:B------:R-:W-:Y:S01]  /*1960*/  HFMA2.MMA R3, -RZ, RZ, 0, 0 ;  /* 0x00000000ff037435 */ /* 0x000fe200000001ff */
[----:B------:R-:W-:Y:S04]  /*1970*/  WARPSYNC R32 ;  /* 0x0000002000007348 */ /* 0x000fe80003800000 */
[----:B------:R0:W1:Y:S01]  /*1980*/  SHFL.BFLY PT, R32, R46, R35, R33 ;  /* 0x0c0000232e207389 */ /* 0x00006200000e0021 */
[----:B------:R-:W-:Y:S05]  /*1990*/  RET.REL.NODEC R2 `(_ZN10layer_norm31ln_parallel_residual_fwd_kernelINS_13Kernel_traitsIf6__halfS2_S2_fjLj256ELj1ELj4ELj1ELj16ENS_18Kernel_traits_baseILj256EfS2_S2_S2_fjLj128EEEEELb0ELb1ELb0EEEvNS_9FwdParamsE) ;  /* 0xffffe66002007950 */ /* 0x000fea0003c3ffff */
.L_x_3628:
        /* <DEDUP_REMOVED lines=14> */
.L_x_7098:


//--------------------- .text._ZN10layer_norm31ln_parallel_residual_fwd_kernelINS_13Kernel_traitsIf6__halfS2_S2_fjLj256ELj1ELj4ELj1ELj16ENS_18Kernel_traits_baseILj256EfS2_S2_S2_fjLj128EEEEELb0ELb1ELb1EEEvNS_9FwdParamsE --------------------------
	.section	.text._ZN10layer_norm31ln_parallel_residual_fwd_kernelINS_13Kernel_traitsIf6__halfS2_S2_fjLj256ELj1ELj4ELj1ELj16ENS_18Kernel_traits_baseILj256EfS2_S2_S2_fjLj128EEEEELb0ELb1ELb1EEEvNS_9FwdParamsE,"ax",@progbits
	.sectioninfo	@"SHI_REGISTERS=56"
	.align	128
        .global         _ZN10layer_norm31ln_parallel_residual_fwd_kernelINS_13Kernel_traitsIf6__halfS2_S2_fjLj256ELj1ELj4ELj1ELj16ENS_18Kernel_traits_baseILj256EfS2_S2_S2_fjLj128EEEEELb0ELb1ELb1EEEvNS_9FwdParamsE
        .type           _ZN10layer_norm31ln_parallel_residual_fwd_kernelINS_13Kernel_traitsIf6__halfS2_S2_fjLj256ELj1ELj4ELj1ELj16ENS_18Kernel_traits_baseILj256EfS2_S2_S2_fjLj128EEEEELb0ELb1ELb1EEEvNS_9FwdParamsE,@function
        .size           _ZN10layer_norm31ln_parallel_residual_fwd_kernelINS_13Kernel_traitsIf6__halfS2_S2_fjLj256ELj1ELj4ELj1ELj16ENS_18Kernel_traits_baseILj256EfS2_S2_S2_fjLj128EEEEELb0ELb1ELb1EEEvNS_9FwdParamsE,(.L_x_7099 - _ZN10layer_norm31ln_parallel_residual_fwd_kernelINS_13Kernel_traitsIf6__halfS2_S2_fjLj256ELj1ELj4ELj1ELj16ENS_18Kernel_traits_baseILj256EfS2_S2_S2_fjLj128EEEEELb0ELb1ELb1EEEvNS_9FwdParamsE)
        .other          _ZN10layer_norm31ln_parallel_residual_fwd_kernelINS_13Kernel_traitsIf6__halfS2_S2_fjLj256ELj1ELj4ELj1ELj16ENS_18Kernel_traits_baseILj256EfS2_S2_S2_fjLj128EEEEELb0ELb1ELb1EEEvNS_9FwdParamsE,@"STO_CUDA_ENTRY STV_DEFAULT"
_ZN10layer_norm31ln_parallel_residual_fwd_kernelINS_13Kernel_traitsIf6__halfS2_S2_fjLj256ELj1ELj4ELj1ELj16ENS_18Kernel_traits_baseILj256EfS2_S2_S2_fjLj128EEEEELb0ELb1ELb1EEEvNS_9FwdParamsE:
.text._ZN10layer_norm31ln_parallel_residual_fwd_kernelINS_13Kernel_traitsIf6__halfS2_S2_fjLj256ELj1ELj4ELj1ELj16ENS_18Kernel_traits_baseILj256EfS2_S2_S2_fjLj128EEEEELb0ELb1ELb1EEEvNS_9FwdParamsE:
        /* <DEDUP_REMOVED lines=25> */
[----:B------:R-:W-:Y:S01]  /*0190*/  MOV R3, c[0x0][0x180] ;  /* 0x0000600000037a02 */ /* 0x000fe20000000f00 */
[----:B------:R-:W-:-:S03]  /*01a0*/  ULDC.U8 UR6, c[0x0][0x1f0] ;  /* 0x00007c0000067ab9 */ /* 0x000fc60000000000 */
[----:B------:R-:W-:Y:S02]  /*01b0*/  LOP3.LUT P0, RZ, R3, c[0x0][0x178], RZ, 0xfc, !PT ;  /* 0x00005e0003ff7a12 */ /* 0x000fe4000780fcff */
[----:B------:R-:W-:-:S04]  /*01c0*/  MOV R3, c[0x0][0x184] ;  /* 0x0000610000037a02 */ /* 0x000fc80000000f00 */
[----:B-1----:R-:W-:Y:S02]  /*01d0*/  LOP3.LUT P0, RZ, R3, c[0x0][0x17c], RZ, 0xfc, P0 ;  /* 0x00005f0003ff7a12 */ /* 0x002fe4000000fcff */
.L_x_3664:
        /* <DEDUP_REMOVED lines=26> */
.L_x_3630:
[----:B-----5:R-:W-:-:S05]  /*0380*/  HADD2.F32 R37, -RZ, R24.H0_H0 ;  /* 0x20000018ff257230 */ /* 0x020fca0000004100 */
[----:B------:R-:W-:Y:S01]  /*0390*/  FADD.FTZ R36, R36, R37 ;  /* 0x0000002524247221 */ /* 0x000fe20000010000 */
[----:B------:R-:W-:Y:S05]  /*03a0*/  BRA `(.L_x_3631) ;  /* 0x0000004000007947 */ /* 0x000fea0003800000 */
.L_x_3629:
[----:B0----5:R-:W-:Y:S02]  /*03b0*/  HADD2.F32 R37, -RZ, R20.H0_H0 ;  /* 0x20000014ff257230 */ /* 0x021fe40000004100 */
[----:B------:R-:W-:-:S03]  /*03c0*/  @P1 HADD2.F32 R39, -RZ, R24.H0_H0 ;  /* 0x20000018ff271230 */ /* 0x000fc60000004100 */
[----:B------:R-:W-:-:S04]  /*03d0*/  FADD.FTZ R36, R36, R37 ;  /* 0x0000002524247221 */ /* 0x000fc80000010000 */
[----:B------:R-:W-:-:S05]  /*03e0*/  @P1 FADD.FTZ R36, R36, R39 ;  /* 0x0000002724241221 */ /* 0x000fca0000010000 */
.L_x_3631:
[----:B------:R-:W-:-:S04]  /*03f0*/  F2FP.PACK_AB R37, RZ, R36 ;  /* 0x00000024ff25723e */ /* 0x000fc800000000ff */
[----:B------:R-:W-:Y:S02]  /*0400*/  PRMT R28, R37, 0x7610, R28 ;  /* 0x00007610251c7816 */ /* 0x000fe4000000001c */
.L_x_3632:
[----:B------:R-:W-:Y:S01]  /*0410*/  HADD2.F32 R38, -RZ, R32.H1_H1 ;  /* 0x30000020ff267230 */ /* 0x000fe20000004100 */
[----:B------:R-:W-:Y:S05]  /*0420*/  @P2 BRA `(.L_x_3633) ;  /* 0x0000008000002947 */ /* 0x000fea0003800000 */
[----:B------:R-:W-:-:S04]  /*0430*/  ISETP.NE.U32.AND P3, PT, RZ, c[0x0][0x180], PT ;  /* 0x00006000ff007a0c */ /* 0x000fc80003f65070 */
[----:B------:R-:W-:-:S13]  /*0440*/  ISETP.NE.AND.EX P3, PT, RZ, c[0x0][0x184], PT, P3 ;  /* 0x00006100ff007a0c */ /* 0x000fda0003f65330 */
[----:B------:R-:W-:Y:S05]  /*0450*/  @P3 BRA `(.L_x_3634) ;  /* 0x0000002000003947 */ /* 0x000fea0003800000 */
[----:B------:R-:W-:Y:S05]  /*0460*/  @P0 BRA `(.L_x_3635) ;  /* 0x0000008000000947 */ /* 0x000fea0003800000 */
[----:B------:R-:W-:Y:S05]  /*0470*/  BRA `(.L_x_3636) ;  /* 0x0000009000007947 */ /* 0x000fea0003800000 */
.L_x_3634:
[----:B-----5:R-:W-:-:S05]  /*0480*/  HADD2.F32 R37, -RZ, R24.H1_H1 ;  /* 0x30000018ff257230 */ /* 0x020fca0000004100 */
[----:B------:R-:W-:Y:S01]  /*0490*/  FADD.FTZ R38, R38, R37 ;  /* 0x0000002526267221 */ /* 0x000fe20000010000 */
[----:B------:R-:W-:Y:S05]  /*04a0*/  BRA `(.L_x_3635) ;  /* 0x0000004000007947 */ /* 0x000fea0003800000 */
.L_x_3633:
[----:B-----5:R-:W-:Y:S02]  /*04b0*/  HADD2.F32 R37, -RZ, R20.H1_H1 ;  /* 0x30000014ff257230 */ /* 0x020fe40000004100 */
[----:B------:R-:W-:-:S03]  /*04c0*/  @P1 HADD2.F32 R39, -RZ, R24.H1_H1 ;  /* 0x30000018ff271230 */ /* 0x000fc60000004100 */
[----:B------:R-:W-:-:S04]  /*04d0*/  FADD.FTZ R38, R38, R37 ;  /* 0x0000002526267221 */ /* 0x000fc80000010000 */
[----:B------:R-:W-:-:S05]  /*04e0*/  @P1 FADD.FTZ R38, R38, R39 ;  /* 0x0000002726261221 */ /* 0x000fca0000010000 */
.L_x_3635:
[----:B------:R-:W-:-:S04]  /*04f0*/  F2FP.PACK_AB R32, RZ, R38 ;  /* 0x00000026ff20723e */ /* 0x000fc800000000ff */
[----:B------:R-:W-:Y:S02]  /*0500*/  PRMT R28, R28, 0x5410, R32 ;  /* 0x000054101c1c7816 */ /* 0x000fe40000000020 */
.L_x_3636:
[----:B------:R-:W-:Y:S01]  /*0510*/  HADD2.F32 R37, -RZ, R33.H0_H0 ;  /* 0x20000021ff257230 */ /* 0x000fe20000004100 */
[----:B------:R-:W-:Y:S05]  /*0520*/  @P2 BRA `(.L_x_3637) ;  /* 0x0000008000002947 */ /* 0x000fea0003800000 */
[----:B------:R-:W-:-:S04]  /*0530*/  ISETP.NE.U32.AND P3, PT, RZ, c[0x0][0x180], PT ;  /* 0x00006000ff007a0c */ /* 0x000fc80003f65070 */
[----:B------:R-:W-:-:S13]  /*0540*/  ISETP.NE.AND.EX P3, PT, RZ, c[0x0][0x184], PT, P3 ;  /* 0x00006100ff007a0c */ /* 0x000fda0003f65330 */
[----:B------:R-:W-:Y:S05]  /*0550*/  @P3 BRA `(.L_x_3638) ;  /* 0x0000002000003947 */ /* 0x000fea0003800000 */
[----:B------:R-:W-:Y:S05]  /*0560*/  @P0 BRA `(.L_x_3639) ;  /* 0x0000008000000947 */ /* 0x000fea0003800000 */
[----:B------:R-:W-:Y:S05]  /*0570*/  BRA `(.L_x_3640) ;  /* 0x0000009000007947 */ /* 0x000fea0003800000 */
.L_x_3638:
[----:B-----5:R-:W-:-:S05]  /*0580*/  HADD2.F32 R32, -RZ, R25.H0_H0 ;  /* 0x20000019ff207230 */ /* 0x020fca0000004100 */
[----:B------:R-:W-:Y:S01]  /*0590*/  FADD.FTZ R37, R37, R32 ;  /* 0x0000002025257221 */ /* 0x000fe20000010000 */
[----:B------:R-:W-:Y:S05]  /*05a0*/  BRA `(.L_x_3639) ;  /* 0x0000004000007947 */ /* 0x000fea0003800000 */
.L_x_3637:
[----:B-----5:R-:W-:Y:S02]  /*05b0*/  HADD2.F32 R32, -RZ, R21.H0_H0 ;  /* 0x20000015ff207230 */ /* 0x020fe40000004100 */
[----:B------:R-:W-:-:S03]  /*05c0*/  @P1 HADD2.F32 R40, -RZ, R25.H0_H0 ;  /* 0x20000019ff281230 */ /* 0x000fc60000004100 */
[----:B------:R-:W-:-:S04]  /*05d0*/  FADD.FTZ R37, R37, R32 ;  /* 0x0000002025257221 */ /* 0x000fc80000010000 */
[----:B------:R-:W-:-:S05]  /*05e0*/  @P1 FADD.FTZ R37, R37, R40 ;  /* 0x0000002825251221 */ /* 0x000fca0000010000 */
.L_x_3639:
[----:B------:R-:W-:-:S04]  /*05f0*/  F2FP.PACK_AB R32, RZ, R37 ;  /* 0x00000025ff20723e */ /* 0x000fc800000000ff */
[----:B------:R-:W-:Y:S02]  /*0600*/  PRMT R29, R32, 0x7610, R29 ;  /* 0x00007610201d7816 */ /* 0x000fe4000000001d */
.L_x_3640:
[----:B------:R-:W-:Y:S01]  /*0610*/  HADD2.F32 R40, -RZ, R33.H1_H1 ;  /* 0x30000021ff287230 */ /* 0x000fe20000004100 */
[----:B------:R-:W-:Y:S05]  /*0620*/  @P2 BRA `(.L_x_3641) ;  /* 0x0000008000002947 */ /* 0x000fea0003800000 */
[----:B------:R-:W-:-:S04]  /*0630*/  ISETP.NE.U32.AND P3, PT, RZ, c[0x0][0x180], PT ;  /* 0x00006000ff007a0c */ /* 0x000fc80003f65070 */
[----:B------:R-:W-:-:S13]  /*0640*/  ISETP.NE.AND.EX P3, PT, RZ, c[0x0][0x184], PT, P3 ;  /* 0x00006100ff007a0c */ /* 0x000fda0003f65330 */
[----:B------:R-:W-:Y:S05]  /*0650*/  @P3 BRA `(.L_x_3642) ;  /* 0x0000002000003947 */ /* 0x000fea0003800000 */
[----:B------:R-:W-:Y:S05]  /*0660*/  @P0 BRA `(.L_x_3643) ;  /* 0x0000008000000947 */ /* 0x000fea0003800000 */
[----:B------:R-:W-:Y:S05]  /*0670*/  BRA `(.L_x_3644) ;  /* 0x0000009000007947 */ /* 0x000fea0003800000 */
.L_x_3642:
[----:B-----5:R-:W-:-:S05]  /*0680*/  HADD2.F32 R33, -RZ, R25.H1_H1 ;  /* 0x30000019ff217230 */ /* 0x020fca0000004100 */
[----:B------:R-:W-:Y:S01]  /*0690*/  FADD.FTZ R40, R40, R33 ;  /* 0x0000002128287221 */ /* 0x000fe20000010000 */
[----:B------:R-:W-:Y:S05]  /*06a0*/  BRA `(.L_x_3643) ;  /* 0x0000004000007947 */ /* 0x000fea0003800000 */
.L_x_3641:
[----:B-----5:R-:W-:Y:S02]  /*06b0*/  HADD2.F32 R33, -RZ, R21.H1_H1 ;  /* 0x30000015ff217230 */ /* 0x020fe40000004100 */
[----:B------:R-:W-:-:S03]  /*06c0*/  @P1 HADD2.F32 R39, -RZ, R25.H1_H1 ;  /* 0x30000019ff271230 */ /* 0x000fc60000004100 */
[----:B------:R-:W-:-:S04]  /*06d0*/  FADD.FTZ R40, R40, R33 ;  /* 0x0000002128287221 */ /* 0x000fc80000010000 */
[----:B------:R-:W-:-:S05]  /*06e0*/  @P1 FADD.FTZ R40, R40, R39 ;  /* 0x0000002728281221 */ /* 0x000fca0000010000 */
.L_x_3643:
[----:B------:R-:W-:-:S04]  /*06f0*/  F2FP.PACK_AB R32, RZ, R40 ;  /* 0x00000028ff20723e */ /* 0x000fc800000000ff */
[----:B------:R-:W-:Y:S02]  /*0700*/  PRMT R29, R29, 0x5410, R32 ;  /* 0x000054101d1d7816 */ /* 0x000fe40000000020 */
.L_x_3644:
[----:B------:R-:W-:Y:S01]  /*0710*/  HADD2.F32 R39, -RZ, R34.H0_H0 ;  /* 0x20000022ff277230 */ /* 0x000fe20000004100 */
[----:B------:R-:W-:Y:S05]  /*0720*/  @P2 BRA `(.L_x_3645) ;  /* 0x0000008000002947 */ /* 0x000fea0003800000 */
[----:B------:R-:W-:-:S04]  /*0730*/  ISETP.NE.U32.AND P3, PT, RZ, c[0x0][0x180], PT ;  /* 0x00006000ff007a0c */ /* 0x000fc80003f65070 */
[----:B------:R-:W-:-:S13]  /*0740*/  ISETP.NE.AND.EX P3, PT, RZ, c[0x0][0x184], PT, P3 ;  /* 0x00006100ff007a0c */ /* 0x000fda0003f65330 */
[----:B------:R-:W-:Y:S05]  /*0750*/  @P3 BRA `(.L_x_3646) ;  /* 0x0000002000003947 */ /* 0x000fea0003800000 */
[----:B------:R-:W-:Y:S05]  /*0760*/  @P0 BRA `(.L_x_3647) ;  /* 0x0000008000000947 */ /* 0x000fea0003800000 */
[----:B------:R-:W-:Y:S05]  /*0770*/  BRA `(.L_x_3648) ;  /* 0x0000009000007947 */ /* 0x000fea0003800000 */
.L_x_3646:
[----:B-----5:R-:W-:-:S05]  /*0780*/  HADD2.F32 R32, -RZ, R26.H0_H0 ;  /* 0x2000001aff207230 */ /* 0x020fca0000004100 */
[----:B------:R-:W-:Y:S01]  /*0790*/  FADD.FTZ R39, R39, R32 ;  /* 0x0000002027277221 */ /* 0x000fe20000010000 */
[----:B------:R-:W-:Y:S05]  /*07a0*/  BRA `(.L_x_3647) ;  /* 0x0000004000007947 */ /* 0x000fea0003800000 */
.L_x_3645:
[----:B-----5:R-:W-:Y:S02]  /*07b0*/  HADD2.F32 R32, -RZ, R22.H0_H0 ;  /* 0x20000016ff207230 */ /* 0x020fe40000004100 */
[----:B------:R-:W-:-:S03]  /*07c0*/  @P1 HADD2.F32 R42, -RZ, R26.H0_H0 ;  /* 0x2000001aff2a1230 */ /* 0x000fc60000004100 */
[----:B------:R-:W-:-:S04]  /*07d0*/  FADD.FTZ R39, R39, R32 ;  /* 0x0000002027277221 */ /* 0x000fc80000010000 */
[----:B------:R-:W-:-:S05]  /*07e0*/  @P1 FADD.FTZ R39, R39, R42 ;  /* 0x0000002a27271221 */ /* 0x000fca0000010000 */
.L_x_3647:
[----:B------:R-:W-:-:S04]  /*07f0*/  F2FP.PACK_AB R32, RZ, R39 ;  /* 0x00000027ff20723e */ /* 0x000fc800000000ff */
[----:B------:R-:W-:Y:S02]  /*0800*/  PRMT R30, R32, 0x7610, R30 ;  /* 0x00007610201e7816 */ /* 0x000fe4000000001e */
.L_x_3648:
[----:B------:R-:W-:Y:S01]  /*0810*/  HADD2.F32 R41, -RZ, R34.H1_H1 ;  /* 0x30000022ff297230 */ /* 0x000fe20000004100 */
[----:B------:R-:W-:Y:S05]  /*0820*/  @P2 BRA `(.L_x_3649) ;  /* 0x0000008000002947 */ /* 0x000fea0003800000 */
[----:B------:R-:W-:-:S04]  /*0830*/  ISETP.NE.U32.AND P3, PT, RZ, c[0x0][0x180], PT ;  /* 0x00006000ff007a0c */ /* 0x000fc80003f65070 */
[----:B------:R-:W-:-:S13]  /*0840*/  ISETP.NE.AND.EX P3, PT, RZ, c[0x0][0x184], PT, P3 ;  /* 0x00006100ff007a0c */ /* 0x000fda0003f65330 */
[----:B------:R-:W-:Y:S05]  /*0850*/  @P3 BRA `(.L_x_3650) ;  /* 0x0000002000003947 */ /* 0x000fea0003800000 */
[----:B------:R-:W-:Y:S05]  /*0860*/  @P0 BRA `(.L_x_3651) ;  /* 0x0000008000000947 */ /* 0x000fea0003800000 */
[----:B------:R-:W-:Y:S05]  /*0870*/  BRA `(.L_x_3652) ;  /* 0x0000009000007947 */ /* 0x000fea0003800000 */
.L_x_3650:
[----:B-----5:R-:W-:-:S05]  /*0880*/  HADD2.F32 R32, -RZ, R26.H1_H1 ;  /* 0x3000001aff207230 */ /* 0x020fca0000004100 */
[----:B------:R-:W-:Y:S01]  /*0890*/  FADD.FTZ R41, R41, R32 ;  /* 0x0000002029297221 */ /* 0x000fe20000010000 */
[----:B------:R-:W-:Y:S05]  /*08a0*/  BRA `(.L_x_3651) ;  /* 0x0000004000007947 */ /* 0x000fea0003800000 */
.L_x_3649:
[----:B-----5:R-:W-:Y:S02]  /*08b0*/  HADD2.F32 R32, -RZ, R22.H1_H1 ;  /* 0x30000016ff207230 */ /* 0x020fe40000004100 */
[----:B------:R-:W-:-:S03]  /*08c0*/  @P1 HADD2.F32 R34, -RZ, R26.H1_H1 ;  /* 0x3000001aff221230 */ /* 0x000fc60000004100 */
[----:B------:R-:W-:-:S04]  /*08d0*/  FADD.FTZ R41, R41, R32 ;  /* 0x0000002029297221 */ /* 0x000fc80000010000 */
[----:B------:R-:W-:-:S05]  /*08e0*/  @P1 FADD.FTZ R41, R41, R34 ;  /* 0x0000002229291221 */ /* 0x000fca0000010000 */
.L_x_3651:
[----:B------:R-:W-:-:S04]  /*08f0*/  F2FP.PACK_AB R32, RZ, R41 ;  /* 0x00000029ff20723e */ /* 0x000fc800000000ff */
[----:B------:R-:W-:Y:S02]  /*0900*/  PRMT R30, R30, 0x5410, R32 ;  /* 0x000054101e1e7816 */ /* 0x000fe40000000020 */
.L_x_3652:
[----:B------:R-:W-:Y:S01]  /*0910*/  HADD2.F32 R34, -RZ, R35.H0_H0 ;  /* 0x20000023ff227230 */ /* 0x000fe20000004100 */
[----:B------:R-:W-:Y:S05]  /*0920*/  @P2 BRA `(.L_x_3653) ;  /* 0x0000008000002947 */ /* 0x000fea0003800000 */
[----:B------:R-:W-:-:S04]  /*0930*/  ISETP.NE.U32.AND P3, PT, RZ, c[0x0][0x180], PT ;  /* 0x00006000ff007a0c */ /* 0x000fc80003f65070 */
[----:B------:R-:W-:-:S13]  /*0940*/  ISETP.NE.AND.EX P3, PT, RZ, c[0x0][0x184], PT, P3 ;  /* 0x00006100ff007a0c */ /* 0x000fda0003f65330 */
[----:B------:R-:W-:Y:S05]  /*0950*/  @P3 BRA `(.L_x_3654) ;  /* 0x0000002000003947 */ /* 0x000fea0003800000 */
[----:B------:R-:W-:Y:S05]  /*0960*/  @P0 BRA `(.L_x_3655) ;  /* 0x0000008000000947 */ /* 0x000fea0003800000 */
[----:B------:R-:W-:Y:S05]  /*0970*/  BRA `(.L_x_3656) ;  /* 0x0000009000007947 */ /* 0x000fea0003800000 */
.L_x_3654:
[----:B-----5:R-:W-:-:S05]  /*0980*/  HADD2.F32 R33, -RZ, R27.H0_H0 ;  /* 0x2000001bff217230 */ /* 0x020fca0000004100 */
[----:B------:R-:W-:Y:S01]  /*0990*/  FADD.FTZ R34, R34, R33 ;  /* 0x0000002122227221 */ /* 0x000fe20000010000 */
[----:B------:R-:W-:Y:S05]  /*09a0*/  BRA `(.L_x_3655) ;  /* 0x0000004000007947 */ /* 0x000fea0003800000 */
.L_x_3653:
[----:B-----5:R-:W-:-:S05]  /*09b0*/  HADD2.F32 R33, -RZ, R23.H0_H0 ;  /* 0x20000017ff217230 */ /* 0x020fca0000004100 */
[----:B------:R-:W-:Y:S01]  /*09c0*/  FADD.FTZ R34, R34, R33 ;  /* 0x0000002122227221 */ /* 0x000fe20000010000 */
[----:B------:R-:W-:-:S05]  /*09d0*/  @P1 HADD2.F32 R33, -RZ, R27.H0_H0 ;  /* 0x2000001bff211230 */ /* 0x000fca0000004100 */
[----:B------:R-:W-:-:S05]  /*09e0*/  @P1 FADD.FTZ R34, R34, R33 ;  /* 0x0000002122221221 */ /* 0x000fca0000010000 */
.L_x_3655:
[----:B------:R-:W-:-:S04]  /*09f0*/  F2FP.PACK_AB R32, RZ, R34 ;  /* 0x00000022ff20723e */ /* 0x000fc800000000ff */
[----:B------:R-:W-:Y:S02]  /*0a00*/  PRMT R31, R32, 0x7610, R31 ;  /* 0x00007610201f7816 */ /* 0x000fe4000000001f */
.L_x_3656:
[----:B------:R-:W-:Y:S01]  /*0a10*/  HADD2.F32 R35, -RZ, R35.H1_H1 ;  /* 0x30000023ff237230 */ /* 0x000fe20000004100 */
[----:B------:R-:W-:Y:S05]  /*0a20*/  @P2 BRA `(.L_x_3657) ;  /* 0x0000008000002947 */ /* 0x000fea0003800000 */
[----:B------:R-:W-:-:S04]  /*0a30*/  ISETP.NE.U32.AND P1, PT, RZ, c[0x0][0x180], PT ;  /* 0x00006000ff007a0c */ /* 0x000fc80003f25070 */
[----:B------:R-:W-:-:S13]  /*0a40*/  ISETP.NE.AND.EX P1, PT, RZ, c[0x0][0x184], PT, P1 ;  /* 0x00006100ff007a0c */ /* 0x000fda0003f25310 */
[----:B------:R-:W-:Y:S05]  /*0a50*/  @P1 BRA `(.L_x_3658) ;  /* 0x0000002000001947 */ /* 0x000fea0003800000 */
[----:B------:R-:W-:Y:S05]  /*0a60*/  @P0 BRA `(.L_x_3659) ;  /* 0x0000008000000947 */ /* 0x000fea0003800000 */
[----:B------:R-:W-:Y:S05]  /*0a70*/  BRA `(.L_x_3660) ;  /* 0x0000009000007947 */ /* 0x000fea0003800000 */
.L_x_3658:
[----:B-----5:R-:W-:-:S05]  /*0a80*/  HADD2.F32 R32, -RZ, R27.H1_H1 ;  /* 0x3000001bff207230 */ /* 0x020fca0000004100 */
[----:B------:R-:W-:Y:S01]  /*0a90*/  FADD.FTZ R35, R35, R32 ;  /* 0x0000002023237221 */ /* 0x000fe20000010000 */
[----:B------:R-:W-:Y:S05]  /*0aa0*/  BRA `(.L_x_3659) ;  /* 0x0000004000007947 */ /* 0x000fea0003800000 */
.L_x_3657:
[----:B-----5:R-:W-:-:S05]  /*0ab0*/  HADD2.F32 R32, -RZ, R23.H1_H1 ;  /* 0x30000017ff207230 */ /* 0x020fca0000004100 */
[----:B------:R-:W-:Y:S01]  /*0ac0*/  FADD.FTZ R35, R35, R32 ;  /* 0x0000002023237221 */ /* 0x000fe20000010000 */
[----:B------:R-:W-:-:S05]  /*0ad0*/  @P1 HADD2.F32 R32, -RZ, R27.H1_H1 ;  /* 0x3000001bff201230 */ /* 0x000fca0000004100 */
[----:B------:R-:W-:-:S05]  /*0ae0*/  @P1 FADD.FTZ R35, R35, R32 ;  /* 0x0000002023231221 */ /* 0x000fca0000010000 */
.L_x_3659:
[----:B------:R-:W-:-:S04]  /*0af0*/  F2FP.PACK_AB R32, RZ, R35 ;  /* 0x00000023ff20723e */ /* 0x000fc800000000ff */
[----:B------:R-:W-:Y:S02]  /*0b00*/  PRMT R31, R31, 0x5410, R32 ;  /* 0x000054101f1f7816 */ /* 0x000fe40000000020 */
.L_x_3660:
        /* <DEDUP_REMOVED lines=14> */
.L_x_3665:
        /* <DEDUP_REMOVED lines=36> */
.L_x_3666:
        /* <DEDUP_REMOVED lines=40> */
[----:B------:R-:W-:Y:S01]  /*10b0*/  F2FP.PACK_AB R34, R40, R37 ;  /* 0x000000252822723e */ /* 0x000fe200000000ff */
[----:B------:R-:W-:Y:S01]  /*10c0*/  IMAD R2, R45, c[0x0][0x160], R2 ;  /* 0x000058002d027a24 */ /* 0x000fe200078e0202 */
[----:B------:R-:W-:Y:S02]  /*10d0*/  F2FP.PACK_AB R33, R38, R33 ;  /* 0x000000212621723e */ /* 0x000fe400000000ff */
[----:B------:R-:W-:Y:S02]  /*10e0*/  LEA.HI.X R37, R3, c[0x0][0x20c], RZ, 0x4, P1 ;  /* 0x0000830003257a11 */ /* 0x000fe400008f24ff */
[----:B------:R-:W-:-:S02]  /*10f0*/  F2FP.PACK_AB R32, R39, R32 ;  /* 0x000000202720723e */ /* 0x000fc400000000ff */
[----:B------:R-:W-:-:S03]  /*1100*/  ISETP.GE.AND P1, PT, R2, c[0x0][0x164], PT ;  /* 0x0000590002007a0c */ /* 0x000fc60003f26270 */
[----:B------:R1:W-:Y:S10]  /*1110*/  STG.E.128 [R36.64], R32 ;  /* 0x0000002024007986 */ /* 0x0003f4000c101d04 */
[----:B01---5:R-:W-:Y:S01]  /*1120*/  @P1 CALL.REL.NOINC `(.L_x_3663) ;  /* 0x0000001000001944 */ /* 0x023fe20003c00000 */
[----:B------:R-:W-:Y:S05]  /*1130*/  BRA `(.L_x_3664) ;  /* 0xfffff0a000007947 */ /* 0x000fea000383ffff */
.L_x_3663:
[----:B------:R-:W-:Y:S05]  /*1140*/  EXIT ;  /* 0x000000000000794d */ /* 0x000fea0003800000 */
.L_x_3661:
[----:B0-----:R-:W-:Y:S01]  /*1150*/  HFMA2.MMA R45, -RZ, RZ, 0, 1.847743988037109375e-06 ;  /* 0x0000001fff2d7435 */ /* 0x001fe200000001ff */
[----:B------:R-:W-:-:S02]  /*1160*/  MOV R44, 0x1 ;  /* 0x00000001002c7802 */ /* 0x000fc40000000f00 */
[----:B------:R-:W-:Y:S02]  /*1170*/  MOV R42, 0xffffffff ;  /* 0xffffffff002a7802 */ /* 0x000fe40000000f00 */
[----:B------:R-:W-:Y:S02]  /*1180*/  MOV R32, 0x11a0 ;  /* 0x000011a000207802 */ /* 0x000fe40000000f00 */
[----:B-----5:R-:W-:Y:S05]  /*1190*/  CALL.REL.NOINC `($__internal_43_$__cuda_sm70_shflsync_bfly_p) ;  /* 0x0000048000007944 */ /* 0x020fea0003c00000 */
[----:B01----:R-:W-:Y:S05]  /*11a0*/  BRA `(.L_x_3665) ;  /* 0xfffffa4000007947 */ /* 0x003fea000383ffff */
.L_x_3662:
[----:B------:R-:W-:Y:S01]  /*11b0*/  HFMA2.MMA R44, -RZ, RZ, 0, 1.1920928955078125e-07 ;  /* 0x00000002ff2c7435 */ /* 0x000fe200000001ff */
[----:B------:R-:W-:Y:S02]  /*11c0*/  MOV R45, 0x1f ;  /* 0x0000001f002d7802 */ /* 0x000fe40000000f00 */
[----:B------:R-:W-:Y:S02]  /*11d0*/  MOV R42, 0xffffffff ;  /* 0xffffffff002a7802 */ /* 0x000fe40000000f00 */
[----:B------:R-:W-:Y:S02]  /*11e0*/  MOV R32, 0x1200 ;  /* 0x0000120000207802 */ /* 0x000fe40000000f00 */
[----:B-----5:R-:W-:Y:S05]  /*11f0*/  CALL.REL.NOINC `($__internal_43_$__cuda_sm70_shflsync_bfly_p) ;  /* 0x0000042000007944 */ /* 0x020fea0003c00000 */
[----:B0-----:R-:W-:Y:S01]  /*1200*/  HFMA2.MMA R44, -RZ, RZ, 0, 2.384185791015625e-07 ;  /* 0x00000004ff2c7435 */ /* 0x001fe200000001ff */
[----:B-1----:R-:W-:Y:S01]  /*1210*/  FADD.FTZ R46, R46, R42 ;  /* 0x0000002a2e2e7221 */ /* 0x002fe20000010000 */
[----:B------:R-:W-:Y:S02]  /*1220*/  MOV R45, 0x1f ;  /* 0x0000001f002d7802 */ /* 0x000fe40000000f00 */
[----:B------:R-:W-:-:S02]  /*1230*/  MOV R42, 0xffffffff ;  /* 0xffffffff002a7802 */ /* 0x000fc40000000f00 */
[----:B------:R-:W-:Y:S02]  /*1240*/  MOV R32, 0x1260 ;  /* 0x0000126000207802 */ /* 0x000fe40000000f00 */
[----:B------:R-:W-:Y:S05]  /*1250*/  CALL.REL.NOINC `($__internal_43_$__cuda_sm70_shflsync_bfly_p) ;  /* 0x000003c000007944 */ /* 0x000fea0003c00000 */
[----:B0-----:R-:W-:Y:S01]  /*1260*/  HFMA2.MMA R44, -RZ, RZ, 0, 4.76837158203125e-07 ;  /* 0x00000008ff2c7435 */ /* 0x001fe200000001ff */
[----:B-1----:R-:W-:Y:S01]  /*1270*/  FADD.FTZ R46, R46, R42 ;  /* 0x0000002a2e2e7221 */ /* 0x002fe20000010000 */
[----:B------:R-:W-:Y:S02]  /*1280*/  MOV R45, 0x1f ;  /* 0x0000001f002d7802 */ /* 0x000fe40000000f00 */
[----:B------:R-:W-:Y:S02]  /*1290*/  MOV R42, 0xffffffff ;  /* 0xffffffff002a7802 */ /* 0x000fe40000000f00 */
[----:B------:R-:W-:Y:S02]  /*12a0*/  MOV R32, 0x12c0 ;  /* 0x000012c000207802 */ /* 0x000fe40000000f00 */
[----:B------:R-:W-:Y:S05]  /*12b0*/  CALL.REL.NOINC `($__internal_43_$__cuda_sm70_shflsync_bfly_p) ;  /* 0x0000036000007944 */ /* 0x000fea0003c00000 */
[----:B0-----:R-:W-:Y:S01]  /*12c0*/  HFMA2.MMA R44, -RZ, RZ, 0, 9.5367431640625e-07 ;  /* 0x00000010ff2c7435 */ /* 0x001fe200000001ff */
[----:B-1----:R-:W-:Y:S01]  /*12d0*/  FADD.FTZ R46, R46, R42 ;  /* 0x0000002a2e2e7221 */ /* 0x002fe20000010000 */
[----:B------:R-:W-:Y:S02]  /*12e0*/  MOV R45, 0x1f ;  /* 0x0000001f002d7802 */ /* 0x000fe40000000f00 */
[----:B------:R-:W-:-:S02]  /*12f0*/  MOV R42, 0xffffffff ;  /* 0xffffffff002a7802 */ /* 0x000fc40000000f00 */
[----:B------:R-:W-:Y:S02]  /*1300*/  MOV R32, 0x1320 ;  /* 0x0000132000207802 */ /* 0x000fe40000000f00 */
[----:B------:R-:W-:Y:S05]  /*1310*/  CALL.REL.NOINC `($__internal_43_$__cuda_sm70_shflsync_bfly_p) ;  /* 0x0000030000007944 */ /* 0x000fea0003c00000 */
        /* <DEDUP_REMOVED lines=22> */
[----:B------:R-:W-:Y:S05]  /*1480*/  CALL.REL.NOINC `($__internal_43_$__cuda_sm70_shflsync_bfly_p) ;  /* 0x0000019000007944 */ /* 0x000fea0003c00000 */
[----:B0-----:R-:W-:Y:S01]  /*1490*/  HFMA2.MMA R44, -RZ, RZ, 0, 1.1920928955078125e-07 ;  /* 0x00000002ff2c7435 */ /* 0x001fe200000001ff */
[----:B-1----:R-:W-:Y:S01]  /*14a0*/  FADD.FTZ R46, R46, R42 ;  /* 0x0000002a2e2e7221 */ /* 0x002fe20000010000 */
[----:B------:R-:W-:Y:S02]  /*14b0*/  MOV R45, 0x1f ;  /* 0x0000001f002d7802 */ /* 0x000fe40000000f00 */
[----:B------:R-:W-:Y:S02]  /*14c0*/  MOV R42, 0xffffffff ;  /* 0xffffffff002a7802 */ /* 0x000fe40000000f00 */
[----:B------:R-:W-:Y:S02]  /*14d0*/  MOV R32, 0x14f0 ;  /* 0x000014f000207802 */ /* 0x000fe40000000f00 */
[----:B------:R-:W-:Y:S05]  /*14e0*/  CALL.REL.NOINC `($__internal_43_$__cuda_sm70_shflsync_bfly_p) ;  /* 0x0000013000007944 */ /* 0x000fea0003c00000 */
        /* <DEDUP_REMOVED lines=18> */
[----:B01----:R-:W-:Y:S05]  /*1610*/  BRA `(.L_x_3666) ;  /* 0xfffff81000007947 */ /* 0x003fea000383ffff */
        .weak           $__internal_43_$__cuda_sm70_shflsync_bfly_p
        .type           $__internal_43_$__cuda_sm70_shflsync_bfly_p,@function
        .size           $__internal_43_$__cuda_sm70_shflsync_bfly_p,(.L_x_7099 - $__internal_43_$__cuda_sm70_shflsync_bfly_p)
$__internal_43_$__cuda_sm70_shflsync_bfly_p:
[----:B------:R-:W-:Y:S01]  /*1620*/  HFMA2.MMA R33, -RZ, RZ, 0, 0 ;  /* 0x00000000ff217435 */ /* 0x000fe200000001ff */
[----:B------:R-:W-:Y:S04]  /*1630*/  WARPSYNC R42 ;  /* 0x0000002a00007348 */ /* 0x000fe80003800000 */
[----:B------:R0:W1:Y:S01]  /*1640*/  SHFL.BFLY PT, R42, R46, R44, R45 ;  /* 0x0c00002c2e2a7389 */ /* 0x00006200000e002d */
[----:B------:R-:W-:Y:S05]  /*1650*/  RET.REL.NODEC R32 `(_ZN10layer_norm31ln_parallel_residual_fwd_kernelINS_13Kernel_traitsIf6__halfS2_S2_fjLj256ELj1ELj4ELj1ELj16ENS_18Kernel_traits_baseILj256EfS2_S2_S2_fjLj128EEEEELb0ELb1ELb1EEEvNS_9FwdParamsE) ;  /* 0xffffe9a020007950 */ /* 0x000fea0003c3ffff */
.L_x_3667:
        /* <DEDUP_REMOVED lines=10> */
.L_x_7099:


//--------------------- .text._ZN10layer_norm31ln_parallel_residual_fwd_kernelINS_13Kernel_traitsIf6__halfS2_S2_fjLj256ELj1ELj4ELj1ELj16ENS_18Kernel_traits_baseILj256EfS2_S2_S2_fjLj128EEEEELb1ELb0ELb0EEEvNS_9FwdParamsE --------------------------
	.section	.text._ZN10layer_norm31ln_parallel_residual_fwd_kernelINS_13Kernel_traitsIf6__halfS2_S2_fjLj256ELj1ELj4ELj1ELj16ENS_18Kernel_traits_baseILj256EfS2_S2_S2_fjLj128EEEEELb1ELb0ELb0EEEvNS_9FwdParamsE,"ax",@progbits
	.sectioninfo	@"SHI_REGISTERS=90"
	.align	128
        .global         _ZN10layer_norm31ln_parallel_residual_fwd_kernelINS_13Kernel_traitsIf6__halfS2_S2_fjLj256ELj1ELj4ELj1ELj16ENS_18Kernel_traits_baseILj256EfS2_S2_S2_fjLj128EEEEELb1ELb0ELb0EEEvNS_9FwdParamsE
        .type           _ZN10layer_norm31ln_parallel_residual_fwd_kernelINS_13Kernel_traitsIf6__halfS2_S2_fjLj256ELj1ELj4ELj1ELj16ENS_18Kernel_traits_baseILj256EfS2_S2_S2_fjLj128EEEEELb1ELb0ELb0EEEvNS_9FwdParamsE,@function
        .size           _ZN10layer_norm31ln_parallel_residual_fwd_kernelINS_13Kernel_traitsIf6__halfS2_S2_fjLj256ELj1ELj4ELj1ELj16ENS_18Kernel_traits_baseILj256EfS2_S2_S2_fjLj128EEEEELb1ELb0ELb0EEEvNS_9FwdParamsE,(.L_x_7100 - _ZN10layer_norm31ln_parallel_residual_fwd_kernelINS_13Kernel_traitsIf6__halfS2_S2_fjLj256ELj1ELj4ELj1ELj16ENS_18Kernel_traits_baseILj256EfS2_S2_S2_fjLj128EEEEELb1ELb0ELb0EEEvNS_9FwdParamsE)
        .other          _ZN10layer_norm31ln_parallel_residual_fwd_kernelINS_13Kernel_traitsIf6__halfS2_S2_fjLj256ELj1ELj4ELj1ELj16ENS_18Kernel_traits_baseILj256EfS2_S2_S2_fjLj128EEEEELb1ELb0ELb0EEEvNS_9FwdParamsE,@"STO_CUDA_ENTRY STV_DEFAULT"
_ZN10layer_norm31ln_parallel_residual_fwd_kernelINS_13Kernel_traitsIf6__halfS2_S2_fjLj256ELj1ELj4ELj1ELj16ENS_18Kernel_traits_baseILj256EfS2_S2_S2_fjLj128EEEEELb1ELb0ELb0EEEvNS_9FwdParamsE:
.text._ZN10layer_norm31ln_parallel_residual_fwd_kernelINS_13Kernel_traitsIf6__halfS2_S2_fjLj256ELj1ELj4ELj1ELj16ENS_18Kernel_traits_baseILj256EfS2_S2_S2_fjLj128EEEEELb1ELb0ELb0EEEvNS_9FwdParamsE:
[----:B------:R-:W-:Y:S02]  /*0000*/  IMAD.MOV.U32 R1, RZ, RZ, c[0x0][0x28] ;  /* 0x00000a00ff017624 */ /* 0x000fe400078e00ff */
[----:B------:R-:W-:Y:S02]  /*0010*/  ULDC.U8 UR4, c[0x0][0x244] ;  /* 0x0000910000047ab9 */ /* 0x000fe40000000000 */
[----:B------:R-:W-:Y:S01]  /*0020*/  ISETP.NE.AND P1, PT, RZ, UR4, PT ;  /* 0x00000004ff007c0c */ /* 0x000fe2000bf25270 */
[----:B------:R-:W-:Y:S02]  /*0030*/  ULDC.64 UR4, c[0x0][0x230] ;  /* 0x00008c0000047ab9 */ /* 0x000fe40000000a00 */
[----:B------:R-:W-:Y:S01]  /*0040*/  IMAD.U32 R2, RZ, RZ, UR4 ;  /* 0x00000004ff027e24 */ /* 0x000fe2000f8e00ff */
[----:B------:R-:W-:Y:S01]  /*0050*/  ULDC.64 UR6, c[0x0][0x118] ;  /* 0x0000460000067ab9 */ /* 0x000fe20000000a00 */
[----:B------:R-:W-:Y:S01]  /*0060*/  IMAD.U32 R3, RZ, RZ, UR5 ;  /* 0x00000005ff037e24 */ /* 0x000fe2000f8e00ff */
[----:B------:R-:W-:-:S07]  /*0070*/  MOV R0, c[0x0][0x238] ;  /* 0x00008e0000007a02 */ /* 0x000fce0000000f00 */
[----:B------:R-:W2:Y:S01]  /*0080*/  @P1 LDG.E.64 R2, [R2.64] ;  /* 0x0000000602021981 */ /* 0x000ea2000c1e1b00 */
[----:B------:R-:W-:Y:S02]  /*0090*/  IMAD.MOV.U32 R9, RZ, RZ, c[0x0][0x23c] ;  /* 0x00008f00ff097624 */ /* 0x000fe400078e00ff */
[----:B------:R-:W-:Y:S02]  /*00a0*/  @P1 IMAD.MOV.U32 R4, RZ, RZ, R0 ;  /* 0x000000ffff041224 */ /* 0x000fe400078e0000 */
[----:B------:R-:W-:-:S06]  /*00b0*/  @P1 IMAD.MOV.U32 R5, RZ, RZ, R9 ;  /* 0x000000ffff051224 */ /* 0x000fcc00078e0009 */
[----:B------:R-:W3:Y:S01]  /*00c0*/  @P1 LDG.E.64 R4, [R4.64] ;  /* 0x0000000604041981 */ /* 0x000ee2000c1e1b00 */
[----:B------:R-:W-:Y:S01]  /*00d0*/  MOV R6, c[0x0][0x168] ;  /* 0x00005a0000067a02 */ /* 0x000fe20000000f00 */
        /* <DEDUP_REMOVED lines=9> */
[----:B0-----:R-:W-:-:S02]  /*0170*/  SHF.R.S32.HI R2, RZ, 0x1f, R6 ;  /* 0x0000001fff027819 */ /* 0x001fc40000011406 */
[----:B---3--:R-:W-:Y:S02]  /*0180*/  @P1 IADD3 R0, P2, R4, c[0x0][0x240], RZ ;  /* 0x0000900004001a10 */ /* 0x008fe40007f5e0ff */
[----:B------:R-:W-:Y:S02]  /*0190*/  LEA.HI R2, R2, c[0x0][0x168], RZ, 0x3 ;  /* 0x00005a0002027a11 */ /* 0x000fe400078f18ff */
[C---:B--2---:R-:W-:Y:S01]  /*01a0*/  LOP3.LUT R3, R11.reuse, 0x1f, RZ, 0xc, !PT ;  /* 0x0000001f0b037812 */ /* 0x044fe200078e0cff */
[----:B------:R-:W-:Y:S01]  /*01b0*/  @P1 IMAD.X R9, RZ, RZ, R5, P2 ;  /* 0x000000ffff091224 */ /* 0x000fe200010e0605 */
[----:B------:R-:W-:Y:S02]  /*01c0*/  LOP3.LUT R11, R11, 0x1f, RZ, 0xc0, !PT ;  /* 0x0000001f0b0b7812 */ /* 0x000fe400078ec0ff */
[----:B------:R-:W-:Y:S02]  /*01d0*/  LEA.HI.SX32 R2, R2, R3, 0x1d ;  /* 0x0000000302027211 */ /* 0x000fe400078feaff */
[----:B------:R-:W-:-:S02]  /*01e0*/  SHF.R.U64 R60, R0, 0x2, R9 ;  /* 0x00000002003c7819 */ /* 0x000fc40000001209 */
[----:B------:R-:W-:Y:S01]  /*01f0*/  LOP3.LUT P0, RZ, R2, 0xffffffe0, RZ, 0xc0, !PT ;  /* 0xffffffe002ff7812 */ /* 0x000fe2000780c0ff */
[----:B-1----:R-:W-:Y:S02]  /*0200*/  UIADD3 UR9, UR4, -0x61c88647, URZ ;  /* 0x9e3779b904097890 */ /* 0x002fe4000fffe03f */
[----:B------:R-:W-:Y:S02]  /*0210*/  UIADD3 UR11, UR4, 0x3c6ef372, URZ ;  /* 0x3c6ef372040b7890 */ /* 0x000fe4000fffe03f */
[----:B------:R-:W-:Y:S02]  /*0220*/  UIADD3 UR13, UR4, -0x255992d5, URZ ;  /* 0xdaa66d2b040d7890 */ /* 0x000fe4000fffe03f */
[----:B------:R-:W-:Y:S02]  /*0230*/  UIADD3 UR15, UR4, 0x78dde6e4, URZ ;  /* 0x78dde6e4040f7890 */ /* 0x000fe4000fffe03f */
[----:B----4-:R-:W-:Y:S02]  /*0240*/  UIADD3 UR10, UR5, -0x4498517b, URZ ;  /* 0xbb67ae85050a7890 */ /* 0x010fe4000fffe03f */
[----:B------:R-:W-:-:S02]  /*0250*/  UIADD3 UR12, UR5, 0x76cf5d0a, URZ ;  /* 0x76cf5d0a050c7890 */ /* 0x000fc4000fffe03f */
[----:B------:R-:W-:Y:S02]  /*0260*/  UIADD3 UR14, UR5, 0x32370b8f, URZ ;  /* 0x32370b8f050e7890 */ /* 0x000fe4000fffe03f */
[----:B------:R-:W-:Y:S02]  /*0270*/  UIADD3 UR16, UR5, -0x126145ec, URZ ;  /* 0xed9eba1405107890 */ /* 0x000fe4000fffe03f */
[----:B------:R-:W-:Y:S02]  /*0280*/  UIADD3 UR17, UR4, 0x1715609d, URZ ;  /* 0x1715609d04117890 */ /* 0x000fe4000fffe03f */
[----:B------:R-:W-:Y:S02]  /*0290*/  UIADD3 UR18, UR5, -0x56f99767, URZ ;  /* 0xa906689905127890 */ /* 0x000fe4000fffe03f */
[----:B------:R-:W-:Y:S02]  /*02a0*/  UIADD3 UR19, UR4, -0x4ab325aa, URZ ;  /* 0xb54cda5604137890 */ /* 0x000fe4000fffe03f */
[----:B------:R-:W-:-:S02]  /*02b0*/  UIADD3 UR20, UR5, 0x646e171e, URZ ;  /* 0x646e171e05147890 */ /* 0x000fc4000fffe03f */
[----:B------:R-:W-:Y:S02]  /*02c0*/  UIADD3 UR21, UR4, 0x5384540f, URZ ;  /* 0x5384540f04157890 */ /* 0x000fe4000fffe03f */
        /* <DEDUP_REMOVED lines=35> */
.L_x_3669:
[----:B------:R-:W-:Y:S05]  /*0500*/  BSYNC B0 ;  /* 0x0000000000007941 */ /* 0x000fea0003800000 */
.L_x_3668:
        /* <DEDUP_REMOVED lines=61> */
[----:B------:R-:W-:Y:S01]  /*08e0*/  IMAD.HI.U32 R72, R2, -0x2daee0ad, RZ ;  /* 0xd2511f5302487827 */ /* 0x000fe200078e00ff */
[----:B------:R-:W-:-:S03]  /*08f0*/  LOP3.LUT R83, R0, 0x3, RZ, 0xc0, !PT ;  /* 0x0000000300537812 */ /* 0x000fc600078ec0ff */
[----:B------:R-:W-:Y:S01]  /*0900*/  IMAD R86, R2, -0x2daee0ad, RZ ;  /* 0xd2511f5302567824 */ /* 0x000fe200078e02ff */
[----:B------:R-:W-:Y:S02]  /*0910*/  LOP3.LUT R72, R72, UR26, R3, 0x96, !PT ;  /* 0x0000001a48487c12 */ /* 0x000fe4000f8e9603 */
.L_x_3806:
        /* <DEDUP_REMOVED lines=30> */
.L_x_3674:
[----:B0-----:R-:W-:Y:S02]  /*0b00*/  IMAD.MOV.U32 R56, RZ, RZ, R82 ;  /* 0x000000ffff387224 */ /* 0x001fe400078e0052 */
.L_x_3675:
[----:B------:R-:W-:Y:S05]  /*0b10*/  BSYNC B2 ;  /* 0x0000000000027941 */ /* 0x000fea0003800000 */
.L_x_3673:
        /* <DEDUP_REMOVED lines=16> */
.L_x_3679:
[----:B------:R-:W-:Y:S05]  /*0c20*/  BSYNC B3 ;  /* 0x0000000000037941 */ /* 0x000fea0003800000 */
.L_x_3678:
        /* <DEDUP_REMOVED lines=42> */
.L_x_3677:
[----:B------:R-:W-:Y:S05]  /*0ed0*/  BSYNC B2 ;  /* 0x0000000000027941 */ /* 0x000fea0003800000 */
.L_x_3676:
        /* <DEDUP_REMOVED lines=17> */
.L_x_3680:
        /* <DEDUP_REMOVED lines=12> */
.L_x_3683:
[----:B------:R-:W-:Y:S02]  /*10b0*/  MOV R65, R82 ;  /* 0x0000005200417202 */ /* 0x000fe40000000f00 */
.L_x_3684:
[----:B------:R-:W-:Y:S05]  /*10c0*/  BSYNC B2 ;  /* 0x0000000000027941 */ /* 0x000fea0003800000 */
.L_x_3682:
        /* <DEDUP_REMOVED lines=16> */
.L_x_3688:
[----:B------:R-:W-:Y:S05]  /*11d0*/  BSYNC B3 ;  /* 0x0000000000037941 */ /* 0x000fea0003800000 */
.L_x_3687:
        /* <DEDUP_REMOVED lines=42> */
.L_x_3686:
[----:B------:R-:W-:Y:S05]  /*1480*/  BSYNC B2 ;  /* 0x0000000000027941 */ /* 0x000fea0003800000 */
.L_x_3685:
        /* <DEDUP_REMOVED lines=10> */
.L_x_3681:
        /* <DEDUP_REMOVED lines=12> */
.L_x_3690:
[----:B------:R-:W-:Y:S02]  /*15f0*/  MOV R65, R82 ;  /* 0x0000005200417202 */ /* 0x000fe40000000f00 */
.L_x_3691:
[----:B------:R-:W-:Y:S05]  /*1600*/  BSYNC B2 ;  /* 0x0000000000027941 */ /* 0x000fea0003800000 */
.L_x_3689:
        /* <DEDUP_REMOVED lines=16> */
.L_x_3695:
[----:B------:R-:W-:Y:S05]  /*1710*/  BSYNC B3 ;  /* 0x0000000000037941 */ /* 0x000fea0003800000 */
.L_x_3694:
        /* <DEDUP_REMOVED lines=42> */
.L_x_3693:
[----:B------:R-:W-:Y:S05]  /*19c0*/  BSYNC B2 ;  /* 0x0000000000027941 */ /* 0x000fea0003800000 */
.L_x_3692:
        /* <DEDUP_REMOVED lines=14> */
.L_x_3696:
        /* <DEDUP_REMOVED lines=12> */
.L_x_3699:
[----:B------:R-:W-:Y:S02]  /*1b70*/  IMAD.MOV.U32 R52, RZ, RZ, R82 ;  /* 0x000000ffff347224 */ /* 0x000fe400078e0052 */
.L_x_3700:
[----:B------:R-:W-:Y:S05]  /*1b80*/  BSYNC B2 ;  /* 0x0000000000027941 */ /* 0x000fea0003800000 */
.L_x_3698:
        /* <DEDUP_REMOVED lines=16> */
.L_x_3704:
[----:B------:R-:W-:Y:S05]  /*1c90*/  BSYNC B3 ;  /* 0x0000000000037941 */ /* 0x000fea0003800000 */
.L_x_3703:
        /* <DEDUP_REMOVED lines=42> */
.L_x_3702:
[----:B------:R-:W-:Y:S05]  /*1f40*/  BSYNC B2 ;  /* 0x0000000000027941 */ /* 0x000fea0003800000 */
.L_x_3701:
        /* <DEDUP_REMOVED lines=10> */
.L_x_3697:
        /* <DEDUP_REMOVED lines=12> */
.L_x_3706:
[----:B------:R-:W-:Y:S02]  /*20b0*/  IMAD.MOV.U32 R52, RZ, RZ, R82 ;  /* 0x000000ffff347224 */ /* 0x000fe400078e0052 */
.L_x_3707:
[----:B------:R-:W-:Y:S05]  /*20c0*/  BSYNC B2 ;  /* 0x0000000000027941 */ /* 0x000fea0003800000 */
.L_x_3705:
        /* <DEDUP_REMOVED lines=16> */
.L_x_3711:
[----:B------:R-:W-:Y:S05]  /*21d0*/  BSYNC B3 ;  /* 0x0000000000037941 */ /* 0x000fea0003800000 */
.L_x_3710:
        /* <DEDUP_REMOVED lines=42> */
.L_x_3709:
[----:B------:R-:W-:Y:S05]  /*2480*/  BSYNC B2 ;  /* 0x0000000000027941 */ /* 0x000fea0003800000 */
.L_x_3708:
        /* <DEDUP_REMOVED lines=14> */
.L_x_3712:
        /* <DEDUP_REMOVED lines=12> */
.L_x_3715:
[----:B------:R-:W-:Y:S02]  /*2630*/  MOV R52, R82 ;  /* 0x0000005200347202 */ /* 0x000fe40000000f00 */
.L_x_3716:
[----:B------:R-:W-:Y:S05]  /*2640*/  BSYNC B2 ;  /* 0x0000000000027941 */ /* 0x000fea0003800000 */
.L_x_3714:
        /* <DEDUP_REMOVED lines=16> */
.L_x_3720:
[----:B------:R-:W-:Y:S05]  /*2750*/  BSYNC B3 ;  /* 0x0000000000037941 */ /* 0x000fea0003800000 */
.L_x_3719:
        /* <DEDUP_REMOVED lines=42> */
.L_x_3718:
[----:B------:R-:W-:Y:S05]  /*2a00*/  BSYNC B2 ;  /* 0x0000000000027941 */ /* 0x000fea0003800000 */
.L_x_3717:
        /* <DEDUP_REMOVED lines=10> */
.L_x_3713:
        /* <DEDUP_REMOVED lines=12> */
.L_x_3722:
[----:B------:R-:W-:Y:S02]  /*2b70*/  MOV R52, R82 ;  /* 0x0000005200347202 */ /* 0x000fe40000000f00 */
.L_x_3723:
[----:B------:R-:W-:Y:S05]  /*2b80*/  BSYNC B2 ;  /* 0x0000000000027941 */ /* 0x000fea0003800000 */
.L_x_3721:
        /* <DEDUP_REMOVED lines=16> */
.L_x_3727:
[----:B------:R-:W-:Y:S05]  /*2c90*/  BSYNC B3 ;  /* 0x0000000000037941 */ /* 0x000fea0003800000 */
.L_x_3726:
        /* <DEDUP_REMOVED lines=42> */
.L_x_3725:
[----:B------:R-:W-:Y:S05]  /*2f40*/  BSYNC B2 ;  /* 0x0000000000027941 */ /* 0x000fea0003800000 */
.L_x_3724:
        /* <DEDUP_REMOVED lines=14> */
.L_x_3728:
        /* <DEDUP_REMOVED lines=12> */
.L_x_3731:
[----:B------:R-:W-:Y:S02]  /*30f0*/  IMAD.MOV.U32 R67, RZ, RZ, R82 ;  /* 0x000000ffff437224 */ /* 0x000fe400078e0052 */
.L_x_3732:
[----:B------:R-:W-:Y:S05]  /*3100*/  BSYNC B2 ;  /* 0x0000000000027941 */ /* 0x000fea0003800000 */
.L_x_3730:
        /* <DEDUP_REMOVED lines=16> */
.L_x_3736:
[----:B------:R-:W-:Y:S05]  /*3210*/  BSYNC B3 ;  /* 0x0000000000037941 */ /* 0x000fea0003800000 */
.L_x_3735:
        /* <DEDUP_REMOVED lines=42> */
.L_x_3734:
[----:B------:R-:W-:Y:S05]  /*34c0*/  BSYNC B2 ;  /* 0x0000000000027941 */ /* 0x000fea0003800000 */
.L_x_3733:
        /* <DEDUP_REMOVED lines=10> */
.L_x_3729:
        /* <DEDUP_REMOVED lines=12> */
.L_x_3738:
[----:B------:R-:W-:Y:S02]  /*3630*/  IMAD.MOV.U32 R69, RZ, RZ, R82 ;  /* 0x000000ffff457224 */ /* 0x000fe400078e0052 */
.L_x_3739:
[----:B------:R-:W-:Y:S05]  /*3640*/  BSYNC B2 ;  /* 0x0000000000027941 */ /* 0x000fea0003800000 */
.L_x_3737:
        /* <DEDUP_REMOVED lines=16> */
.L_x_3743:
[----:B------:R-:W-:Y:S05]  /*3750*/  BSYNC B3 ;  /* 0x0000000000037941 */ /* 0x000fea0003800000 */
.L_x_3742:
        /* <DEDUP_REMOVED lines=42> */
.L_x_3741:
[----:B------:R-:W-:Y:S05]  /*3a00*/  BSYNC B2 ;  /* 0x0000000000027941 */ /* 0x000fea0003800000 */
.L_x_3740:
        /* <DEDUP_REMOVED lines=14> */
.L_x_3744:
        /* <DEDUP_REMOVED lines=12> */
.L_x_3747:
[----:B------:R-:W-:Y:S02]  /*3bb0*/  MOV R69, R82 ;  /* 0x0000005200457202 */ /* 0x000fe40000000f00 */
.L_x_3748:
[----:B------:R-:W-:Y:S05]  /*3bc0*/  BSYNC B2 ;  /* 0x0000000000027941 */ /* 0x000fea0003800000 */
.L_x_3746:
        /* <DEDUP_REMOVED lines=16> */
.L_x_3752:
[----:B------:R-:W-:Y:S05]  /*3cd0*/  BSYNC B3 ;  /* 0x0000000000037941 */ /* 0x000fea0003800000 */
.L_x_3751:
        /* <DEDUP_REMOVED lines=42> */
.L_x_3750:
[----:B------:R-:W-:Y:S05]  /*3f80*/  BSYNC B2 ;  /* 0x0000000000027941 */ /* 0x000fea0003800000 */
.L_x_3749:
        /* <DEDUP_REMOVED lines=10> */
.L_x_3745:
        /* <DEDUP_REMOVED lines=12> */
.L_x_3754:
[----:B------:R-:W-:Y:S02]  /*40f0*/  MOV R69, R82 ;  /* 0x0000005200457202 */ /* 0x000fe40000000f00 */
.L_x_3755:
[----:B------:R-:W-:Y:S05]  /*4100*/  BSYNC B2 ;  /* 0x0000000000027941 */ /* 0x000fea0003800000 */
.L_x_3753:
        /* <DEDUP_REMOVED lines=16> */
.L_x_3759:
[----:B------:R-:W-:Y:S05]  /*4210*/  BSYNC B3 ;  /* 0x0000000000037941 */ /* 0x000fea0003800000 */
.L_x_3758:
        /* <DEDUP_REMOVED lines=42> */
.L_x_3757:
[----:B------:R-:W-:Y:S05]  /*44c0*/  BSYNC B2 ;  /* 0x0000000000027941 */ /* 0x000fea0003800000 */
.L_x_3756:
        /* <DEDUP_REMOVED lines=13> */
.L_x_3760:
        /* <DEDUP_REMOVED lines=12> */
.L_x_3763:
[----:B------:R-:W-:Y:S02]  /*4660*/  IMAD.MOV.U32 R54, RZ, RZ, R82 ;  /* 0x000000ffff367224 */ /* 0x000fe400078e0052 */
.L_x_3764:
[----:B------:R-:W-:Y:S05]  /*4670*/  BSYNC B2 ;  /* 0x0000000000027941 */ /* 0x000fea0003800000 */
.L_x_3762:
        /* <DEDUP_REMOVED lines=16> */
.L_x_3768:
[----:B------:R-:W-:Y:S05]  /*4780*/  BSYNC B3 ;  /* 0x0000000000037941 */ /* 0x000fea0003800000 */
.L_x_3767:
        /* <DEDUP_REMOVED lines=42> */
.L_x_3766:
[----:B------:R-:W-:Y:S05]  /*4a30*/  BSYNC B2 ;  /* 0x0000000000027941 */ /* 0x000fea0003800000 */
.L_x_3765:
        /* <DEDUP_REMOVED lines=10> */
.L_x_3761:
        /* <DEDUP_REMOVED lines=12> */
.L_x_3770:
[----:B------:R-:W-:Y:S02]  /*4ba0*/  IMAD.MOV.U32 R54, RZ, RZ, R82 ;  /* 0x000000ffff367224 */ /* 0x000fe400078e0052 */
.L_x_3771:
[----:B------:R-:W-:Y:S05]  /*4bb0*/  BSYNC B2 ;  /* 0x0000000000027941 */ /* 0x000fea0003800000 */
.L_x_3769:
        /* <DEDUP_REMOVED lines=16> */
.L_x_3775:
[----:B------:R-:W-:Y:S05]  /*4cc0*/  BSYNC B3 ;  /* 0x0000000000037941 */ /* 0x000fea0003800000 */
.L_x_3774:
        /* <DEDUP_REMOVED lines=42> */
.L_x_3773:
[----:B------:R-:W-:Y:S05]  /*4f70*/  BSYNC B2 ;  /* 0x0000000000027941 */ /* 0x000fea0003800000 */
.L_x_3772:
        /* <DEDUP_REMOVED lines=13> */
.L_x_3776:
        /* <DEDUP_REMOVED lines=12> */
.L_x_3779:
[----:B------:R-:W-:Y:S02]  /*5110*/  MOV R54, R82 ;  /* 0x0000005200367202 */ /* 0x000fe40000000f00 */
.L_x_3780:
[----:B------:R-:W-:Y:S05]  /*5120*/  BSYNC B2 ;  /* 0x0000000000027941 */ /* 0x000fea0003800000 */
.L_x_3778:
        /* <DEDUP_REMOVED lines=16> */
.L_x_3784:
[----:B------:R-:W-:Y:S05]  /*5230*/  BSYNC B3 ;  /* 0x0000000000037941 */ /* 0x000fea0003800000 */
.L_x_3783:
        /* <DEDUP_REMOVED lines=40> */
[----:B------:R-:W-:Y:S01]  /*54c0*/  MOV R86, R52 ;  /* 0x0000003400567202 */ /* 0x000fe20000000f00 */
[----:B------:R-:W-:Y:S01]  /*54d0*/  IMAD.MOV.U32 R52, RZ, RZ, RZ ;  /* 0x000000ffff347224 */ /* 0x000fe200078e00ff */
[----:B------:R-:W-:Y:S02]  /*54e0*/  LOP3.LUT R72, R53, UR26, R72, 0x96, !PT ;  /* 0x0000001a35487c12 */ /* 0x000fe4000f8e9648 */
.L_x_3782:
[----:B------:R-:W-:Y:S05]  /*54f0*/  BSYNC B2 ;  /* 0x0000000000027941 */ /* 0x000fea0003800000 */
.L_x_3781:
        /* <DEDUP_REMOVED lines=10> */
.L_x_3777:
        /* <DEDUP_REMOVED lines=12> */
.L_x_3786:
[----:B------:R-:W-:Y:S02]  /*5660*/  IMAD.MOV.U32 R54, RZ, RZ, R82 ;  /* 0x000000ffff367224 */ /* 0x000fe400078e0052 */
.L_x_3787:
[----:B------:R-:W-:Y:S05]  /*5670*/  BSYNC B2 ;  /* 0x0000000000027941 */ /* 0x000fea0003800000 */
.L_x_3785:
        /* <DEDUP_REMOVED lines=16> */
.L_x_3791:
[----:B------:R-:W-:Y:S05]  /*5780*/  BSYNC B3 ;  /* 0x0000000000037941 */ /* 0x000fea0003800000 */
.L_x_3790:
        /* <DEDUP_REMOVED lines=44> */
.L_x_3789:
[----:B------:R-:W-:Y:S05]  /*5a50*/  BSYNC B2 ;  /* 0x0000000000027941 */ /* 0x000fea0003800000 */
.L_x_3788:
        /* <DEDUP_REMOVED lines=13> */
.L_x_3792:
        /* <DEDUP_REMOVED lines=12> */
.L_x_3795:
[----:B------:R-:W-:Y:S02]  /*5bf0*/  IMAD.MOV.U32 R81, RZ, RZ, R82 ;  /* 0x000000ffff517224 */ /* 0x000fe400078e0052 */
.L_x_3796:
[----:B------:R-:W-:Y:S05]  /*5c00*/  BSYNC B2 ;  /* 0x0000000000027941 */ /* 0x000fea0003800000 */
.L_x_3794:
        /* <DEDUP_REMOVED lines=16> */
.L_x_3800:
[----:B------:R-:W-:Y:S05]  /*5d10*/  BSYNC B3 ;  /* 0x0000000000037941 */ /* 0x000fea0003800000 */
.L_x_3799:
        /* <DEDUP_REMOVED lines=43> */
.L_x_3798:
[----:B------:R-:W-:Y:S05]  /*5fd0*/  BSYNC B2 ;  /* 0x0000000000027941 */ /* 0x000fea0003800000 */
.L_x_3797:
        /* <DEDUP_REMOVED lines=10> */
.L_x_3793:
        /* <DEDUP_REMOVED lines=47> */
.L_x_3672:
[----:B------:R-:W-:Y:S05]  /*6370*/  BSYNC B0 ;  /* 0x0000000000007941 */ /* 0x000fea0003800000 */
.L_x_3671:
        /* <DEDUP_REMOVED lines=12> */
.L_x_3807:
        /* <DEDUP_REMOVED lines=37> */
.L_x_3808:
        /* <DEDUP_REMOVED lines=11> */
[----:B------:R0:W-:Y:S02]  /*6740*/  @!P2 STG.E [R54.64], R57 ;  /* 0x000000393600a986 */ /* 0x0001e4000c101906 */
        /* <DEDUP_REMOVED lines=40> */
[----:B------:R-:W-:Y:S01]  /*69d0*/  FFMA.FTZ R59, R42, R77, R26 ;  /* 0x0000004d2a3b7223 */ /* 0x000fe2000001001a */
[----:B------:R-:W-:Y:S01]  /*69e0*/  F2FP.PACK_AB R55, R79, R78 ;  /* 0x0000004e4f37723e */ /* 0x000fe200000000ff */
[----:B------:R-:W-:Y:S01]  /*69f0*/  FFMA.FTZ R80, R43, R80, R27 ;  /* 0x000000502b507223 */ /* 0x000fe2000001001b */
[----:B------:R-:W-:Y:S01]  /*6a00*/  F2FP.PACK_AB R58, R76, R71 ;  /* 0x000000474c3a723e */ /* 0x000fe200000000ff */
[----:B------:R-:W-:-:S03]  /*6a10*/  IMAD.MOV.U32 R77, RZ, RZ, 0x10 ;  /* 0x00000010ff4d7424 */ /* 0x000fc600078e00ff */
[----:B------:R-:W-:Y:S01]  /*6a20*/  F2FP.PACK_AB R59, R80, R59 ;  /* 0x0000003b503b723e */ /* 0x000fe200000000ff */
[----:B------:R-:W-:-:S04]  /*6a30*/  IMAD.WIDE.U32 R74, R8, R77, c[0x0][0x208] ;  /* 0x00008200084a7625 */ /* 0x000fc800078e004d */
[----:B------:R-:W-:Y:S01]  /*6a40*/  IMAD.WIDE.U32 R76, R8, R77, c[0x0][0x210] ;  /* 0x00008400084c7625 */ /* 0x000fe200078e004d */
[----:B------:R0:W-:Y:S04]  /*6a50*/  STG.E.128 [R74.64], R52 ;  /* 0x000000344a007986 */ /* 0x0001e8000c101d06 */
[----:B------:R0:W-:Y:S02]  /*6a60*/  STG.E.128 [R76.64], R56 ;  /* 0x000000384c007986 */ /* 0x0001e4000c101d06 */
.L_x_3804:
[----:B------:R-:W-:Y:S05]  /*6a70*/  BSYNC B0 ;  /* 0x0000000000007941 */ /* 0x000fea0003800000 */
.L_x_3803:
[----:B0-----:R-:W-:-:S04]  /*6a80*/  IMAD.MOV.U32 R53, RZ, RZ, 0x4 ;  /* 0x00000004ff357424 */ /* 0x001fc800078e00ff */
[----:B------:R-:W-:-:S05]  /*6a90*/  IMAD R62, R53, c[0x0][0x160], R62 ;  /* 0x00005800353e7a24 */ /* 0x000fca00078e023e */
[----:B------:R-:W-:-:S13]  /*6aa0*/  ISETP.GE.AND P1, PT, R62, c[0x0][0x164], PT ;  /* 0x000059003e007a0c */ /* 0x000fda0003f26270 */
[----:B-----5:R-:W-:Y:S01]  /*6ab0*/  @P1 CALL.REL.NOINC `(.L_x_3805) ;  /* 0x0000001000001944 */ /* 0x020fe20003c00000 */
[----:B------:R-:W-:Y:S05]  /*6ac0*/  BRA `(.L_x_3806) ;  /* 0xffff9e5000007947 */ /* 0x000fea000383ffff */
.L_x_3805:
[----:B------:R-:W-:Y:S05]  /*6ad0*/  BSYNC B1 ;  /* 0x0000000000017941 */ /* 0x000fea0003800000 */
.L_x_3670:
[----:B------:R-:W-:Y:S05]  /*6ae0*/  EXIT ;  /* 0x000000000000794d */ /* 0x000fea0003800000 */
.L_x_3801:
[----:B------:R-:W-:Y:S01]  /*6af0*/  HFMA2.MMA R54, -RZ, RZ, 0, 1.847743988037109375e-06 ;  /* 0x0000001fff367435 */ /* 0x000fe200000001ff */
[----:B------:R-:W-:Y:S01]  /*6b00*/  IMAD.MOV.U32 R56, RZ, RZ, 0x1 ;  /* 0x00000001ff387424 */ /* 0x000fe200078e00ff */
[----:B------:R-:W-:Y:S01]  /*6b10*/  MOV R52, 0x6b40 ;  /* 0x00006b4000347802 */ /* 0x000fe20000000f00 */
[----:B------:R-:W-:-:S03]  /*6b20*/  IMAD.MOV.U32 R55, RZ, RZ, -0x1 ;  /* 0xffffffffff377424 */ /* 0x000fc600078e00ff */
[----:B-----5:R-:W-:Y:S05]  /*6b30*/  CALL.REL.NOINC `($__internal_44_$__cuda_sm70_shflsync_bfly_p) ;  /* 0x000004a000007944 */ /* 0x020fea0003c00000 */
[----:B-1----:R-:W-:Y:S01]  /*6b40*/  IMAD.MOV.U32 R52, RZ, RZ, R56 ;  /* 0x000000ffff347224 */ /* 0x002fe200078e0038 */
[----:B0-----:R-:W-:Y:S05]  /*6b50*/  BRA `(.L_x_3807) ;  /* 0xfffff8e000007947 */ /* 0x001fea000383ffff */
.L_x_3802:
[----:B------:R-:W-:Y:S01]  /*6b60*/  IMAD.MOV.U32 R56, RZ, RZ, 0x2 ;  /* 0x00000002ff387424 */ /* 0x000fe200078e00ff */
[----:B------:R-:W-:Y:S01]  /*6b70*/  MOV R54, 0x1f ;  /* 0x0000001f00367802 */ /* 0x000fe20000000f00 */
[----:B------:R-:W-:Y:S01]  /*6b80*/  IMAD.MOV.U32 R55, RZ, RZ, -0x1 ;  /* 0xffffffffff377424 */ /* 0x000fe200078e00ff */
[----:B------:R-:W-:Y:S02]  /*6b90*/  MOV R52, 0x6bb0 ;  /* 0x00006bb000347802 */ /* 0x000fe40000000f00 */
[----:B-----5:R-:W-:Y:S05]  /*6ba0*/  CALL.REL.NOINC `($__internal_44_$__cuda_sm70_shflsync_bfly_p) ;  /* 0x0000043000007944 */ /* 0x020fea0003c00000 */
[----:B01----:R-:W-:Y:S01]  /*6bb0*/  FADD.FTZ R59, R59, R56 ;  /* 0x000000383b3b7221 */ /* 0x003fe20000010000 */
[----:B------:R-:W-:Y:S01]  /*6bc0*/  MOV R55, 0xffffffff ;  /* 0xffffffff00377802 */ /* 0x000fe20000000f00 */
[----:B------:R-:W-:Y:S01]  /*6bd0*/  IMAD.MOV.U32 R56, RZ, RZ, 0x4 ;  /* 0x00000004ff387424 */ /* 0x000fe200078e00ff */
[----:B------:R-:W-:Y:S01]  /*6be0*/  MOV R52, 0x6c10 ;  /* 0x00006c1000347802 */ /* 0x000fe20000000f00 */
[----:B------:R-:W-:-:S02]  /*6bf0*/  IMAD.MOV.U32 R54, RZ, RZ, 0x1f ;  /* 0x0000001fff367424 */ /* 0x000fc400078e00ff */
[----:B------:R-:W-:Y:S05]  /*6c00*/  CALL.REL.NOINC `($__internal_44_$__cuda_sm70_shflsync_bfly_p) ;  /* 0x000003d000007944 */ /* 0x000fea0003c00000 */
        /* <DEDUP_REMOVED lines=35> */
[----:B------:R-:W-:Y:S05]  /*6e40*/  CALL.REL.NOINC `($__internal_44_$__cuda_sm70_shflsync_bfly_p) ;  /* 0x0000019000007944 */ /* 0x000fea0003c00000 */
[----:B01----:R-:W-:Y:S01]  /*6e50*/  FADD.FTZ R59, R59, R56 ;  /* 0x000000383b3b7221 */ /* 0x003fe20000010000 */
[----:B------:R-:W-:Y:S01]  /*6e60*/  MOV R55, 0xffffffff ;  /* 0xffffffff00377802 */ /* 0x000fe20000000f00 */
[----:B------:R-:W-:Y:S01]  /*6e70*/  IMAD.MOV.U32 R56, RZ, RZ, 0x2 ;  /* 0x00000002ff387424 */ /* 0x000fe200078e00ff */
[----:B------:R-:W-:Y:S01]  /*6e80*/  MOV R52, 0x6eb0 ;  /* 0x00006eb000347802 */ /* 0x000fe20000000f00 */
[----:B------:R-:W-:Y:S02]  /*6e90*/  IMAD.MOV.U32 R54, RZ, RZ, 0x1f ;  /* 0x0000001fff367424 */ /* 0x000fe400078e00ff */
        /* <DEDUP_REMOVED lines=19> */
[----:B01----:R-:W-:Y:S05]  /*6fd0*/  BRA `(.L_x_3808) ;  /* 0xfffff6b000007947 */ /* 0x003fea000383ffff */
        .weak           $__internal_44_$__cuda_sm70_shflsync_bfly_p
        .type           $__internal_44_$__cuda_sm70_shflsync_bfly_p,@function
        .size           $__internal_44_$__cuda_sm70_shflsync_bfly_p,(.L_x_7100 - $__internal_44_$__cuda_sm70_shflsync_bfly_p)
$__internal_44_$__cuda_sm70_shflsync_bfly_p:
[----:B------:R-:W-:Y:S01]  /*6fe0*/  IMAD.MOV.U32 R53, RZ, RZ, 0x0 ;  /* 0x00000000ff357424 */ /* 0x000fe200078e00ff */
[----:B------:R-:W-:Y:S04]  /*6ff0*/  WARPSYNC R55 ;  /* 0x0000003700007348 */ /* 0x000fe80003800000 */
[----:B------:R0:W1:Y:S01]  /*7000*/  SHFL.BFLY PT, R56, R59, R56, R54 ;  /* 0x0c0000383b387389 */ /* 0x00006200000e0036 */
[----:B------:R-:W-:Y:S05]  /*7010*/  RET.REL.NODEC R52 `(_ZN10layer_norm31ln_parallel_residual_fwd_kernelINS_13Kernel_traitsIf6__halfS2_S2_fjLj256ELj1ELj4ELj1ELj16ENS_18Kernel_traits_baseILj256EfS2_S2_S2_fjLj128EEEEELb1ELb0ELb0EEEvNS_9FwdParamsE) ;  /* 0xffff8fe034007950 */ /* 0x000fea0003c3ffff */
.L_x_3809:
        /* <DEDUP_REMOVED lines=14> */
.L_x_7100:


//--------------------- .text._ZN10layer_norm31ln_parallel_residual_fwd_kernelINS_13Kernel_traitsIf6__halfS2_S2_fjLj256ELj1ELj4ELj1ELj16ENS_18Kernel_traits_baseILj256EfS2_S2_S2_fjLj128EEEEELb1ELb0ELb1EEEvNS_9FwdParamsE --------------------------
	.section	.text._ZN10layer_norm31ln_parallel_residual_fwd_kernelINS_13Kernel_traitsIf6__halfS2_S2_fjLj256ELj1ELj4ELj1ELj16ENS_18Kernel_traits_baseILj256EfS2_S2_S2_fjLj128EEEEELb1ELb0ELb1EEEvNS_9FwdParamsE,"ax",@progbits
	.sectioninfo	@"SHI_REGISTERS=88"
	.align	128
        .global         _ZN10layer_norm31ln_parallel_residual_fwd_kernelINS_13Kernel_traitsIf6__halfS2_S2_fjLj256ELj1ELj4ELj1ELj16ENS_18Kernel_traits_baseILj256EfS2_S2_S2_fjLj128EEEEELb1ELb0ELb1EEEvNS_9FwdParamsE
        .type           _ZN10layer_norm31ln_parallel_residual_fwd_kernelINS_13Kernel_traitsIf6__halfS2_S2_fjLj256ELj1ELj4ELj1ELj16ENS_18Kernel_traits_baseILj256EfS2_S2_S2_fjLj128EEEEELb1ELb0ELb1EEEvNS_9FwdParamsE,@function
        .size           _ZN10layer_norm31ln_parallel_residual_fwd_kernelINS_13Kernel_traitsIf6__halfS2_S2_fjLj256ELj1ELj4ELj1ELj16ENS_18Kernel_traits_baseILj256EfS2_S2_S2_fjLj128EEEEELb1ELb0ELb1EEEvNS_9FwdParamsE,(.L_x_7101 - _ZN10layer_norm31ln_parallel_residual_fwd_kernelINS_13Kernel_traitsIf6__halfS2_S2_fjLj256ELj1ELj4ELj1ELj16ENS_18Kernel_traits_baseILj256EfS2_S2_S2_fjLj128EEEEELb1ELb0ELb1EEEvNS_9FwdParamsE)
        .other          _ZN10layer_norm31ln_parallel_residual_fwd_kernelINS_13Kernel_traitsIf6__halfS2_S2_fjLj256ELj1ELj4ELj1ELj16ENS_18Kernel_traits_baseILj256EfS2_S2_S2_fjLj128EEEEELb1ELb0ELb1EEEvNS_9FwdParamsE,@"STO_CUDA_ENTRY STV_DEFAULT"
_ZN10layer_norm31ln_parallel_residual_fwd_kernelINS_13Kernel_traitsIf6__halfS2_S2_fjLj256ELj1ELj4ELj1ELj16ENS_18Kernel_traits_baseILj256EfS2_S2_S2_fjLj128EEEEELb1ELb0ELb1EEEvNS_9FwdParamsE:
.text._ZN10layer_norm31ln_parallel_residual_fwd_kernelINS_13Kernel_traitsIf6__halfS2_S2_fjLj256ELj1ELj4ELj1ELj16ENS_18Kernel_traits_baseILj256EfS2_S2_S2_fjLj128EEEEELb1ELb0ELb1EEEvNS_9FwdParamsE:
        /* <DEDUP_REMOVED lines=14> */
[----:B------:R-:W-:Y:S02]  /*00e0*/  MOV R17, c[0x0][0x23c] ;  /* 0x00008f0000117a02 */ /* 0x000fe40000000f00 */
[----:B0-----:R-:W-:Y:S01]  /*00f0*/  LOP3.LUT R0, R14, 0x1f, RZ, 0xc0, !PT ;  /* 0x0000001f0e007812 */ /* 0x001fe200078ec0ff */
[----:B------:R-:W-:Y:S01]  /*0100*/  CS2R R48, SRZ ;  /* 0x0000000000307805 */ /* 0x000fe2000001ff00 */
[----:B------:R-:W-:Y:S01]  /*0110*/  CS2R R50, SRZ ;  /* 0x0000000000327805 */ /* 0x000fe2000001ff00 */
[----:B------:R-:W-:Y:S01]  /*0120*/  CS2R R44, SRZ ;  /* 0x00000000002c7805 */ /* 0x000fe2000001ff00 */
[C---:B------:R-:W-:Y:S01]  /*0130*/  @P0 LEA R8, P3, R0.reuse, c[0x0][0x218], 0x5 ;  /* 0x0000860000080a11 */ /* 0x040fe200078628ff */
[----:B------:R-:W-:Y:S01]  /*0140*/  CS2R R46, SRZ ;  /* 0x00000000002e7805 */ /* 0x000fe2000001ff00 */
[----:B------:R-:W-:Y:S01]  /*0150*/  IMAD.SHL.U32 R10, R0, 0x20, RZ ;  /* 0x00000020000a7824 */ /* 0x000fe200078e00ff */
[----:B------:R-:W-:Y:S01]  /*0160*/  CS2R R40, SRZ ;  /* 0x0000000000287805 */ /* 0x000fe2000001ff00 */
[----:B------:R-:W-:Y:S01]  /*0170*/  CS2R R42, SRZ ;  /* 0x00000000002a7805 */ /* 0x000fe2000001ff00 */
[----:B------:R-:W-:Y:S01]  /*0180*/  @P0 IMAD.X R9, RZ, RZ, c[0x0][0x21c], P3 ;  /* 0x00008700ff090624 */ /* 0x000fe200018e06ff */
[----:B------:R-:W-:Y:S01]  /*0190*/  CS2R R36, SRZ ;  /* 0x0000000000247805 */ /* 0x000fe2000001ff00 */
[----:B------:R-:W-:Y:S01]  /*01a0*/  CS2R R38, SRZ ;  /* 0x0000000000267805 */ /* 0x000fe2000001ff00 */
[----:B------:R-:W0:Y:S01]  /*01b0*/  S2R R15, SR_CTAID.X ;  /* 0x00000000000f7919 */ /* 0x000e220000002500 */
        /* <DEDUP_REMOVED lines=8> */
[----:B---3--:R-:W-:Y:S01]  /*0240*/  IMAD.SHL.U32 R7, R14, 0x20, RZ ;  /* 0x000000200e077824 */ /* 0x008fe200078e00ff */
[----:B------:R-:W-:-:S04]  /*0250*/  IADD3 R10, P4, R10, c[0x0][0x1b8], RZ ;  /* 0x00006e000a0a7a10 */ /* 0x000fc80007f9e0ff */
[----:B------:R-:W-:-:S04]  /*0260*/  LOP3.LUT R7, R7, 0x3e0, RZ, 0xc0, !PT ;  /* 0x000003e007077812 */ /* 0x000fc800078ec0ff */
[----:B-1----:R-:W-:Y:S01]  /*0270*/  IADD3 R8, P3, R7, c[0x0][0x1b0], RZ ;  /* 0x00006c0007087a10 */ /* 0x002fe20007f7e0ff */
[----:B------:R-:W-:-:S04]  /*0280*/  IMAD.X R11, RZ, RZ, c[0x0][0x1bc], P4 ;  /* 0x00006f00ff0b7624 */ /* 0x000fc800020e06ff */
[----:B------:R-:W-:Y:S01]  /*0290*/  IMAD.X R9, RZ, RZ, c[0x0][0x1b4], P3 ;  /* 0x00006d00ff097624 */ /* 0x000fe200018e06ff */
[----:B--2---:R1:W2:Y:S02]  /*02a0*/  @P2 R2UR UR4, R2 ;  /* 0x00000000020423c2 */ /* 0x0042a400000e0000 */
[----:B-1----:R-:W-:-:S06]  /*02b0*/  SHF.R.U32.HI R2, RZ, 0x5, R14 ;  /* 0x00000005ff027819 */ /* 0x002fcc000001160e */
[----:B------:R4:W1:Y:S01]  /*02c0*/  @P2 R2UR UR5, R3 ;  /* 0x00000000030523c2 */ /* 0x00086200000e0000 */
[----:B0-----:R-:W-:-:S04]  /*02d0*/  LEA R2, R15, R2, 0x2 ;  /* 0x000000020f027211 */ /* 0x001fc800078e10ff */
        /* <DEDUP_REMOVED lines=83> */
[----:B------:R-:W-:-:S03]  /*0810*/  LOP3.LUT R67, R6, 0x3, RZ, 0xc0, !PT ;  /* 0x0000000306437812 */ /* 0x000fc600078ec0ff */
[----:B------:R-:W-:Y:S01]  /*0820*/  IMAD.WIDE.U32 R80, R7, -0x326172a9, RZ ;  /* 0xcd9e8d5707507825 */ /* 0x000fe200078e00ff */
[----:B------:R-:W-:Y:S01]  /*0830*/  HFMA2.MMA R6, -RZ, RZ, 0, 0 ;  /* 0x00000000ff067435 */ /* 0x000fe200000001ff */
[----:B------:R-:W-:Y:S01]  /*0840*/  BSSY B0, `(.L_x_3810) ;  /* 0x000061d000007945 */ /* 0x000fe20003800000 */
[----:B------:R-:W-:Y:S01]  /*0850*/  LOP3.LUT R71, R71, UR26, R8, 0x96, !PT ;  /* 0x0000001a47477c12 */ /* 0x000fe2000f8e9608 */
[----:B------:R-:W-:Y:S01]  /*0860*/  IMAD R66, R10, -0x2daee0ad, RZ ;  /* 0xd2511f530a427824 */ /* 0x000fe200078e02ff */
[----:B------:R-:W-:Y:S01]  /*0870*/  LOP3.LUT R68, R81, UR25, R13, 0x96, !PT ;  /* 0x0000001951447c12 */ /* 0x000fe2000f8e960d */
[----:B------:R-:W-:Y:S02]  /*0880*/  ULDC.U8 UR8, c[0x0][0x1f0] ;  /* 0x00007c0000087ab9 */ /* 0x000fe40000000000 */
.L_x_3943:
[----:B------:R-:W-:Y:S01]  /*0890*/  ISETP.NE.U32.AND P0, PT, RZ, c[0x0][0x178], PT ;  /* 0x00005e00ff007a0c */ /* 0x000fe20003f05070 */
[----:B------:R-:W-:Y:S01]  /*08a0*/  IMAD R52, R2, c[0x0][0x168], RZ ;  /* 0x00005a0002347a24 */ /* 0x000fe200078e02ff */
[----:B------:R-:W-:Y:S02]  /*08b0*/  ISETP.NE.U32.AND P1, PT, RZ, c[0x0][0x180], PT ;  /* 0x00006000ff007a0c */ /* 0x000fe40003f25070 */
[----:B------:R-:W-:-:S02]  /*08c0*/  ISETP.NE.AND.EX P3, PT, RZ, c[0x0][0x17c], PT, P0 ;  /* 0x00005f00ff007a0c */ /* 0x000fc40003f65300 */
[----:B------:R-:W-:Y:S02]  /*08d0*/  ISETP.NE.AND.EX P0, PT, RZ, c[0x0][0x184], PT, P1 ;  /* 0x00006100ff007a0c */ /* 0x000fe40003f05310 */
[----:B------:R-:W-:Y:S01]  /*08e0*/  SHF.R.S32.HI R53, RZ, 0x1f, R52 ;  /* 0x0000001fff357819 */ /* 0x000fe20000011434 */
[----:B------:R-:W-:Y:S01]  /*08f0*/  BSSY B1, `(.L_x_3811) ;  /* 0x0000019000017945 */ /* 0x000fe20003800000 */
[----:B------:R-:W-:Y:S02]  /*0900*/  P2R R75, PR, RZ, 0x8 ;  /* 0x00000008ff4b7803 */ /* 0x000fe40000000000 */
        /* <DEDUP_REMOVED lines=22> */
.L_x_3812:
[----:B0-----:R-:W-:Y:S02]  /*0a70*/  MOV R57, R80 ;  /* 0x0000005000397202 */ /* 0x001fe40000000f00 */
.L_x_3813:
[----:B------:R-:W-:Y:S05]  /*0a80*/  BSYNC B1 ;  /* 0x0000000000017941 */ /* 0x000fea0003800000 */
.L_x_3811:
        /* <DEDUP_REMOVED lines=16> */
.L_x_3817:
[----:B------:R-:W-:Y:S05]  /*0b90*/  BSYNC B2 ;  /* 0x0000000000027941 */ /* 0x000fea0003800000 */
.L_x_3816:
        /* <DEDUP_REMOVED lines=42> */
.L_x_3815:
[----:B------:R-:W-:Y:S05]  /*0e40*/  BSYNC B1 ;  /* 0x0000000000017941 */ /* 0x000fea0003800000 */
.L_x_3814:
        /* <DEDUP_REMOVED lines=17> */
.L_x_3818:
        /* <DEDUP_REMOVED lines=12> */
.L_x_3821:
[----:B------:R-:W-:Y:S02]  /*1020*/  IMAD.MOV.U32 R57, RZ, RZ, R80 ;  /* 0x000000ffff397224 */ /* 0x000fe400078e0050 */
.L_x_3822:
[----:B------:R-:W-:Y:S05]  /*1030*/  BSYNC B1 ;  /* 0x0000000000017941 */ /* 0x000fea0003800000 */
.L_x_3820:
        /* <DEDUP_REMOVED lines=16> */
.L_x_3826:
[----:B------:R-:W-:Y:S05]  /*1140*/  BSYNC B2 ;  /* 0x0000000000027941 */ /* 0x000fea0003800000 */
.L_x_3825:
        /* <DEDUP_REMOVED lines=42> */
.L_x_3824:
[----:B------:R-:W-:Y:S05]  /*13f0*/  BSYNC B1 ;  /* 0x0000000000017941 */ /* 0x000fea0003800000 */
.L_x_3823:
        /* <DEDUP_REMOVED lines=10> */
.L_x_3819:
        /* <DEDUP_REMOVED lines=12> */
.L_x_3828:
[----:B------:R-:W-:Y:S02]  /*1560*/  IMAD.MOV.U32 R57, RZ, RZ, R80 ;  /* 0x000000ffff397224 */ /* 0x000fe400078e0050 */
.L_x_3829:
[----:B------:R-:W-:Y:S05]  /*1570*/  BSYNC B1 ;  /* 0x0000000000017941 */ /* 0x000fea0003800000 */
.L_x_3827:
        /* <DEDUP_REMOVED lines=16> */
.L_x_3833:
[----:B------:R-:W-:Y:S05]  /*1680*/  BSYNC B2 ;  /* 0x0000000000027941 */ /* 0x000fea0003800000 */
.L_x_3832:
        /* <DEDUP_REMOVED lines=42> */
.L_x_3831:
[----:B------:R-:W-:Y:S05]  /*1930*/  BSYNC B1 ;  /* 0x0000000000017941 */ /* 0x000fea0003800000 */
.L_x_3830:
        /* <DEDUP_REMOVED lines=14> */
.L_x_3834:
        /* <DEDUP_REMOVED lines=12> */
.L_x_3837:
[----:B------:R-:W-:Y:S02]  /*1ae0*/  IMAD.MOV.U32 R52, RZ, RZ, R80 ;  /* 0x000000ffff347224 */ /* 0x000fe400078e0050 */
.L_x_3838:
[----:B------:R-:W-:Y:S05]  /*1af0*/  BSYNC B1 ;  /* 0x0000000000017941 */ /* 0x000fea0003800000 */
.L_x_3836:
        /* <DEDUP_REMOVED lines=16> */
.L_x_3842:
[----:B------:R-:W-:Y:S05]  /*1c00*/  BSYNC B2 ;  /* 0x0000000000027941 */ /* 0x000fea0003800000 */
.L_x_3841:
        /* <DEDUP_REMOVED lines=42> */
.L_x_3840:
[----:B------:R-:W-:Y:S05]  /*1eb0*/  BSYNC B1 ;  /* 0x0000000000017941 */ /* 0x000fea0003800000 */
.L_x_3839:
        /* <DEDUP_REMOVED lines=10> */
.L_x_3835:
        /* <DEDUP_REMOVED lines=12> */
.L_x_3844:
[----:B------:R-:W-:Y:S02]  /*2020*/  IMAD.MOV.U32 R52, RZ, RZ, R80 ;  /* 0x000000ffff347224 */ /* 0x000fe400078e0050 */
.L_x_3845:
[----:B------:R-:W-:Y:S05]  /*2030*/  BSYNC B1 ;  /* 0x0000000000017941 */ /* 0x000fea0003800000 */
.L_x_3843:
        /* <DEDUP_REMOVED lines=16> */
.L_x_3849:
[----:B------:R-:W-:Y:S05]  /*2140*/  BSYNC B2 ;  /* 0x0000000000027941 */ /* 0x000fea0003800000 */
.L_x_3848:
        /* <DEDUP_REMOVED lines=42> */
.L_x_3847:
[----:B------:R-:W-:Y:S05]  /*23f0*/  BSYNC B1 ;  /* 0x0000000000017941 */ /* 0x000fea0003800000 */
.L_x_3846:
        /* <DEDUP_REMOVED lines=14> */
.L_x_3850:
        /* <DEDUP_REMOVED lines=12> */
.L_x_3853:
[----:B------:R-:W-:Y:S02]  /*25a0*/  IMAD.MOV.U32 R52, RZ, RZ, R80 ;  /* 0x000000ffff347224 */ /* 0x000fe400078e0050 */
.L_x_3854:
[----:B------:R-:W-:Y:S05]  /*25b0*/  BSYNC B1 ;  /* 0x0000000000017941 */ /* 0x000fea0003800000 */
.L_x_3852:
        /* <DEDUP_REMOVED lines=16> */
.L_x_3858:
[----:B------:R-:W-:Y:S05]  /*26c0*/  BSYNC B2 ;  /* 0x0000000000027941 */ /* 0x000fea0003800000 */
.L_x_3857:
        /* <DEDUP_REMOVED lines=42> */
.L_x_3856:
[----:B------:R-:W-:Y:S05]  /*2970*/  BSYNC B1 ;  /* 0x0000000000017941 */ /* 0x000fea0003800000 */
.L_x_3855:
        /* <DEDUP_REMOVED lines=10> */
.L_x_3851:
        /* <DEDUP_REMOVED lines=12> */
.L_x_3860:
[----:B------:R-:W-:Y:S02]  /*2ae0*/  MOV R52, R80 ;  /* 0x0000005000347202 */ /* 0x000fe40000000f00 */
.L_x_3861:
[----:B------:R-:W-:Y:S05]  /*2af0*/  BSYNC B1 ;  /* 0x0000000000017941 */ /* 0x000fea0003800000 */
.L_x_3859:
        /* <DEDUP_REMOVED lines=16> */
.L_x_3865:
[----:B------:R-:W-:Y:S05]  /*2c00*/  BSYNC B2 ;  /* 0x0000000000027941 */ /* 0x000fea0003800000 */
.L_x_3864:
        /* <DEDUP_REMOVED lines=42> */
.L_x_3863:
[----:B------:R-:W-:Y:S05]  /*2eb0*/  BSYNC B1 ;  /* 0x0000000000017941 */ /* 0x000fea0003800000 */
.L_x_3862:
        /* <DEDUP_REMOVED lines=14> */
.L_x_3866:
        /* <DEDUP_REMOVED lines=12> */
.L_x_3869:
[----:B------:R-:W-:Y:S02]  /*3060*/  MOV R58, R80 ;  /* 0x00000050003a7202 */ /* 0x000fe40000000f00 */
.L_x_3870:
[----:B------:R-:W-:Y:S05]  /*3070*/  BSYNC B1 ;  /* 0x0000000000017941 */ /* 0x000fea0003800000 */
.L_x_3868:
        /* <DEDUP_REMOVED lines=16> */
.L_x_3874:
[----:B------:R-:W-:Y:S05]  /*3180*/  BSYNC B2 ;  /* 0x0000000000027941 */ /* 0x000fea0003800000 */
.L_x_3873:
        /* <DEDUP_REMOVED lines=42> */
.L_x_3872:
[----:B------:R-:W-:Y:S05]  /*3430*/  BSYNC B1 ;  /* 0x0000000000017941 */ /* 0x000fea0003800000 */
.L_x_3871:
        /* <DEDUP_REMOVED lines=10> */
.L_x_3867:
        /* <DEDUP_REMOVED lines=12> */
.L_x_3876:
[----:B------:R-:W-:Y:S02]  /*35a0*/  IMAD.MOV.U32 R63, RZ, RZ, R80 ;  /* 0x000000ffff3f7224 */ /* 0x000fe400078e0050 */
.L_x_3877:
[----:B------:R-:W-:Y:S05]  /*35b0*/  BSYNC B1 ;  /* 0x0000000000017941 */ /* 0x000fea0003800000 */
.L_x_3875:
        /* <DEDUP_REMOVED lines=16> */
.L_x_3881:
[----:B------:R-:W-:Y:S05]  /*36c0*/  BSYNC B2 ;  /* 0x0000000000027941 */ /* 0x000fea0003800000 */
.L_x_3880:
        /* <DEDUP_REMOVED lines=42> */
.L_x_3879:
[----:B------:R-:W-:Y:S05]  /*3970*/  BSYNC B1 ;  /* 0x0000000000017941 */ /* 0x000fea0003800000 */
.L_x_3878:
        /* <DEDUP_REMOVED lines=13> */
.L_x_3882:
        /* <DEDUP_REMOVED lines=12> */
.L_x_3885:
[----:B------:R-:W-:Y:S02]  /*3b10*/  IMAD.MOV.U32 R63, RZ, RZ, R80 ;  /* 0x000000ffff3f7224 */ /* 0x000fe400078e0050 */
.L_x_3886:
[----:B------:R-:W-:Y:S05]  /*3b20*/  BSYNC B1 ;  /* 0x0000000000017941 */ /* 0x000fea0003800000 */
.L_x_3884:
        /* <DEDUP_REMOVED lines=16> */
.L_x_3890:
[----:B------:R-:W-:Y:S05]  /*3c30*/  BSYNC B2 ;  /* 0x0000000000027941 */ /* 0x000fea0003800000 */
.L_x_3889:
        /* <DEDUP_REMOVED lines=42> */
.L_x_3888:
[----:B------:R-:W-:Y:S05]  /*3ee0*/  BSYNC B1 ;  /* 0x0000000000017941 */ /* 0x000fea0003800000 */
.L_x_3887:
        /* <DEDUP_REMOVED lines=10> */
.L_x_3883:
        /* <DEDUP_REMOVED lines=12> */
.L_x_3892:
[----:B------:R-:W-:Y:S02]  /*4050*/  IMAD.MOV.U32 R63, RZ, RZ, R80 ;  /* 0x000000ffff3f7224 */ /* 0x000fe400078e0050 */
.L_x_3893:
[----:B------:R-:W-:Y:S05]  /*4060*/  BSYNC B1 ;  /* 0x0000000000017941 */ /* 0x000fea0003800000 */
.L_x_3891:
        /* <DEDUP_REMOVED lines=16> */
.L_x_3897:
[----:B------:R-:W-:Y:S05]  /*4170*/  BSYNC B2 ;  /* 0x0000000000027941 */ /* 0x000fea0003800000 */
.L_x_3896:
        /* <DEDUP_REMOVED lines=42> */
.L_x_3895:
[----:B------:R-:W-:Y:S05]  /*4420*/  BSYNC B1 ;  /* 0x0000000000017941 */ /* 0x000fea0003800000 */
.L_x_3894:
        /* <DEDUP_REMOVED lines=13> */
.L_x_3898:
        /* <DEDUP_REMOVED lines=12> */
.L_x_3901:
[----:B------:R-:W-:Y:S02]  /*45c0*/  IMAD.MOV.U32 R54, RZ, RZ, R80 ;  /* 0x000000ffff367224 */ /* 0x000fe400078e0050 */
.L_x_3902:
[----:B------:R-:W-:Y:S05]  /*45d0*/  BSYNC B1 ;  /* 0x0000000000017941 */ /* 0x000fea0003800000 */
.L_x_3900:
        /* <DEDUP_REMOVED lines=16> */
.L_x_3906:
[----:B------:R-:W-:Y:S05]  /*46e0*/  BSYNC B2 ;  /* 0x0000000000027941 */ /* 0x000fea0003800000 */
.L_x_3905:
        /* <DEDUP_REMOVED lines=42> */
.L_x_3904:
[----:B------:R-:W-:Y:S05]  /*4990*/  BSYNC B1 ;  /* 0x0000000000017941 */ /* 0x000fea0003800000 */
.L_x_3903:
        /* <DEDUP_REMOVED lines=10> */
.L_x_3899:
        /* <DEDUP_REMOVED lines=12> */
.L_x_3908:
[----:B------:R-:W-:Y:S02]  /*4b00*/  IMAD.MOV.U32 R54, RZ, RZ, R80 ;  /* 0x000000ffff367224 */ /* 0x000fe400078e0050 */
.L_x_3909:
[----:B------:R-:W-:Y:S05]  /*4b10*/  BSYNC B1 ;  /* 0x0000000000017941 */ /* 0x000fea0003800000 */
.L_x_3907:
        /* <DEDUP_REMOVED lines=16> */
.L_x_3913:
[----:B------:R-:W-:Y:S05]  /*4c20*/  BSYNC B2 ;  /* 0x0000000000027941 */ /* 0x000fea0003800000 */
.L_x_3912:
        /* <DEDUP_REMOVED lines=41> */
[----:B------:R-:W-:Y:S01]  /*4ec0*/  IMAD.MOV.U32 R66, RZ, RZ, R52 ;  /* 0x000000ffff427224 */ /* 0x000fe200078e0034 */
[----:B------:R-:W-:Y:S02]  /*4ed0*/  MOV R53, RZ ;  /* 0x000000ff00357202 */ /* 0x000fe40000000f00 */
.L_x_3911:
[----:B------:R-:W-:Y:S05]  /*4ee0*/  BSYNC B1 ;  /* 0x0000000000017941 */ /* 0x000fea0003800000 */
.L_x_3910:
        /* <DEDUP_REMOVED lines=13> */
.L_x_3914:
        /* <DEDUP_REMOVED lines=12> */
.L_x_3917:
[----:B------:R-:W-:Y:S02]  /*5080*/  IMAD.MOV.U32 R54, RZ, RZ, R80 ;  /* 0x000000ffff367224 */ /* 0x000fe400078e0050 */
.L_x_3918:
[----:B------:R-:W-:Y:S05]  /*5090*/  BSYNC B1 ;  /* 0x0000000000017941 */ /* 0x000fea0003800000 */
.L_x_3916:
        /* <DEDUP_REMOVED lines=16> */
.L_x_3922:
[----:B------:R-:W-:Y:S05]  /*51a0*/  BSYNC B2 ;  /* 0x0000000000027941 */ /* 0x000fea0003800000 */
.L_x_3921:
        /* <DEDUP_REMOVED lines=43> */
.L_x_3920:
[----:B------:R-:W-:Y:S05]  /*5460*/  BSYNC B1 ;  /* 0x0000000000017941 */ /* 0x000fea0003800000 */
.L_x_3919:
        /* <DEDUP_REMOVED lines=10> */
.L_x_3915:
        /* <DEDUP_REMOVED lines=12> */
.L_x_3924:
[----:B------:R-:W-:Y:S02]  /*55d0*/  IMAD.MOV.U32 R54, RZ, RZ, R80 ;  /* 0x000000ffff367224 */ /* 0x000fe400078e0050 */
.L_x_3925:
[----:B------:R-:W-:Y:S05]  /*55e0*/  BSYNC B1 ;  /* 0x0000000000017941 */ /* 0x000fea0003800000 */
.L_x_3923:
        /* <DEDUP_REMOVED lines=16> */
.L_x_3929:
[----:B------:R-:W-:Y:S05]  /*56f0*/  BSYNC B2 ;  /* 0x0000000000027941 */ /* 0x000fea0003800000 */
.L_x_3928:
        /* <DEDUP_REMOVED lines=43> */
.L_x_3927:
[----:B------:R-:W-:Y:S05]  /*59b0*/  BSYNC B1 ;  /* 0x0000000000017941 */ /* 0x000fea0003800000 */
.L_x_3926:
        /* <DEDUP_REMOVED lines=13> */
.L_x_3930:
        /* <DEDUP_REMOVED lines=12> */
.L_x_3933:
[----:B------:R-:W-:Y:S02]  /*5b50*/  IMAD.MOV.U32 R79, RZ, RZ, R80 ;  /* 0x000000ffff4f7224 */ /* 0x000fe400078e0050 */
.L_x_3934:
[----:B------:R-:W-:Y:S05]  /*5b60*/  BSYNC B1 ;  /* 0x0000000000017941 */ /* 0x000fea0003800000 */
.L_x_3932:
        /* <DEDUP_REMOVED lines=16> */
.L_x_3938:
[----:B------:R-:W-:Y:S05]  /*5c70*/  BSYNC B2 ;  /* 0x0000000000027941 */ /* 0x000fea0003800000 */
.L_x_3937:
        /* <DEDUP_REMOVED lines=43> */
.L_x_3936:
[----:B------:R-:W-:Y:S05]  /*5f30*/  BSYNC B1 ;  /* 0x0000000000017941 */ /* 0x000fea0003800000 */
.L_x_3935:
        /* <DEDUP_REMOVED lines=10> */
.L_x_3931:
[----:B------:R-:W-:Y:S01]  /*5fe0*/  SEL R55, RZ, 0x1000000, P5 ;  /* 0x01000000ff377807 */ /* 0x000fe20002800000 */
[----:B------:R-:W-:Y:S01]  /*5ff0*/  IMAD.SHL.U32 R81, R74, 0x8, RZ ;  /* 0x000000084a517824 */ /* 0x000fe200078e00ff */
[----:B------:R-:W-:Y:S02]  /*6000*/  ISETP.NE.AND P6, PT, R76, RZ, PT ;  /* 0x000000ff4c00720c */ /* 0x000fe40003fc5270 */
[----:B------:R-:W-:Y:S02]  /*6010*/  ISETP.NE.AND P1, PT, R77, RZ, PT ;  /* 0x000000ff4d00720c */ /* 0x000fe40003f25270 */
[----:B------:R-:W-:Y:S02]  /*6020*/  ISETP.NE.AND P5, PT, R78, RZ, PT ;  /* 0x000000ff4e00720c */ /* 0x000fe40003fa5270 */
        /* <DEDUP_REMOVED lines=10> */
[----:B------:R-:W-:Y:S01]  /*60d0*/  SHF.L.U32 R78, R74, 0x4, RZ ;  /* 0x000000044a4e7819 */ /* 0x000fe200000006ff */
[----:B------:R-:W-:Y:S01]  /*60e0*/  IMAD.WIDE.U32 R52, R52, 0x10000, RZ ;  /* 0x0001000034347825 */ /* 0x000fe200078e00ff */
[----:B------:R-:W-:Y:S02]  /*60f0*/  LOP3.LUT R55, R55, R75, R69, 0xfe, !PT ;  /* 0x0000004b37377212 */ /* 0x000fe400078efe45 */
[----:B------:R-:W-:Y:S01]  /*6100*/  SEL R85, RZ, 0x1, P0 ;  /* 0x00000001ff557807 */ /* 0x000fe20000000000 */
[----:B------:R-:W-:Y:S01]  /*6110*/  IMAD.WIDE.U32 R72, R72, 0x100, RZ ;  /* 0x0000010048487825 */ /* 0x000fe200078e00ff */
[--C-:B------:R-:W-:Y:S02]  /*6120*/  SHF.R.U32.HI R69, RZ, 0x1c, R74.reuse ;  /* 0x0000001cff457819 */ /* 0x100fe4000001164a */
[----:B------:R-:W-:Y:S02]  /*6130*/  SHF.R.U32.HI R79, RZ, 0x1d, R74 ;  /* 0x0000001dff4f7819 */ /* 0x000fe4000001164a */
[----:B------:R-:W-:Y:S01]  /*6140*/  LOP3.LUT R82, R72, R54, R52, 0xfe, !PT ;  /* 0x0000003648527212 */ /* 0x000fe200078efe34 */
[----:B------:R-:W-:Y:S01]  /*6150*/  FADD.FTZ R52, RZ, R56 ;  /* 0x00000038ff347221 */ /* 0x000fe20000010000 */
[----:B------:R-:W-:-:S02]  /*6160*/  IADD3 R76, P0, R78, c[0x0][0x188], RZ ;  /* 0x000062004e4c7a10 */ /* 0x000fc40007f1e0ff */
[----:B------:R-:W-:Y:S01]  /*6170*/  IADD3 R74, P1, R81, c[0x0][0x190], RZ ;  /* 0x00006400514a7a10 */ /* 0x000fe20007f3e0ff */
[----:B------:R-:W-:Y:S01]  /*6180*/  FADD.FTZ R72, R52, R59 ;  /* 0x0000003b34487221 */ /* 0x000fe20000010000 */
[----:B------:R-:W-:Y:S02]  /*6190*/  LOP3.LUT R73, R73, R55, R53, 0xfe, !PT ;  /* 0x0000003749497212 */ /* 0x000fe400078efe35 */
[----:B------:R-:W-:Y:S01]  /*61a0*/  F2FP.PACK_AB R55, R70, R63 ;  /* 0x0000003f4637723e */ /* 0x000fe200000000ff */
[----:B------:R-:W-:Y:S01]  /*61b0*/  FADD.FTZ R83, R72, R57 ;  /* 0x0000003948537221 */ /* 0x000fe20000010000 */
[----:B------:R-:W-:Y:S02]  /*61c0*/  F2FP.PACK_AB R54, R65, R58 ;  /* 0x0000003a4136723e */ /* 0x000fe400000000ff */
[----:B------:R-:W-:Y:S01]  /*61d0*/  F2FP.PACK_AB R53, R64, R57 ;  /* 0x000000394035723e */ /* 0x000fe200000000ff */
[----:B------:R-:W-:Y:S01]  /*61e0*/  FADD.FTZ R83, R83, R64 ;  /* 0x0000004053537221 */ /* 0x000fe20000010000 */
[----:B------:R-:W-:-:S02]  /*61f0*/  IADD3.X R77, R69, c[0x0][0x18c], RZ, P0, !PT ;  /* 0x00006300454d7a10 */ /* 0x000fc400007fe4ff */
[----:B------:R-:W-:Y:S02]  /*6200*/  F2FP.PACK_AB R52, R59, R56 ;  /* 0x000000383b34723e */ /* 0x000fe400000000ff */
        /* <DEDUP_REMOVED lines=25> */
.L_x_3939:
[----:B0-----:R-:W-:Y:S01]  /*63a0*/  FADD.FTZ R54, R83, R70 ;  /* 0x0000004653367221 */ /* 0x001fe20000010000 */
[----:B------:R-:W-:Y:S05]  /*63b0*/  BRA.DIV ~URZ, `(.L_x_3940) ;  /* 0x000006727f007947 */ /* 0x000fea000b800000 */
[----:B------:R0:W1:Y:S02]  /*63c0*/  SHFL.BFLY PT, R52, R54, 0x1, 0x1f ;  /* 0x0c201f0036347f89 */ /* 0x00006400000e0000 */
.L_x_3944:
        /* <DEDUP_REMOVED lines=36> */
.L_x_3945:
[----:B------:R-:W-:Y:S01]  /*6610*/  FMUL.FTZ R52, R55, R55 ;  /* 0x0000003737347220 */ /* 0x000fe20000410000 */
[----:B------:R-:W-:Y:S01]  /*6620*/  ISETP.NE.AND P0, PT, RZ, UR8, PT ;  /* 0x00000008ff007c0c */ /* 0x000fe2000bf05270 */
[----:B-1----:R-:W-:Y:S01]  /*6630*/  FADD.FTZ R75, R75, R54 ;  /* 0x000000364b4b7221 */ /* 0x002fe20000010000 */
[----:B------:R-:W-:Y:S02]  /*6640*/  MOV R72, c[0x0][0x1e0] ;  /* 0x0000780000487a02 */ /* 0x000fe40000000f00 */
[----:B------:R-:W-:Y:S02]  /*6650*/  FSEL R53, R52, RZ, P0 ;  /* 0x000000ff34357208 */ /* 0x000fe40000000000 */
[----:B0-----:R-:W-:Y:S01]  /*6660*/  FSEL R54, R55, RZ, !P0 ;  /* 0x000000ff37367208 */ /* 0x001fe20004000000 */
[----:B------:R-:W-:Y:S02]  /*6670*/  FFMA.FTZ R52, R75, R72, c[0x0][0x228] ;  /* 0x00008a004b347623 */ /* 0x000fe40000010048 */
[----:B------:R-:W-:-:S02]  /*6680*/  IMAD.MOV.U32 R75, RZ, RZ, 0x4 ;  /* 0x00000004ff4b7424 */ /* 0x000fc400078e00ff */
        /* <DEDUP_REMOVED lines=17> */
[----:B------:R-:W-:Y:S01]  /*67a0*/  F2FP.PACK_AB R52, R64, R57 ;  /* 0x000000394034723e */ /* 0x000fe200000000ff */
        /* <DEDUP_REMOVED lines=11> */
[----:B------:R-:W-:Y:S01]  /*6860*/  F2FP.PACK_AB R53, R54, R53 ;  /* 0x000000353635723e */ /* 0x000fe200000000ff */
[----:B------:R-:W-:Y:S01]  /*6870*/  FFMA.FTZ R65, R30, R59, R46 ;  /* 0x0000003b1e417223 */ /* 0x000fe2000001002e */
[----:B------:R-:W-:Y:S01]  /*6880*/  F2FP.PACK_AB R54, R64, R55 ;  /* 0x000000374036723e */ /* 0x000fe200000000ff */
[----:B------:R-:W-:Y:S01]  /*6890*/  FFMA.FTZ R74, R31, R72, R47 ;  /* 0x000000481f4a7223 */ /* 0x000fe2000001002f */
[----:B------:R-:W-:Y:S01]  /*68a0*/  F2FP.PACK_AB R58, R63, R58 ;  /* 0x0000003a3f3a723e */ /* 0x000fe200000000ff */
[----:B------:R-:W-:Y:S01]  /*68b0*/  FFMA.FTZ R59, R22, R59, R38 ;  /* 0x0000003b163b7223 */ /* 0x000fe20000010026 */
[C---:B------:R-:W-:Y:S01]  /*68c0*/  IADD3 R64, P0, R78.reuse, c[0x0][0x208], RZ ;  /* 0x000082004e407a10 */ /* 0x040fe20007f1e0ff */
[----:B------:R-:W-:Y:S01]  /*68d0*/  FFMA.FTZ R72, R23, R72, R39 ;  /* 0x0000004817487223 */ /* 0x000fe20000010027 */
[----:B------:R-:W-:Y:S01]  /*68e0*/  IADD3 R78, P2, R78, c[0x0][0x210], RZ ;  /* 0x000084004e4e7a10 */ /* 0x000fe20007f5e0ff */
[----:B------:R-:W-:Y:S01]  /*68f0*/  FFMA.FTZ R57, R26, R57, R42 ;  /* 0x000000391a397223 */ /* 0x000fe2000001002a */
[----:B------:R-:W-:Y:S01]  /*6900*/  F2FP.PACK_AB R55, R74, R65 ;  /* 0x000000414a37723e */ /* 0x000fe200000000ff */
[----:B------:R-:W-:Y:S01]  /*6910*/  FFMA.FTZ R70, R27, R70, R43 ;  /* 0x000000461b467223 */ /* 0x000fe2000001002b */
[----:B------:R-:W-:Y:S01]  /*6920*/  F2FP.PACK_AB R59, R72, R59 ;  /* 0x0000003b483b723e */ /* 0x000fe200000000ff */
[----:B------:R-:W-:Y:S01]  /*6930*/  FFMA.FTZ R63, R24, R73, R40 ;  /* 0x00000049183f7223 */ /* 0x000fe20000010028 */
[----:B------:R-:W-:Y:S01]  /*6940*/  IADD3.X R65, R69, c[0x0][0x20c], RZ, P0, !PT ;  /* 0x0000830045417a10 */ /* 0x000fe200007fe4ff */
[----:B------:R-:W-:Y:S01]  /*6950*/  FFMA.FTZ R56, R25, R56, R41 ;  /* 0x0000003819387223 */ /* 0x000fe20000010029 */
[----:B------:R-:W-:Y:S01]  /*6960*/  F2FP.PACK_AB R57, R70, R57 ;  /* 0x000000394639723e */ /* 0x000fe200000000ff */
[----:B------:R-:W-:Y:S01]  /*6970*/  @!P1 IMAD.WIDE R72, R2, R75, c[0x0][0x1a8] ;  /* 0x00006a0002489625 */ /* 0x000fe200078e024b */
[----:B------:R-:W-:-:S02]  /*6980*/  IADD3.X R79, R69, c[0x0][0x214], RZ, P2, !PT ;  /* 0x00008500454f7a10 */ /* 0x000fc400017fe4ff */
[----:B------:R-:W-:Y:S01]  /*6990*/  F2FP.PACK_AB R56, R56, R63 ;  /* 0x0000003f3838723e */ /* 0x000fe200000000ff */
[----:B------:R-:W-:Y:S01]  /*69a0*/  IMAD R2, R75, c[0x0][0x160], R2 ;  /* 0x000058004b027a24 */ /* 0x000fe200078e0202 */
[----:B------:R0:W-:Y:S04]  /*69b0*/  @!P1 STG.E [R72.64], R77 ;  /* 0x0000004d48009986 */ /* 0x0001e8000c101906 */
[----:B------:R0:W-:Y:S01]  /*69c0*/  STG.E.128 [R64.64], R52 ;  /* 0x0000003440007986 */ /* 0x0001e2000c101d06 */
[----:B------:R-:W-:-:S03]  /*69d0*/  ISETP.GE.AND P0, PT, R2, c[0x0][0x164], PT ;  /* 0x0000590002007a0c */ /* 0x000fc60003f06270 */
[----:B------:R0:W-:Y:S10]  /*69e0*/  STG.E.128 [R78.64], R56 ;  /* 0x000000384e007986 */ /* 0x0001f4000c101d06 */
[----:B0-----:R-:W-:Y:S01]  /*69f0*/  @P0 CALL.REL.NOINC `(.L_x_3942) ;  /* 0x0000001000000944 */ /* 0x001fe20003c00000 */
[----:B------:R-:W-:Y:S05]  /*6a00*/  BRA `(.L_x_3943) ;  /* 0xffff9e8000007947 */ /* 0x000fea000383ffff */
.L_x_3942:
[----:B------:R-:W-:Y:S05]  /*6a10*/  BSYNC B0 ;  /* 0x0000000000007941 */ /* 0x000fea0003800000 */
.L_x_3810:
[----:B------:R-:W-:Y:S05]  /*6a20*/  EXIT ;  /* 0x000000000000794d */ /* 0x000fea0003800000 */
.L_x_3940:
[----:B------:R-:W-:Y:S01]  /*6a30*/  IMAD.MOV.U32 R75, RZ, RZ, 0x1 ;  /* 0x00000001ff4b7424 */ /* 0x000fe200078e00ff */
[----:B------:R-:W-:Y:S01]  /*6a40*/  MOV R73, 0xffffffff ;  /* 0xffffffff00497802 */ /* 0x000fe20000000f00 */
[----:B------:R-:W-:Y:S01]  /*6a50*/  IMAD.MOV.U32 R72, RZ, RZ, 0x1f ;  /* 0x0000001fff487424 */ /* 0x000fe200078e00ff */
[----:B------:R-:W-:-:S02]  /*6a60*/  MOV R52, 0x6a80 ;  /* 0x00006a8000347802 */ /* 0x000fc40000000f00 */
[----:B------:R-:W-:Y:S05]  /*6a70*/  CALL.REL.NOINC `($__internal_45_$__cuda_sm70_shflsync_bfly_p) ;  /* 0x000004a000007944 */ /* 0x000fea0003c00000 */
[----:B-1----:R-:W-:Y:S01]  /*6a80*/  IMAD.MOV.U32 R52, RZ, RZ, R75 ;  /* 0x000000ffff347224 */ /* 0x002fe200078e004b */
[----:B0-----:R-:W-:Y:S05]  /*6a90*/  BRA `(.L_x_3944) ;  /* 0xfffff93000007947 */ /* 0x001fea000383ffff */
.L_x_3941:
[----:B------:R-:W-:Y:S01]  /*6aa0*/  HFMA2.MMA R72, -RZ, RZ, 0, 1.847743988037109375e-06 ;  /* 0x0000001fff487435 */ /* 0x000fe200000001ff */
[----:B0-----:R-:W-:Y:S01]  /*6ab0*/  IMAD.MOV.U32 R54, RZ, RZ, R74 ;  /* 0x000000ffff367224 */ /* 0x001fe200078e004a */
[----:B------:R-:W-:Y:S01]  /*6ac0*/  MOV R52, 0x6b00 ;  /* 0x00006b0000347802 */ /* 0x000fe20000000f00 */
[----:B------:R-:W-:-:S02]  /*6ad0*/  IMAD.MOV.U32 R75, RZ, RZ, 0x2 ;  /* 0x00000002ff4b7424 */ /* 0x000fc400078e00ff */
[----:B------:R-:W-:Y:S02]  /*6ae0*/  IMAD.MOV.U32 R73, RZ, RZ, -0x1 ;  /* 0xffffffffff497424 */ /* 0x000fe400078e00ff */
[----:B------:R-:W-:Y:S05]  /*6af0*/  CALL.REL.NOINC `($__internal_45_$__cuda_sm70_shflsync_bfly_p) ;  /* 0x0000042000007944 */ /* 0x000fea0003c00000 */
[----:B01----:R-:W-:Y:S01]  /*6b00*/  FADD.FTZ R54, R74, R75 ;  /* 0x0000004b4a367221 */ /* 0x003fe20000010000 */
[----:B------:R-:W-:Y:S01]  /*6b10*/  MOV R73, 0xffffffff ;  /* 0xffffffff00497802 */ /* 0x000fe20000000f00 */
[----:B------:R-:W-:Y:S01]  /*6b20*/  IMAD.MOV.U32 R75, RZ, RZ, 0x4 ;  /* 0x00000004ff4b7424 */ /* 0x000fe200078e00ff */
[----:B------:R-:W-:Y:S01]  /*6b30*/  MOV R52, 0x6b60 ;  /* 0x00006b6000347802 */ /* 0x000fe20000000f00 */
[----:B------:R-:W-:Y:S02]  /*6b40*/  IMAD.MOV.U32 R72, RZ, RZ, 0x1f ;  /* 0x0000001fff487424 */ /* 0x000fe400078e00ff */
[----:B------:R-:W-:Y:S05]  /*6b50*/  CALL.REL.NOINC `($__internal_45_$__cuda_sm70_shflsync_bfly_p) ;  /* 0x000003c000007944 */ /* 0x000fea0003c00000 */
[----:B01----:R-:W-:Y:S01]  /*6b60*/  FADD.FTZ R54, R54, R75 ;  /* 0x0000004b36367221 */ /* 0x003fe20000010000 */
[----:B------:R-:W-:Y:S01]  /*6b70*/  MOV R52, 0x6bc0 ;  /* 0x00006bc000347802 */ /* 0x000fe20000000f00 */
[----:B------:R-:W-:Y:S02]  /*6b80*/  IMAD.MOV.U32 R75, RZ, RZ, 0x8 ;  /* 0x00000008ff4b7424 */ /* 0x000fe400078e00ff */
[----:B------:R-:W-:Y:S02]  /*6b90*/  IMAD.MOV.U32 R72, RZ, RZ, 0x1f ;  /* 0x0000001fff487424 */ /* 0x000fe400078e00ff */
[----:B------:R-:W-:-:S02]  /*6ba0*/  IMAD.MOV.U32 R73, RZ, RZ, -0x1 ;  /* 0xffffffffff497424 */ /* 0x000fc400078e00ff */
[----:B------:R-:W-:Y:S05]  /*6bb0*/  CALL.REL.NOINC `($__internal_45_$__cuda_sm70_shflsync_bfly_p) ;  /* 0x0000036000007944 */ /* 0x000fea0003c00000 */
[----:B01----:R-:W-:Y:S01]  /*6bc0*/  FADD.FTZ R54, R54, R75 ;  /* 0x0000004b36367221 */ /* 0x003fe20000010000 */
[----:B------:R-:W-:Y:S01]  /*6bd0*/  HFMA2.MMA R75, -RZ, RZ, 0, 9.5367431640625e-07 ;  /* 0x00000010ff4b7435 */ /* 0x000fe200000001ff */
[----:B------:R-:W-:Y:S01]  /*6be0*/  IMAD.MOV.U32 R72, RZ, RZ, 0x1f ;  /* 0x0000001fff487424 */ /* 0x000fe200078e00ff */
[----:B------:R-:W-:Y:S01]  /*6bf0*/  MOV R52, 0x6c20 ;  /* 0x00006c2000347802 */ /* 0x000fe20000000f00 */
[----:B------:R-:W-:-:S03]  /*6c00*/  IMAD.MOV.U32 R73, RZ, RZ, -0x1 ;  /* 0xffffffffff497424 */ /* 0x000fc600078e00ff */
[----:B------:R-:W-:Y:S05]  /*6c10*/  CALL.REL.NOINC `($__internal_45_$__cuda_sm70_shflsync_bfly_p) ;  /* 0x0000030000007944 */ /* 0x000fea0003c00000 */
[----:B-1----:R-:W-:Y:S01]  /*6c20*/  FADD.FTZ R55, R54, R75 ;  /* 0x0000004b36377221 */ /* 0x002fe20000010000 */
[----:B0-----:R-:W-:Y:S01]  /*6c30*/  MOV R72, 0x1f ;  /* 0x0000001f00487802 */ /* 0x001fe20000000f00 */
[----:B------:R-:W-:-:S02]  /*6c40*/  IMAD.MOV.U32 R75, RZ, RZ, 0x1 ;  /* 0x00000001ff4b7424 */ /* 0x000fc400078e00ff */
        /* <DEDUP_REMOVED lines=19> */
[----:B------:R-:W-:Y:S05]  /*6d80*/  CALL.REL.NOINC `($__internal_45_$__cuda_sm70_shflsync_bfly_p) ;  /* 0x0000019000007944 */ /* 0x000fea0003c00000 */
[----:B01----:R-:W-:Y:S01]  /*6d90*/  FADD.FTZ R54, R54, R75 ;  /* 0x0000004b36367221 */ /* 0x003fe20000010000 */
[----:B------:R-:W-:Y:S01]  /*6da0*/  MOV R73, 0xffffffff ;  /* 0xffffffff00497802 */ /* 0x000fe20000000f00 */
[----:B------:R-:W-:Y:S01]  /*6db0*/  IMAD.MOV.U32 R75, RZ, RZ, 0x2 ;  /* 0x00000002ff4b7424 */ /* 0x000fe200078e00ff */
[----:B------:R-:W-:Y:S01]  /*6dc0*/  MOV R52, 0x6df0 ;  /* 0x00006df000347802 */ /* 0x000fe20000000f00 */
[----:B------:R-:W-:-:S02]  /*6dd0*/  IMAD.MOV.U32 R72, RZ, RZ, 0x1f ;  /* 0x0000001fff487424 */ /* 0x000fc400078e00ff */
[----:B------:R-:W-:Y:S05]  /*6de0*/  CALL.REL.NOINC `($__internal_45_$__cuda_sm70_shflsync_bfly_p) ;  /* 0x0000013000007944 */ /* 0x000fea0003c00000 */
[----:B01----:R-:W-:Y:S01]  /*6df0*/  FADD.FTZ R54, R54, R75 ;  /* 0x0000004b36367221 */ /* 0x003fe20000010000 */
[----:B------:R-:W-:Y:S01]  /*6e00*/  MOV R52, 0x6e50 ;  /* 0x00006e5000347802 */ /* 0x000fe20000000f00 */
[----:B------:R-:W-:-:S02]  /*6e10*/  IMAD.MOV.U32 R75, RZ, RZ, 0x4 ;  /* 0x00000004ff4b7424 */ /* 0x000fc400078e00ff */
[----:B------:R-:W-:Y:S02]  /*6e20*/  IMAD.MOV.U32 R72, RZ, RZ, 0x1f ;  /* 0x0000001fff487424 */ /* 0x000fe400078e00ff */
[----:B------:R-:W-:Y:S02]  /*6e30*/  IMAD.MOV.U32 R73, RZ, RZ, -0x1 ;  /* 0xffffffffff497424 */ /* 0x000fe400078e00ff */
[----:B------:R-:W-:Y:S05]  /*6e40*/  CALL.REL.NOINC `($__internal_45_$__cuda_sm70_shflsync_bfly_p) ;  /* 0x000000d000007944 */ /* 0x000fea0003c00000 */
[----:B01----:R-:W-:Y:S01]  /*6e50*/  FADD.FTZ R54, R54, R75 ;  /* 0x0000004b36367221 */ /* 0x003fe20000010000 */
[----:B------:R-:W-:Y:S01]  /*6e60*/  HFMA2.MMA R75, -RZ, RZ, 0, 4.76837158203125e-07 ;  /* 0x00000008ff4b7435 */ /* 0x000fe200000001ff */
[----:B------:R-:W-:Y:S01]  /*6e70*/  IMAD.MOV.U32 R72, RZ, RZ, 0x1f ;  /* 0x0000001fff487424 */ /* 0x000fe200078e00ff */
[----:B------:R-:W-:Y:S01]  /*6e80*/  MOV R52, 0x6eb0 ;  /* 0x00006eb000347802 */ /* 0x000fe20000000f00 */
[----:B------:R-:W-:-:S03]  /*6e90*/  IMAD.MOV.U32 R73, RZ, RZ, -0x1 ;  /* 0xffffffffff497424 */ /* 0x000fc600078e00ff */
[----:B------:R-:W-:Y:S05]  /*6ea0*/  CALL.REL.NOINC `($__internal_45_$__cuda_sm70_shflsync_bfly_p) ;  /* 0x0000007000007944 */ /* 0x000fea0003c00000 */
[----:B01----:R-:W-:Y:S01]  /*6eb0*/  FADD.FTZ R54, R54, R75 ;  /* 0x0000004b36367221 */ /* 0x003fe20000010000 */
[----:B------:R-:W-:Y:S01]  /*6ec0*/  MOV R72, 0x1f ;  /* 0x0000001f00487802 */ /* 0x000fe20000000f00 */
[----:B------:R-:W-:Y:S01]  /*6ed0*/  IMAD.MOV.U32 R75, RZ, RZ, 0x10 ;  /* 0x00000010ff4b7424 */ /* 0x000fe200078e00ff */
[----:B------:R-:W-:Y:S01]  /*6ee0*/  MOV R52, 0x6f10 ;  /* 0x00006f1000347802 */ /* 0x000fe20000000f00 */
[----:B------:R-:W-:-:S02]  /*6ef0*/  IMAD.MOV.U32 R73, RZ, RZ, -0x1 ;  /* 0xffffffffff497424 */ /* 0x000fc400078e00ff */
[----:B------:R-:W-:Y:S05]  /*6f00*/  CALL.REL.NOINC `($__internal_45_$__cuda_sm70_shflsync_bfly_p) ;  /* 0x0000001000007944 */ /* 0x000fea0003c00000 */
[----:B01----:R-:W-:Y:S05]  /*6f10*/  BRA `(.L_x_3945) ;  /* 0xfffff6f000007947 */ /* 0x003fea000383ffff */
        .weak           $__internal_45_$__cuda_sm70_shflsync_bfly_p
        .type           $__internal_45_$__cuda_sm70_shflsync_bfly_p,@function
        .size           $__internal_45_$__cuda_sm70_shflsync_bfly_p,(.L_x_7101 - $__internal_45_$__cuda_sm70_shflsync_bfly_p)
$__internal_45_$__cuda_sm70_shflsync_bfly_p:
[----:B------:R-:W-:Y:S01]  /*6f20*/  IMAD.MOV.U32 R53, RZ, RZ, 0x0 ;  /* 0x00000000ff357424 */ /* 0x000fe200078e00ff */
[----:B------:R-:W-:Y:S04]  /*6f30*/  WARPSYNC R73 ;  /* 0x0000004900007348 */ /* 0x000fe80003800000 */
[----:B------:R0:W1:Y:S01]  /*6f40*/  SHFL.BFLY PT, R75, R54, R75, R72 ;  /* 0x0c00004b364b7389 */ /* 0x00006200000e0048 */
[----:B------:R-:W-:Y:S05]  /*6f50*/  RET.REL.NODEC R52 `(_ZN10layer_norm31ln_parallel_residual_fwd_kernelINS_13Kernel_traitsIf6__halfS2_S2_fjLj256ELj1ELj4ELj1ELj16ENS_18Kernel_traits_baseILj256EfS2_S2_S2_fjLj128EEEEELb1ELb0ELb1EEEvNS_9FwdParamsE) ;  /* 0xffff90a034007950 */ /* 0x000fea0003c3ffff */
.L_x_3946:
        /* <DEDUP_REMOVED lines=10> */
.L_x_7101:


//--------------------- .text._ZN10layer_norm31ln_parallel_residual_fwd_kernelINS_13Kernel_traitsIf6__halfS2_S2_fjLj256ELj1ELj4ELj1ELj16ENS_18Kernel_traits_baseILj256EfS2_S2_S2_fjLj128EEEEELb1ELb1ELb0EEEvNS_9FwdParamsE --------------------------
	.section	.text._ZN10layer_norm31ln_parallel_residual_fwd_kernelINS_13Kernel_traitsIf6__halfS2_S2_fjLj256ELj1ELj4ELj1ELj16ENS_18Kernel_traits_baseILj256EfS2_S2_S2_fjLj128EEEEELb1ELb1ELb0EEEvNS_9FwdParamsE,"ax",@progbits
	.sectioninfo	@"SHI_REGISTERS=72"
	.align	128
        .global         _ZN10layer_norm31ln_parallel_residual_fwd_kernelINS_13Kernel_traitsIf6__halfS2_S2_fjLj256ELj1ELj4ELj1ELj16ENS_18Kernel_traits_baseILj256EfS2_S2_S2_fjLj128EEEEELb1ELb1ELb0EEEvNS_9FwdParamsE
        .type           _ZN10layer_norm31ln_parallel_residual_fwd_kernelINS_13Kernel_traitsIf6__halfS2_S2_fjLj256ELj1ELj4ELj1ELj16ENS_18Kernel_traits_baseILj256EfS2_S2_S2_fjLj128EEEEELb1ELb1ELb0EEEvNS_9FwdParamsE,@function
        .size           _ZN10layer_norm31ln_parallel_residual_fwd_kernelINS_13Kernel_traitsIf6__halfS2_S2_fjLj256ELj1ELj4ELj1ELj16ENS_18Kernel_traits_baseILj256EfS2_S2_S2_fjLj128EEEEELb1ELb1ELb0EEEvNS_9FwdParamsE,(.L_x_7102 - _ZN10layer_norm31ln_parallel_residual_fwd_kernelINS_13Kernel_traitsIf6__halfS2_S2_fjLj256ELj1ELj4ELj1ELj16ENS_18Kernel_traits_baseILj256EfS2_S2_S2_fjLj128EEEEELb1ELb1ELb0EEEvNS_9FwdParamsE)
        .other          _ZN10layer_norm31ln_parallel_residual_fwd_kernelINS_13Kernel_traitsIf6__halfS2_S2_fjLj256ELj1ELj4ELj1ELj16ENS_18Kernel_traits_baseILj256EfS2_S2_S2_fjLj128EEEEELb1ELb1ELb0EEEvNS_9FwdParamsE,@"STO_CUDA_ENTRY STV_DEFAULT"
_ZN10layer_norm31ln_parallel_residual_fwd_kernelINS_13Kernel_traitsIf6__halfS2_S2_fjLj256ELj1ELj4ELj1ELj16ENS_18Kernel_traits_baseILj256EfS2_S2_S2_fjLj128EEEEELb1ELb1ELb0EEEvNS_9FwdParamsE:
.text._ZN10layer_norm31ln_parallel_residual_fwd_kernelINS_13Kernel_traitsIf6__halfS2_S2_fjLj256ELj1ELj4ELj1ELj16ENS_18Kernel_traits_baseILj256EfS2_S2_S2_fjLj128EEEEELb1ELb1ELb0EEEvNS_9FwdParamsE:
        /* <DEDUP_REMOVED lines=18> */
[----:B-1----:R-:W-:-:S05]  /*0120*/  IMAD R6, R8, 0x4, R6 ;  /* 0x0000000408067824 */ /* 0x002fca00078e0206 */
[----:B------:R-:W-:Y:S01]  /*0130*/  ISETP.GE.AND P2, PT, R6, c[0x0][0x164], PT ;  /* 0x0000590006007a0c */ /* 0x000fe20003f46270 */
[----:B--2---:R-:W0:Y:S01]  /*0140*/  @P1 R2UR UR4, R2 ;  /* 0x00000000020413c2 */ /* 0x004e2200000e0000 */
[----:B---3--:R-:W-:-:S07]  /*0150*/  @P1 IADD3 R56, P3, R4, c[0x0][0x240], RZ ;  /* 0x0000900004381a10 */ /* 0x008fce0007f7e0ff */
[----:B------:R1:W2:Y:S01]  /*0160*/  @P1 R2UR UR5, R3 ;  /* 0x00000000030513c2 */ /* 0x0002a200000e0000 */
[----:B------:R-:W-:Y:S02]  /*0170*/  @P1 IMAD.X R57, RZ, RZ, R5, P3 ;  /* 0x000000ffff391224 */ /* 0x000fe400018e0605 */
[----:B------:R-:W-:Y:S01]  /*0180*/  IMAD R5, R8, c[0x0][0x0], R7 ;  /* 0x0000000008057a24 */ /* 0x000fe200078e0207 */
[C---:B-1----:R-:W-:Y:S02]  /*0190*/  LOP3.LUT R3, R7.reuse, 0x1f, RZ, 0xc, !PT ;  /* 0x0000001f07037812 */ /* 0x042fe400078e0cff */
[----:B------:R-:W-:Y:S02]  /*01a0*/  SHF.R.U64 R4, R56, 0x2, R57 ;  /* 0x0000000238047819 */ /* 0x000fe40000001239 */
[----:B------:R-:W-:Y:S02]  /*01b0*/  LEA.HI.SX32 R0, R0, R3, 0x1d ;  /* 0x0000000300007211 */ /* 0x000fe400078feaff */
[----:B------:R-:W-:-:S02]  /*01c0*/  LOP3.LUT R3, R7, 0x1f, RZ, 0xc0, !PT ;  /* 0x0000001f07037812 */ /* 0x000fc400078ec0ff */
[----:B------:R-:W-:Y:S01]  /*01d0*/  LOP3.LUT P0, RZ, R0, 0xffffffe0, RZ, 0xc0, !PT ;  /* 0xffffffe000ff7812 */ /* 0x000fe2000780c0ff */
[----:B0-----:R-:W-:Y:S02]  /*01e0*/  UIADD3 UR9, UR4, -0x61c88647, URZ ;  /* 0x9e3779b904097890 */ /* 0x001fe4000fffe03f */
[----:B------:R-:W-:Y:S02]  /*01f0*/  UIADD3 UR11, UR4, 0x3c6ef372, URZ ;  /* 0x3c6ef372040b7890 */ /* 0x000fe4000fffe03f */
[----:B------:R-:W-:Y:S02]  /*0200*/  UIADD3 UR13, UR4, -0x255992d5, URZ ;  /* 0xdaa66d2b040d7890 */ /* 0x000fe4000fffe03f */
[----:B------:R-:W-:Y:S02]  /*0210*/  UIADD3 UR15, UR4, 0x78dde6e4, URZ ;  /* 0x78dde6e4040f7890 */ /* 0x000fe4000fffe03f */
[----:B--2---:R-:W-:Y:S02]  /*0220*/  UIADD3 UR10, UR5, -0x4498517b, URZ ;  /* 0xbb67ae85050a7890 */ /* 0x004fe4000fffe03f */
        /* <DEDUP_REMOVED lines=24> */
[----:B------:R0:W5:Y:S02]  /*03b0*/  LDG.E.128 R24, [R8.64+0x10] ;  /* 0x0000100608187981 */ /* 0x000164000c1e1d00 */
[----:B------:R-:W-:-:S05]  /*03c0*/  @P1 IMAD.X R11, RZ, RZ, c[0x0][0x21c], P3 ;  /* 0x00008700ff0b1624 */ /* 0x000fca00018e06ff */
[----:B------:R0:W5:Y:S04]  /*03d0*/  @P1 LDG.E.128 R12, [R10.64] ;  /* 0x000000060a0c1981 */ /* 0x000168000c1e1d00 */
[----:B------:R0:W5:Y:S02]  /*03e0*/  @P1 LDG.E.128 R16, [R10.64+0x10] ;  /* 0x000010060a101981 */ /* 0x000164000c1e1d00 */
.L_x_3948:
[----:B------:R-:W-:Y:S05]  /*03f0*/  BSYNC B0 ;  /* 0x0000000000007941 */ /* 0x000fea0003800000 */
.L_x_3947:
        /* <DEDUP_REMOVED lines=65> */
.L_x_4085:
        /* <DEDUP_REMOVED lines=30> */
.L_x_3953:
[----:B0-----:R-:W-:Y:S02]  /*09f0*/  IMAD.MOV.U32 R54, RZ, RZ, R52 ;  /* 0x000000ffff367224 */ /* 0x001fe400078e0034 */
.L_x_3954:
[----:B------:R-:W-:Y:S05]  /*0a00*/  BSYNC B2 ;  /* 0x0000000000027941 */ /* 0x000fea0003800000 */
.L_x_3952:
        /* <DEDUP_REMOVED lines=16> */
.L_x_3958:
[----:B------:R-:W-:Y:S05]  /*0b10*/  BSYNC B3 ;  /* 0x0000000000037941 */ /* 0x000fea0003800000 */
.L_x_3957:
        /* <DEDUP_REMOVED lines=42> */
.L_x_3956:
[----:B------:R-:W-:Y:S05]  /*0dc0*/  BSYNC B2 ;  /* 0x0000000000027941 */ /* 0x000fea0003800000 */
.L_x_3955:
        /* <DEDUP_REMOVED lines=17> */
.L_x_3959:
        /* <DEDUP_REMOVED lines=12> */
.L_x_3962:
[----:B------:R-:W-:Y:S02]  /*0fa0*/  IMAD.MOV.U32 R54, RZ, RZ, R52 ;  /* 0x000000ffff367224 */ /* 0x000fe400078e0034 */
.L_x_3963:
[----:B------:R-:W-:Y:S05]  /*0fb0*/  BSYNC B2 ;  /* 0x0000000000027941 */ /* 0x000fea0003800000 */
.L_x_3961:
        /* <DEDUP_REMOVED lines=16> */
.L_x_3967:
[----:B------:R-:W-:Y:S05]  /*10c0*/  BSYNC B3 ;  /* 0x0000000000037941 */ /* 0x000fea0003800000 */
.L_x_3966:
        /* <DEDUP_REMOVED lines=42> */
.L_x_3965:
[----:B------:R-:W-:Y:S05]  /*1370*/  BSYNC B2 ;  /* 0x0000000000027941 */ /* 0x000fea0003800000 */
.L_x_3964:
        /* <DEDUP_REMOVED lines=10> */
.L_x_3960:
        /* <DEDUP_REMOVED lines=12> */
.L_x_3969:
[----:B------:R-:W-:Y:S02]  /*14e0*/  IMAD.MOV.U32 R54, RZ, RZ, R52 ;  /* 0x000000ffff367224 */ /* 0x000fe400078e0034 */
.L_x_3970:
[----:B------:R-:W-:Y:S05]  /*14f0*/  BSYNC B2 ;  /* 0x0000000000027941 */ /* 0x000fea0003800000 */
.L_x_3968:
        /* <DEDUP_REMOVED lines=16> */
.L_x_3974:
[----:B------:R-:W-:Y:S05]  /*1600*/  BSYNC B3 ;  /* 0x0000000000037941 */ /* 0x000fea0003800000 */
.L_x_3973:
        /* <DEDUP_REMOVED lines=42> */
.L_x_3972:
[----:B------:R-:W-:Y:S05]  /*18b0*/  BSYNC B2 ;  /* 0x0000000000027941 */ /* 0x000fea0003800000 */
.L_x_3971:
        /* <DEDUP_REMOVED lines=14> */
.L_x_3975:
        /* <DEDUP_REMOVED lines=12> */
.L_x_3978:
[----:B------:R-:W-:Y:S02]  /*1a60*/  MOV R36, R52 ;  /* 0x0000003400247202 */ /* 0x000fe40000000f00 */
.L_x_3979:
[----:B------:R-:W-:Y:S05]  /*1a70*/  BSYNC B2 ;  /* 0x0000000000027941 */ /* 0x000fea0003800000 */
.L_x_3977:
        /* <DEDUP_REMOVED lines=16> */
.L_x_3983:
[----:B------:R-:W-:Y:S05]  /*1b80*/  BSYNC B3 ;  /* 0x0000000000037941 */ /* 0x000fea0003800000 */
.L_x_3982:
        /* <DEDUP_REMOVED lines=42> */
.L_x_3981:
[----:B------:R-:W-:Y:S05]  /*1e30*/  BSYNC B2 ;  /* 0x0000000000027941 */ /* 0x000fea0003800000 */
.L_x_3980:
        /* <DEDUP_REMOVED lines=10> */
.L_x_3976:
        /* <DEDUP_REMOVED lines=12> */
.L_x_3985:
[----:B------:R-:W-:Y:S02]  /*1fa0*/  MOV R36, R52 ;  /* 0x0000003400247202 */ /* 0x000fe40000000f00 */
.L_x_3986:
[----:B------:R-:W-:Y:S05]  /*1fb0*/  BSYNC B2 ;  /* 0x0000000000027941 */ /* 0x000fea0003800000 */
.L_x_3984:
        /* <DEDUP_REMOVED lines=16> */
.L_x_3990:
[----:B------:R-:W-:Y:S05]  /*20c0*/  BSYNC B3 ;  /* 0x0000000000037941 */ /* 0x000fea0003800000 */
.L_x_3989:
        /* <DEDUP_REMOVED lines=42> */
.L_x_3988:
[----:B------:R-:W-:Y:S05]  /*2370*/  BSYNC B2 ;  /* 0x0000000000027941 */ /* 0x000fea0003800000 */
.L_x_3987:
        /* <DEDUP_REMOVED lines=14> */
.L_x_3991:
        /* <DEDUP_REMOVED lines=12> */
.L_x_3994:
[----:B------:R-:W-:Y:S02]  /*2520*/  IMAD.MOV.U32 R36, RZ, RZ, R52 ;  /* 0x000000ffff247224 */ /* 0x000fe400078e0034 */
.L_x_3995:
[----:B------:R-:W-:Y:S05]  /*2530*/  BSYNC B2 ;  /* 0x0000000000027941 */ /* 0x000fea0003800000 */
.L_x_3993:
        /* <DEDUP_REMOVED lines=16> */
.L_x_3999:
[----:B------:R-:W-:Y:S05]  /*2640*/  BSYNC B3 ;  /* 0x0000000000037941 */ /* 0x000fea0003800000 */
.L_x_3998:
        /* <DEDUP_REMOVED lines=42> */
.L_x_3997:
[----:B------:R-:W-:Y:S05]  /*28f0*/  BSYNC B2 ;  /* 0x0000000000027941 */ /* 0x000fea0003800000 */
.L_x_3996:
        /* <DEDUP_REMOVED lines=10> */
.L_x_3992:
        /* <DEDUP_REMOVED lines=12> */
.L_x_4001:
[----:B------:R-:W-:Y:S02]  /*2a60*/  IMAD.MOV.U32 R36, RZ, RZ, R52 ;  /* 0x000000ffff247224 */ /* 0x000fe400078e0034 */
.L_x_4002:
[----:B------:R-:W-:Y:S05]  /*2a70*/  BSYNC B2 ;  /* 0x0000000000027941 */ /* 0x000fea0003800000 */
.L_x_4000:
        /* <DEDUP_REMOVED lines=16> */
.L_x_4006:
[----:B------:R-:W-:Y:S05]  /*2b80*/  BSYNC B3 ;  /* 0x0000000000037941 */ /* 0x000fea0003800000 */
.L_x_4005:
        /* <DEDUP_REMOVED lines=42> */
.L_x_4004:
[----:B------:R-:W-:Y:S05]  /*2e30*/  BSYNC B2 ;  /* 0x0000000000027941 */ /* 0x000fea0003800000 */
.L_x_4003:
        /* <DEDUP_REMOVED lines=14> */
.L_x_4007:
        /* <DEDUP_REMOVED lines=12> */
.L_x_4010:
[----:B------:R-:W-:Y:S02]  /*2fe0*/  MOV R47, R52 ;  /* 0x00000034002f7202 */ /* 0x000fe40000000f00 */
.L_x_4011:
[----:B------:R-:W-:Y:S05]  /*2ff0*/  BSYNC B2 ;  /* 0x0000000000027941 */ /* 0x000fea0003800000 */
.L_x_4009:
        /* <DEDUP_REMOVED lines=16> */
.L_x_4015:
[----:B------:R-:W-:Y:S05]  /*3100*/  BSYNC B3 ;  /* 0x0000000000037941 */ /* 0x000fea0003800000 */
.L_x_4014:
        /* <DEDUP_REMOVED lines=42> */
.L_x_4013:
[----:B------:R-:W-:Y:S05]  /*33b0*/  BSYNC B2 ;  /* 0x0000000000027941 */ /* 0x000fea0003800000 */
.L_x_4012:
        /* <DEDUP_REMOVED lines=10> */
.L_x_4008:
        /* <DEDUP_REMOVED lines=12> */
.L_x_4017:
[----:B------:R-:W-:Y:S02]  /*3520*/  MOV R54, R52 ;  /* 0x0000003400367202 */ /* 0x000fe40000000f00 */
.L_x_4018:
[----:B------:R-:W-:Y:S05]  /*3530*/  BSYNC B2 ;  /* 0x0000000000027941 */ /* 0x000fea0003800000 */
.L_x_4016:
        /* <DEDUP_REMOVED lines=16> */
.L_x_4022:
[----:B------:R-:W-:Y:S05]  /*3640*/  BSYNC B3 ;  /* 0x0000000000037941 */ /* 0x000fea0003800000 */
.L_x_4021:
        /* <DEDUP_REMOVED lines=42> */
.L_x_4020:
[----:B------:R-:W-:Y:S05]  /*38f0*/  BSYNC B2 ;  /* 0x0000000000027941 */ /* 0x000fea0003800000 */
.L_x_4019:
        /* <DEDUP_REMOVED lines=14> */
.L_x_4023:
        /* <DEDUP_REMOVED lines=12> */
.L_x_4026:
[----:B------:R-:W-:Y:S02]  /*3aa0*/  IMAD.MOV.U32 R54, RZ, RZ, R52 ;  /* 0x000000ffff367224 */ /* 0x000fe400078e0034 */
.L_x_4027:
[----:B------:R-:W-:Y:S05]  /*3ab0*/  BSYNC B2 ;  /* 0x0000000000027941 */ /* 0x000fea0003800000 */
.L_x_4025:
        /* <DEDUP_REMOVED lines=16> */
.L_x_4031:
[----:B------:R-:W-:Y:S05]  /*3bc0*/  BSYNC B3 ;  /* 0x0000000000037941 */ /* 0x000fea0003800000 */
.L_x_4030:
        /* <DEDUP_REMOVED lines=42> */
.L_x_4029:
[----:B------:R-:W-:Y:S05]  /*3e70*/  BSYNC B2 ;  /* 0x0000000000027941 */ /* 0x000fea0003800000 */
.L_x_4028:
        /* <DEDUP_REMOVED lines=10> */
.L_x_4024:
        /* <DEDUP_REMOVED lines=12> */
.L_x_4033:
[----:B------:R-:W-:Y:S02]  /*3fe0*/  IMAD.MOV.U32 R56, RZ, RZ, R52 ;  /* 0x000000ffff387224 */ /* 0x000fe400078e0034 */
.L_x_4034:
[----:B------:R-:W-:Y:S05]  /*3ff0*/  BSYNC B2 ;  /* 0x0000000000027941 */ /* 0x000fea0003800000 */
.L_x_4032:
        /* <DEDUP_REMOVED lines=16> */
.L_x_4038:
[----:B------:R-:W-:Y:S05]  /*4100*/  BSYNC B3 ;  /* 0x0000000000037941 */ /* 0x000fea0003800000 */
.L_x_4037:
        /* <DEDUP_REMOVED lines=42> */
.L_x_4036:
[----:B------:R-:W-:Y:S05]  /*43b0*/  BSYNC B2 ;  /* 0x0000000000027941 */ /* 0x000fea0003800000 */
.L_x_4035:
        /* <DEDUP_REMOVED lines=13> */
.L_x_4039:
        /* <DEDUP_REMOVED lines=12> */
.L_x_4042:
[----:B------:R-:W-:Y:S02]  /*4550*/  MOV R38, R52 ;  /* 0x0000003400267202 */ /* 0x000fe40000000f00 */
.L_x_4043:
[----:B------:R-:W-:Y:S05]  /*4560*/  BSYNC B2 ;  /* 0x0000000000027941 */ /* 0x000fea0003800000 */
.L_x_4041:
        /* <DEDUP_REMOVED lines=16> */
.L_x_4047:
[----:B------:R-:W-:Y:S05]  /*4670*/  BSYNC B3 ;  /* 0x0000000000037941 */ /* 0x000fea0003800000 */
.L_x_4046:
        /* <DEDUP_REMOVED lines=42> */
.L_x_4045:
[----:B------:R-:W-:Y:S05]  /*4920*/  BSYNC B2 ;  /* 0x0000000000027941 */ /* 0x000fea0003800000 */
.L_x_4044:
        /* <DEDUP_REMOVED lines=10> */
.L_x_4040:
        /* <DEDUP_REMOVED lines=12> */
.L_x_4049:
[----:B------:R-:W-:Y:S02]  /*4a90*/  MOV R38, R52 ;  /* 0x0000003400267202 */ /* 0x000fe40000000f00 */
.L_x_4050:
[----:B------:R-:W-:Y:S05]  /*4aa0*/  BSYNC B2 ;  /* 0x0000000000027941 */ /* 0x000fea0003800000 */
.L_x_4048:
        /* <DEDUP_REMOVED lines=16> */
.L_x_4054:
[----:B------:R-:W-:Y:S05]  /*4bb0*/  BSYNC B3 ;  /* 0x0000000000037941 */ /* 0x000fea0003800000 */
.L_x_4053:
        /* <DEDUP_REMOVED lines=42> */
.L_x_4052:
[----:B------:R-:W-:Y:S05]  /*4e60*/  BSYNC B2 ;  /* 0x0000000000027941 */ /* 0x000fea0003800000 */
.L_x_4051:
        /* <DEDUP_REMOVED lines=13> */
.L_x_4055:
        /* <DEDUP_REMOVED lines=12> */
.L_x_4058:
[----:B------:R-:W-:Y:S02]  /*5000*/  IMAD.MOV.U32 R38, RZ, RZ, R52 ;  /* 0x000000ffff267224 */ /* 0x000fe400078e0034 */
.L_x_4059:
[----:B------:R-:W-:Y:S05]  /*5010*/  BSYNC B2 ;  /* 0x0000000000027941 */ /* 0x000fea0003800000 */
.L_x_4057:
        /* <DEDUP_REMOVED lines=16> */
.L_x_4063:
[----:B------:R-:W-:Y:S05]  /*5120*/  BSYNC B3 ;  /* 0x0000000000037941 */ /* 0x000fea0003800000 */
.L_x_4062:
        /* <DEDUP_REMOVED lines=43> */
.L_x_4061:
[----:B------:R-:W-:Y:S05]  /*53e0*/  BSYNC B2 ;  /* 0x0000000000027941 */ /* 0x000fea0003800000 */
.L_x_4060:
        /* <DEDUP_REMOVED lines=10> */
.L_x_4056:
        /* <DEDUP_REMOVED lines=12> */
.L_x_4065:
[----:B------:R-:W-:Y:S02]  /*5550*/  IMAD.MOV.U32 R38, RZ, RZ, R52 ;  /* 0x000000ffff267224 */ /* 0x000fe400078e0034 */
.L_x_4066:
[----:B------:R-:W-:Y:S05]  /*5560*/  BSYNC B2 ;  /* 0x0000000000027941 */ /* 0x000fea0003800000 */
.L_x_4064:
        /* <DEDUP_REMOVED lines=16> */
.L_x_4070:
[----:B------:R-:W-:Y:S05]  /*5670*/  BSYNC B3 ;  /* 0x0000000000037941 */ /* 0x000fea0003800000 */
.L_x_4069:
        /* <DEDUP_REMOVED lines=43> */
.L_x_4068:
[----:B------:R-:W-:Y:S05]  /*5930*/  BSYNC B2 ;  /* 0x0000000000027941 */ /* 0x000fea0003800000 */
.L_x_4067:
        /* <DEDUP_REMOVED lines=13> */
.L_x_4071:
        /* <DEDUP_REMOVED lines=12> */
.L_x_4074:
[----:B------:R-:W-:Y:S02]  /*5ad0*/  IMAD.MOV.U32 R65, RZ, RZ, R52 ;  /* 0x000000ffff417224 */ /* 0x000fe400078e0034 */
.L_x_4075:
[----:B------:R-:W-:Y:S05]  /*5ae0*/  BSYNC B2 ;  /* 0x0000000000027941 */ /* 0x000fea0003800000 */
.L_x_4073:
        /* <DEDUP_REMOVED lines=16> */
.L_x_4079:
[----:B------:R-:W-:Y:S05]  /*5bf0*/  BSYNC B3 ;  /* 0x0000000000037941 */ /* 0x000fea0003800000 */
.L_x_4078:
        /* <DEDUP_REMOVED lines=43> */
.L_x_4077:
[----:B------:R-:W-:Y:S05]  /*5eb0*/  BSYNC B2 ;  /* 0x0000000000027941 */ /* 0x000fea0003800000 */
.L_x_4076:
        /* <DEDUP_REMOVED lines=10> */
.L_x_4072:
        /* <DEDUP_REMOVED lines=47> */
.L_x_3951:
[----:B------:R-:W-:Y:S05]  /*6250*/  BSYNC B0 ;  /* 0x0000000000007941 */ /* 0x000fea0003800000 */
.L_x_3950:
        /* <DEDUP_REMOVED lines=12> */
.L_x_4086:
        /* <DEDUP_REMOVED lines=37> */
.L_x_4087:
        /* <DEDUP_REMOVED lines=35> */
[----:B------:R-:W-:Y:S01]  /*67a0*/  F2FP.PACK_AB R39, R58, R39 ;  /* 0x000000273a27723e */ /* 0x000fe200000000ff */
[----:B------:R-:W-:-:S02]  /*67b0*/  FFMA.FTZ R59, R24, R59, R16 ;  /* 0x0000003b183b7223 */ /* 0x000fc40000010010 */
[----:B------:R-:W-:Y:S02]  /*67c0*/  FFMA.FTZ R66, R25, R66, R17 ;  /* 0x0000004219427223 */ /* 0x000fe40000010011 */
[----:B------:R-:W-:Y:S02]  /*67d0*/  FFMA.FTZ R57, R20, R37, R12 ;  /* 0x0000002514397223 */ /* 0x000fe4000001000c */
[----:B------:R-:W-:Y:S02]  /*67e0*/  FFMA.FTZ R37, R22, R55, R14 ;  /* 0x0000003716257223 */ /* 0x000fe4000001000e */
[----:B------:R-:W-:Y:S01]  /*67f0*/  FFMA.FTZ R58, R23, R38, R15 ;  /* 0x00000026173a7223 */ /* 0x000fe2000001000f */
[----:B------:R-:W-:Y:S01]  /*6800*/  F2FP.PACK_AB R38, R66, R59 ;  /* 0x0000003b4226723e */ /* 0x000fe200000000ff */
[----:B------:R-:W-:Y:S02]  /*6810*/  FFMA.FTZ R36, R21, R36, R13 ;  /* 0x0000002415247223 */ /* 0x000fe4000001000d */
[----:B------:R-:W-:Y:S01]  /*6820*/  IMAD.MOV.U32 R59, RZ, RZ, 0x10 ;  /* 0x00000010ff3b7424 */ /* 0x000fe200078e00ff */
[----:B------:R-:W-:-:S02]  /*6830*/  F2FP.PACK_AB R37, R58, R37 ;  /* 0x000000253a25723e */ /* 0x000fc400000000ff */
[----:B------:R-:W-:Y:S01]  /*6840*/  F2FP.PACK_AB R36, R36, R57 ;  /* 0x000000392424723e */ /* 0x000fe200000000ff */
[----:B------:R-:W-:-:S05]  /*6850*/  IMAD.WIDE.U32 R58, R8, R59, c[0x0][0x208] ;  /* 0x00008200083a7625 */ /* 0x000fca00078e003b */
[----:B------:R0:W-:Y:S02]  /*6860*/  STG.E.128 [R58.64], R36 ;  /* 0x000000243a007986 */ /* 0x0001e4000c101d06 */
.L_x_4083:
[----:B------:R-:W-:Y:S05]  /*6870*/  BSYNC B0 ;  /* 0x0000000000007941 */ /* 0x000fea0003800000 */
.L_x_4082:
[----:B0-----:R-:W-:-:S04]  /*6880*/  IMAD.MOV.U32 R37, RZ, RZ, 0x4 ;  /* 0x00000004ff257424 */ /* 0x001fc800078e00ff */
[----:B------:R-:W-:-:S05]  /*6890*/  IMAD R6, R37, c[0x0][0x160], R6 ;  /* 0x0000580025067a24 */ /* 0x000fca00078e0206 */
[----:B------:R-:W-:-:S13]  /*68a0*/  ISETP.GE.AND P1, PT, R6, c[0x0][0x164], PT ;  /* 0x0000590006007a0c */ /* 0x000fda0003f26270 */
[----:B-----5:R-:W-:Y:S01]  /*68b0*/  @P1 CALL.REL.NOINC `(.L_x_4084) ;  /* 0x0000001000001944 */ /* 0x020fe20003c00000 */
[----:B------:R-:W-:Y:S05]  /*68c0*/  BRA `(.L_x_4085) ;  /* 0xffff9f4000007947 */ /* 0x000fea000383ffff */
.L_x_4084:
[----:B------:R-:W-:Y:S05]  /*68d0*/  BSYNC B1 ;  /* 0x0000000000017941 */ /* 0x000fea0003800000 */
.L_x_3949:
[----:B------:R-:W-:Y:S05]  /*68e0*/  EXIT ;  /* 0x000000000000794d */ /* 0x000fea0003800000 */
.L_x_4080:
[----:B------:R-:W-:Y:S01]  /*68f0*/  HFMA2.MMA R58, -RZ, RZ, 0, 5.9604644775390625e-08 ;  /* 0x00000001ff3a7435 */ /* 0x000fe200000001ff */
[----:B------:R-:W-:Y:S01]  /*6900*/  IMAD.MOV.U32 R38, RZ, RZ, 0x1f ;  /* 0x0000001fff267424 */ /* 0x000fe200078e00ff */
[----:B------:R-:W-:Y:S01]  /*6910*/  MOV R36, 0x6940 ;  /* 0x0000694000247802 */ /* 0x000fe20000000f00 */
[----:B------:R-:W-:-:S03]  /*6920*/  IMAD.MOV.U32 R39, RZ, RZ, -0x1 ;  /* 0xffffffffff277424 */ /* 0x000fc600078e00ff */
[----:B-----5:R-:W-:Y:S05]  /*6930*/  CALL.REL.NOINC `($__internal_46_$__cuda_sm70_shflsync_bfly_p) ;  /* 0x000004a000007944 */ /* 0x020fea0003c00000 */
[----:B-1----:R-:W-:Y:S01]  /*6940*/  IMAD.MOV.U32 R36, RZ, RZ, R58 ;  /* 0x000000ffff247224 */ /* 0x002fe200078e003a */
[----:B0-----:R-:W-:Y:S05]  /*6950*/  BRA `(.L_x_4086) ;  /* 0xfffff9c000007947 */ /* 0x001fea000383ffff */
.L_x_4081:
[----:B------:R-:W-:Y:S01]  /*6960*/  MOV R58, 0x2 ;  /* 0x00000002003a7802 */ /* 0x000fe20000000f00 */
[----:B------:R-:W-:Y:S01]  /*6970*/  IMAD.MOV.U32 R38, RZ, RZ, 0x1f ;  /* 0x0000001fff267424 */ /* 0x000fe200078e00ff */
[----:B------:R-:W-:Y:S01]  /*6980*/  MOV R36, 0x69b0 ;  /* 0x000069b000247802 */ /* 0x000fe20000000f00 */
[----:B------:R-:W-:Y:S02]  /*6990*/  IMAD.MOV.U32 R39, RZ, RZ, -0x1 ;  /* 0xffffffffff277424 */ /* 0x000fe400078e00ff */
[----:B-----5:R-:W-:Y:S05]  /*69a0*/  CALL.REL.NOINC `($__internal_46_$__cuda_sm70_shflsync_bfly_p) ;  /* 0x0000043000007944 */ /* 0x020fea0003c00000 */
[----:B0-----:R-:W-:Y:S01]  /*69b0*/  HFMA2.MMA R38, -RZ, RZ, 0, 1.847743988037109375e-06 ;  /* 0x0000001fff267435 */ /* 0x001fe200000001ff */
[----:B-1----:R-:W-:Y:S01]  /*69c0*/  FADD.FTZ R57, R57, R58 ;  /* 0x0000003a39397221 */ /* 0x002fe20000010000 */
[----:B------:R-:W-:Y:S01]  /*69d0*/  MOV R36, 0x6a10 ;  /* 0x00006a1000247802 */ /* 0x000fe20000000f00 */
[----:B------:R-:W-:-:S02]  /*69e0*/  IMAD.MOV.U32 R58, RZ, RZ, 0x4 ;  /* 0x00000004ff3a7424 */ /* 0x000fc400078e00ff */
[----:B------:R-:W-:Y:S02]  /*69f0*/  IMAD.MOV.U32 R39, RZ, RZ, -0x1 ;  /* 0xffffffffff277424 */ /* 0x000fe400078e00ff */
[----:B------:R-:W-:Y:S05]  /*6a00*/  CALL.REL.NOINC `($__internal_46_$__cuda_sm70_shflsync_bfly_p) ;  /* 0x000003d000007944 */ /* 0x000fea0003c00000 */
[----:B01----:R-:W-:Y:S01]  /*6a10*/  FADD.FTZ R57, R57, R58 ;  /* 0x0000003a39397221 */ /* 0x003fe20000010000 */
[----:B------:R-:W-:Y:S01]  /*6a20*/  MOV R39, 0xffffffff ;  /* 0xffffffff00277802 */ /* 0x000fe20000000f00 */
[----:B------:R-:W-:Y:S01]  /*6a30*/  IMAD.MOV.U32 R58, RZ, RZ, 0x8 ;  /* 0x00000008ff3a7424 */ /* 0x000fe200078e00ff */
[----:B------:R-:W-:Y:S01]  /*6a40*/  MOV R36, 0x6a70 ;  /* 0x00006a7000247802 */ /* 0x000fe20000000f00 */
[----:B------:R-:W-:Y:S02]  /*6a50*/  IMAD.MOV.U32 R38, RZ, RZ, 0x1f ;  /* 0x0000001fff267424 */ /* 0x000fe400078e00ff */
[----:B------:R-:W-:Y:S05]  /*6a60*/  CALL.REL.NOINC `($__internal_46_$__cuda_sm70_shflsync_bfly_p) ;  /* 0x0000037000007944 */ /* 0x000fea0003c00000 */
[----:B01----:R-:W-:Y:S01]  /*6a70*/  FADD.FTZ R57, R57, R58 ;  /* 0x0000003a39397221 */ /* 0x003fe20000010000 */
[----:B------:R-:W-:Y:S01]  /*6a80*/  MOV R36, 0x6ad0 ;  /* 0x00006ad000247802 */ /* 0x000fe20000000f00 */
[----:B------:R-:W-:Y:S02]  /*6a90*/  IMAD.MOV.U32 R58, RZ, RZ, 0x10 ;  /* 0x00000010ff3a7424 */ /* 0x000fe400078e00ff */
[----:B------:R-:W-:Y:S02]  /*6aa0*/  IMAD.MOV.U32 R38, RZ, RZ, 0x1f ;  /* 0x0000001fff267424 */ /* 0x000fe400078e00ff */
[----:B------:R-:W-:-:S02]  /*6ab0*/  IMAD.MOV.U32 R39, RZ, RZ, -0x1 ;  /* 0xffffffffff277424 */ /* 0x000fc400078e00ff */
[----:B------:R-:W-:Y:S05]  /*6ac0*/  CALL.REL.NOINC `($__internal_46_$__cuda_sm70_shflsync_bfly_p) ;  /* 0x0000031000007944 */ /* 0x000fea0003c00000 */
        /* <DEDUP_REMOVED lines=23> */
[----:B------:R-:W-:Y:S05]  /*6c40*/  CALL.REL.NOINC `($__internal_46_$__cuda_sm70_shflsync_bfly_p) ;  /* 0x0000019000007944 */ /* 0x000fea0003c00000 */
[----:B01----:R-:W-:Y:S01]  /*6c50*/  FADD.FTZ R57, R57, R58 ;  /* 0x0000003a39397221 */ /* 0x003fe20000010000 */
[----:B------:R-:W-:Y:S01]  /*6c60*/  MOV R38, 0x1f ;  /* 0x0000001f00267802 */ /* 0x000fe20000000f00 */
[----:B------:R-:W-:Y:S01]  /*6c70*/  IMAD.MOV.U32 R58, RZ, RZ, 0x2 ;  /* 0x00000002ff3a7424 */ /* 0x000fe200078e00ff */
[----:B------:R-:W-:Y:S01]  /*6c80*/  MOV R36, 0x6cb0 ;  /* 0x00006cb000247802 */ /* 0x000fe20000000f00 */
[----:B------:R-:W-:Y:S02]  /*6c90*/  IMAD.MOV.U32 R39, RZ, RZ, -0x1 ;  /* 0xffffffffff277424 */ /* 0x000fe400078e00ff */
[----:B------:R-:W-:Y:S05]  /*6ca0*/  CALL.REL.NOINC `($__internal_46_$__cuda_sm70_shflsync_bfly_p) ;  /* 0x0000013000007944 */ /* 0x000fea0003c00000 */
[----:B01----:R-:W-:Y:S01]  /*6cb0*/  FADD.FTZ R57, R57, R58 ;  /* 0x0000003a39397221 */ /* 0x003fe20000010000 */
[----:B------:R-:W-:Y:S01]  /*6cc0*/  MOV R39, 0xffffffff ;  /* 0xffffffff00277802 */ /* 0x000fe20000000f00 */
[----:B------:R-:W-:Y:S01]  /*6cd0*/  IMAD.MOV.U32 R58, RZ, RZ, 0x4 ;  /* 0x00000004ff3a7424 */ /* 0x000fe200078e00ff */
[----:B------:R-:W-:Y:S01]  /*6ce0*/  MOV R36, 0x6d10 ;  /* 0x00006d1000247802 */ /* 0x000fe20000000f00 */
[----:B------:R-:W-:-:S02]  /*6cf0*/  IMAD.MOV.U32 R38, RZ, RZ, 0x1f ;  /* 0x0000001fff267424 */ /* 0x000fc400078e00ff */
        /* <DEDUP_REMOVED lines=13> */
[----:B01----:R-:W-:Y:S05]  /*6dd0*/  BRA `(.L_x_4087) ;  /* 0xfffff79000007947 */ /* 0x003fea000383ffff */
        .weak           $__internal_46_$__cuda_sm70_shflsync_bfly_p
        .type           $__internal_46_$__cuda_sm70_shflsync_bfly_p,@function
        .size           $__internal_46_$__cuda_sm70_shflsync_bfly_p,(.L_x_7102 - $__internal_46_$__cuda_sm70_shflsync_bfly_p)
$__internal_46_$__cuda_sm70_shflsync_bfly_p:
[----:B------:R-:W-:Y:S01]  /*6de0*/  IMAD.MOV.U32 R37, RZ, RZ, 0x0 ;  /* 0x00000000ff257424 */ /* 0x000fe200078e00ff */
[----:B------:R-:W-:Y:S04]  /*6df0*/  WARPSYNC R39 ;  /* 0x0000002700007348 */ /* 0x000fe80003800000 */
[----:B------:R0:W1:Y:S01]  /*6e00*/  SHFL.BFLY PT, R58, R57, R58, R38 ;  /* 0x0c00003a393a7389 */ /* 0x00006200000e0026 */
[----:B------:R-:W-:Y:S05]  /*6e10*/  RET.REL.NODEC R36 `(_ZN10layer_norm31ln_parallel_residual_fwd_kernelINS_13Kernel_traitsIf6__halfS2_S2_fjLj256ELj1ELj4ELj1ELj16ENS_18Kernel_traits_baseILj256EfS2_S2_S2_fjLj128EEEEELb1ELb1ELb0EEEvNS_9FwdParamsE) ;  /* 0xffff91e024007950 */ /* 0x000fea0003c3ffff */
.L_x_4088:
        /* <DEDUP_REMOVED lines=14> */
.L_x_7102:


//--------------------- .text._ZN10layer_norm31ln_parallel_residual_fwd_kernelINS_13Kernel_traitsIf6__halfS2_S2_fjLj256ELj1ELj4ELj1ELj16ENS_18Kernel_traits_baseILj256EfS2_S2_S2_fjLj128EEEEELb1ELb1ELb1EEEvNS_9FwdParamsE --------------------------
	.section	.text._ZN10layer_norm31ln_parallel_residual_fwd_kernelINS_13Kernel_traitsIf6__halfS2_S2_fjLj256ELj1ELj4ELj1ELj16ENS_18Kernel_traits_baseILj256EfS2_S2_S2_fjLj128EEEEELb1ELb1ELb1EEEvNS_9FwdParamsE,"ax",@progbits
	.sectioninfo	@"SHI_REGISTERS=71"
	.align	128
        .global         _ZN10layer_norm31ln_parallel_residual_fwd_kernelINS_13Kernel_traitsIf6__halfS2_S2_fjLj256ELj1ELj4ELj1ELj16ENS_18Kernel_traits_baseILj256EfS2_S2_S2_fjLj128EEEEELb1ELb1ELb1EEEvNS_9FwdParamsE
        .type           _ZN10layer_norm31ln_parallel_residual_fwd_kernelINS_13Kernel_traitsIf6__halfS2_S2_fjLj256ELj1ELj4ELj1ELj16ENS_18Kernel_traits_baseILj256EfS2_S2_S2_fjLj128EEEEELb1ELb1ELb1EEEvNS_9FwdParamsE,@function
        .size           _ZN10layer_norm31ln_parallel_residual_fwd_kernelINS_13Kernel_traitsIf6__halfS2_S2_fjLj256ELj1ELj4ELj1ELj16ENS_18Kernel_traits_baseILj256EfS2_S2_S2_fjLj128EEEEELb1ELb1ELb1EEEvNS_9FwdParamsE,(.L_x_7103 - _ZN10layer_norm31ln_parallel_residual_fwd_kernelINS_13Kernel_traitsIf6__halfS2_S2_fjLj256ELj1ELj4ELj1ELj16ENS_18Kernel_traits_baseILj256EfS2_S2_S2_fjLj128EEEEELb1ELb1ELb1EEEvNS_9FwdParamsE)
        .other          _ZN10layer_norm31ln_parallel_residual_fwd_kernelINS_13Kernel_traitsIf6__halfS2_S2_fjLj256ELj1ELj4ELj1ELj16ENS_18Kernel_traits_baseILj256EfS2_S2_S2_fjLj128EEEEELb1ELb1ELb1EEEvNS_9FwdParamsE,@"STO_CUDA_ENTRY STV_DEFAULT"
_ZN10layer_norm31ln_parallel_residual_fwd_kernelINS_13Kernel_traitsIf6__halfS2_S2_fjLj256ELj1ELj4ELj1ELj16ENS_18Kernel_traits_baseILj256EfS2_S2_S2_fjLj128EEEEELb1ELb1ELb1EEEvNS_9FwdParamsE:
.text._ZN10layer_norm31ln_parallel_residual_fwd_kernelINS_13Kernel_traitsIf6__halfS2_S2_fjLj256ELj1ELj4ELj1ELj16ENS_18Kernel_traits_baseILj256EfS2_S2_S2_fjLj128EEEEELb1ELb1ELb1EEEvNS_9FwdParamsE:
        /* <DEDUP_REMOVED lines=11> */
[----:B------:R-:W-:Y:S01]  /*00b0*/  IMAD.MOV.U32 R0, RZ, RZ, c[0x0][0x238] ;  /* 0x00008e00ff007624 */ /* 0x000fe200078e00ff */
[----:B------:R-:W-:Y:S01]  /*00c0*/  CS2R R12, SRZ ;  /* 0x00000000000c7805 */ /* 0x000fe2000001ff00 */
[----:B------:R-:W-:Y:S01]  /*00d0*/  CS2R R14, SRZ ;  /* 0x00000000000e7805 */ /* 0x000fe2000001ff00 */
[----:B------:R-:W-:Y:S01]  /*00e0*/  CS2R R16, SRZ ;  /* 0x0000000000107805 */ /* 0x000fe2000001ff00 */
[----:B------:R-:W-:-:S02]  /*00f0*/  CS2R R18, SRZ ;  /* 0x0000000000127805 */ /* 0x000fc4000001ff00 */
[----:B------:R-:W2:Y:S01]  /*0100*/  @P1 LDG.E.64 R2, [R2.64] ;  /* 0x0000000602021981 */ /* 0x000ea2000c1e1b00 */
[----:B------:R-:W-:Y:S02]  /*0110*/  @P1 IMAD.MOV.U32 R4, RZ, RZ, R0 ;  /* 0x000000ffff041224 */ /* 0x000fe400078e0000 */
[----:B------:R-:W-:Y:S01]  /*0120*/  @P1 IMAD.MOV.U32 R5, RZ, RZ, R29 ;  /* 0x000000ffff051224 */ /* 0x000fe200078e001d */
[----:B0-----:R-:W-:-:S05]  /*0130*/  LOP3.LUT R40, R10, 0x1f, RZ, 0xc0, !PT ;  /* 0x0000001f0a287812 */ /* 0x001fca00078ec0ff */
[----:B------:R-:W5:Y:S01]  /*0140*/  @P1 LDG.E.64 R4, [R4.64] ;  /* 0x0000000604041981 */ /* 0x000f62000c1e1b00 */
[----:B------:R-:W-:Y:S01]  /*0150*/  SHF.R.U32.HI R11, RZ, 0x5, R10 ;  /* 0x00000005ff0b7819 */ /* 0x000fe2000001160a */
[----:B------:R-:W-:Y:S01]  /*0160*/  IMAD.SHL.U32 R6, R10, 0x20, RZ ;  /* 0x000000200a067824 */ /* 0x000fe200078e00ff */
[----:B------:R-:W-:Y:S01]  /*0170*/  @P0 LEA R8, P4, R40, c[0x0][0x218], 0x5 ;  /* 0x0000860028080a11 */ /* 0x000fe200078828ff */
[----:B------:R-:W0:Y:S03]  /*0180*/  S2R R28, SR_CTAID.X ;  /* 0x00000000001c7919 */ /* 0x000e260000002500 */
[----:B------:R-:W-:Y:S02]  /*0190*/  @P0 IADD3.X R9, RZ, c[0x0][0x21c], RZ, P4, !PT ;  /* 0x00008700ff090a10 */ /* 0x000fe400027fe4ff */
[----:B------:R-:W-:-:S03]  /*01a0*/  LOP3.LUT R6, R6, 0x3e0, RZ, 0xc0, !PT ;  /* 0x000003e006067812 */ /* 0x000fc600078ec0ff */
        /* <DEDUP_REMOVED lines=97> */
.L_x_4222:
        /* <DEDUP_REMOVED lines=30> */
.L_x_4091:
[----:B0-----:R-:W-:Y:S02]  /*09a0*/  IMAD.MOV.U32 R45, RZ, RZ, R48 ;  /* 0x000000ffff2d7224 */ /* 0x001fe400078e0030 */
.L_x_4092:
[----:B------:R-:W-:Y:S05]  /*09b0*/  BSYNC B1 ;  /* 0x0000000000017941 */ /* 0x000fea0003800000 */
.L_x_4090:
        /* <DEDUP_REMOVED lines=16> */
.L_x_4096:
[----:B------:R-:W-:Y:S05]  /*0ac0*/  BSYNC B2 ;  /* 0x0000000000027941 */ /* 0x000fea0003800000 */
.L_x_4095:
        /* <DEDUP_REMOVED lines=42> */
.L_x_4094:
[----:B------:R-:W-:Y:S05]  /*0d70*/  BSYNC B1 ;  /* 0x0000000000017941 */ /* 0x000fea0003800000 */
.L_x_4093:
        /* <DEDUP_REMOVED lines=17> */
.L_x_4097:
        /* <DEDUP_REMOVED lines=12> */
.L_x_4100:
[----:B------:R-:W-:Y:S02]  /*0f50*/  IMAD.MOV.U32 R45, RZ, RZ, R48 ;  /* 0x000000ffff2d7224 */ /* 0x000fe400078e0030 */
.L_x_4101:
[----:B------:R-:W-:Y:S05]  /*0f60*/  BSYNC B1 ;  /* 0x0000000000017941 */ /* 0x000fea0003800000 */
.L_x_4099:
        /* <DEDUP_REMOVED lines=16> */
.L_x_4105:
[----:B------:R-:W-:Y:S05]  /*1070*/  BSYNC B2 ;  /* 0x0000000000027941 */ /* 0x000fea0003800000 */
.L_x_4104:
        /* <DEDUP_REMOVED lines=42> */
.L_x_4103:
[----:B------:R-:W-:Y:S05]  /*1320*/  BSYNC B1 ;  /* 0x0000000000017941 */ /* 0x000fea0003800000 */
.L_x_4102:
        /* <DEDUP_REMOVED lines=10> */
.L_x_4098:
        /* <DEDUP_REMOVED lines=12> */
.L_x_4107:
[----:B------:R-:W-:Y:S02]  /*1490*/  IMAD.MOV.U32 R45, RZ, RZ, R48 ;  /* 0x000000ffff2d7224 */ /* 0x000fe400078e0030 */
.L_x_4108:
[----:B------:R-:W-:Y:S05]  /*14a0*/  BSYNC B1 ;  /* 0x0000000000017941 */ /* 0x000fea0003800000 */
.L_x_4106:
        /* <DEDUP_REMOVED lines=16> */
.L_x_4112:
[----:B------:R-:W-:Y:S05]  /*15b0*/  BSYNC B2 ;  /* 0x0000000000027941 */ /* 0x000fea0003800000 */
.L_x_4111:
        /* <DEDUP_REMOVED lines=42> */
.L_x_4110:
[----:B------:R-:W-:Y:S05]  /*1860*/  BSYNC B1 ;  /* 0x0000000000017941 */ /* 0x000fea0003800000 */
.L_x_4109:
        /* <DEDUP_REMOVED lines=14> */
.L_x_4113:
        /* <DEDUP_REMOVED lines=12> */
.L_x_4116:
[----:B------:R-:W-:Y:S02]  /*1a10*/  IMAD.MOV.U32 R36, RZ, RZ, R48 ;  /* 0x000000ffff247224 */ /* 0x000fe400078e0030 */
.L_x_4117:
[----:B------:R-:W-:Y:S05]  /*1a20*/  BSYNC B1 ;  /* 0x0000000000017941 */ /* 0x000fea0003800000 */
.L_x_4115:
        /* <DEDUP_REMOVED lines=16> */
.L_x_4121:
[----:B------:R-:W-:Y:S05]  /*1b30*/  BSYNC B2 ;  /* 0x0000000000027941 */ /* 0x000fea0003800000 */
.L_x_4120:
        /* <DEDUP_REMOVED lines=42> */
.L_x_4119:
[----:B------:R-:W-:Y:S05]  /*1de0*/  BSYNC B1 ;  /* 0x0000000000017941 */ /* 0x000fea0003800000 */
.L_x_4118:
        /* <DEDUP_REMOVED lines=10> */
.L_x_4114:
        /* <DEDUP_REMOVED lines=12> */
.L_x_4123:
[----:B------:R-:W-:Y:S02]  /*1f50*/  MOV R36, R48 ;  /* 0x0000003000247202 */ /* 0x000fe40000000f00 */
.L_x_4124:
[----:B------:R-:W-:Y:S05]  /*1f60*/  BSYNC B1 ;  /* 0x0000000000017941 */ /* 0x000fea0003800000 */
.L_x_4122:
        /* <DEDUP_REMOVED lines=16> */
.L_x_4128:
[----:B------:R-:W-:Y:S05]  /*2070*/  BSYNC B2 ;  /* 0x0000000000027941 */ /* 0x000fea0003800000 */
.L_x_4127:
        /* <DEDUP_REMOVED lines=42> */
.L_x_4126:
[----:B------:R-:W-:Y:S05]  /*2320*/  BSYNC B1 ;  /* 0x0000000000017941 */ /* 0x000fea0003800000 */
.L_x_4125:
        /* <DEDUP_REMOVED lines=14> */
.L_x_4129:
        /* <DEDUP_REMOVED lines=12> */
.L_x_4132:
[----:B------:R-:W-:Y:S02]  /*24d0*/  MOV R36, R48 ;  /* 0x0000003000247202 */ /* 0x000fe40000000f00 */
.L_x_4133:
[----:B------:R-:W-:Y:S05]  /*24e0*/  BSYNC B1 ;  /* 0x0000000000017941 */ /* 0x000fea0003800000 */
.L_x_4131:
        /* <DEDUP_REMOVED lines=16> */
.L_x_4137:
[----:B------:R-:W-:Y:S05]  /*25f0*/  BSYNC B2 ;  /* 0x0000000000027941 */ /* 0x000fea0003800000 */
.L_x_4136:
        /* <DEDUP_REMOVED lines=42> */
.L_x_4135:
[----:B------:R-:W-:Y:S05]  /*28a0*/  BSYNC B1 ;  /* 0x0000000000017941 */ /* 0x000fea0003800000 */
.L_x_4134:
        /* <DEDUP_REMOVED lines=10> */
.L_x_4130:
        /* <DEDUP_REMOVED lines=12> */
.L_x_4139:
[----:B------:R-:W-:Y:S02]  /*2a10*/  IMAD.MOV.U32 R36, RZ, RZ, R48 ;  /* 0x000000ffff247224 */ /* 0x000fe400078e0030 */
.L_x_4140:
[----:B------:R-:W-:Y:S05]  /*2a20*/  BSYNC B1 ;  /* 0x0000000000017941 */ /* 0x000fea0003800000 */
.L_x_4138:
        /* <DEDUP_REMOVED lines=16> */
.L_x_4144:
[----:B------:R-:W-:Y:S05]  /*2b30*/  BSYNC B2 ;  /* 0x0000000000027941 */ /* 0x000fea0003800000 */
.L_x_4143:
        /* <DEDUP_REMOVED lines=42> */
.L_x_4142:
[----:B------:R-:W-:Y:S05]  /*2de0*/  BSYNC B1 ;  /* 0x0000000000017941 */ /* 0x000fea0003800000 */
.L_x_4141:
        /* <DEDUP_REMOVED lines=14> */
.L_x_4145:
        /* <DEDUP_REMOVED lines=12> */
.L_x_4148:
[----:B------:R-:W-:Y:S02]  /*2f90*/  IMAD.MOV.U32 R53, RZ, RZ, R48 ;  /* 0x000000ffff357224 */ /* 0x000fe400078e0030 */
.L_x_4149:
[----:B------:R-:W-:Y:S05]  /*2fa0*/  BSYNC B1 ;  /* 0x0000000000017941 */ /* 0x000fea0003800000 */
.L_x_4147:
        /* <DEDUP_REMOVED lines=16> */
.L_x_4153:
[----:B------:R-:W-:Y:S05]  /*30b0*/  BSYNC B2 ;  /* 0x0000000000027941 */ /* 0x000fea0003800000 */
.L_x_4152:
        /* <DEDUP_REMOVED lines=42> */
.L_x_4151:
[----:B------:R-:W-:Y:S05]  /*3360*/  BSYNC B1 ;  /* 0x0000000000017941 */ /* 0x000fea0003800000 */
.L_x_4150:
        /* <DEDUP_REMOVED lines=10> */
.L_x_4146:
        /* <DEDUP_REMOVED lines=12> */
.L_x_4155:
[----:B------:R-:W-:Y:S02]  /*34d0*/  IMAD.MOV.U32 R55, RZ, RZ, R48 ;  /* 0x000000ffff377224 */ /* 0x000fe400078e0030 */
.L_x_4156:
[----:B------:R-:W-:Y:S05]  /*34e0*/  BSYNC B1 ;  /* 0x0000000000017941 */ /* 0x000fea0003800000 */
.L_x_4154:
        /* <DEDUP_REMOVED lines=16> */
.L_x_4160:
[----:B------:R-:W-:Y:S05]  /*35f0*/  BSYNC B2 ;  /* 0x0000000000027941 */ /* 0x000fea0003800000 */
.L_x_4159:
        /* <DEDUP_REMOVED lines=42> */
.L_x_4158:
[----:B------:R-:W-:Y:S05]  /*38a0*/  BSYNC B1 ;  /* 0x0000000000017941 */ /* 0x000fea0003800000 */
.L_x_4157:
        /* <DEDUP_REMOVED lines=13> */
.L_x_4161:
        /* <DEDUP_REMOVED lines=12> */
.L_x_4164:
[----:B------:R-:W-:Y:S02]  /*3a40*/  IMAD.MOV.U32 R55, RZ, RZ, R48 ;  /* 0x000000ffff377224 */ /* 0x000fe400078e0030 */
.L_x_4165:
[----:B------:R-:W-:Y:S05]  /*3a50*/  BSYNC B1 ;  /* 0x0000000000017941 */ /* 0x000fea0003800000 */
.L_x_4163:
        /* <DEDUP_REMOVED lines=16> */
.L_x_4169:
[----:B------:R-:W-:Y:S05]  /*3b60*/  BSYNC B2 ;  /* 0x0000000000027941 */ /* 0x000fea0003800000 */
.L_x_4168:
        /* <DEDUP_REMOVED lines=42> */
.L_x_4167:
[----:B------:R-:W-:Y:S05]  /*3e10*/  BSYNC B1 ;  /* 0x0000000000017941 */ /* 0x000fea0003800000 */
.L_x_4166:
        /* <DEDUP_REMOVED lines=10> */
.L_x_4162:
        /* <DEDUP_REMOVED lines=12> */
.L_x_4171:
[----:B------:R-:W-:Y:S02]  /*3f80*/  IMAD.MOV.U32 R55, RZ, RZ, R48 ;  /* 0x000000ffff377224 */ /* 0x000fe400078e0030 */
.L_x_4172:
[----:B------:R-:W-:Y:S05]  /*3f90*/  BSYNC B1 ;  /* 0x0000000000017941 */ /* 0x000fea0003800000 */
.L_x_4170:
        /* <DEDUP_REMOVED lines=16> */
.L_x_4176:
[----:B------:R-:W-:Y:S05]  /*40a0*/  BSYNC B2 ;  /* 0x0000000000027941 */ /* 0x000fea0003800000 */
.L_x_4175:
        /* <DEDUP_REMOVED lines=42> */
.L_x_4174:
[----:B------:R-:W-:Y:S05]  /*4350*/  BSYNC B1 ;  /* 0x0000000000017941 */ /* 0x000fea0003800000 */
.L_x_4173:
        /* <DEDUP_REMOVED lines=13> */
.L_x_4177:
        /* <DEDUP_REMOVED lines=12> */
.L_x_4180:
[----:B------:R-:W-:Y:S02]  /*44f0*/  IMAD.MOV.U32 R38, RZ, RZ, R48 ;  /* 0x000000ffff267224 */ /* 0x000fe400078e0030 */
.L_x_4181:
[----:B------:R-:W-:Y:S05]  /*4500*/  BSYNC B1 ;  /* 0x0000000000017941 */ /* 0x000fea0003800000 */
.L_x_4179:
        /* <DEDUP_REMOVED lines=16> */
.L_x_4185:
[----:B------:R-:W-:Y:S05]  /*4610*/  BSYNC B2 ;  /* 0x0000000000027941 */ /* 0x000fea0003800000 */
.L_x_4184:
        /* <DEDUP_REMOVED lines=42> */
.L_x_4183:
[----:B------:R-:W-:Y:S05]  /*48c0*/  BSYNC B1 ;  /* 0x0000000000017941 */ /* 0x000fea0003800000 */
.L_x_4182:
        /* <DEDUP_REMOVED lines=10> */
.L_x_4178:
        /* <DEDUP_REMOVED lines=12> */
.L_x_4187:
[----:B------:R-:W-:Y:S02]  /*4a30*/  IMAD.MOV.U32 R38, RZ, RZ, R48 ;  /* 0x000000ffff267224 */ /* 0x000fe400078e0030 */
.L_x_4188:
[----:B------:R-:W-:Y:S05]  /*4a40*/  BSYNC B1 ;  /* 0x0000000000017941 */ /* 0x000fea0003800000 */
.L_x_4186:
        /* <DEDUP_REMOVED lines=16> */
.L_x_4192:
[----:B------:R-:W-:Y:S05]  /*4b50*/  BSYNC B2 ;  /* 0x0000000000027941 */ /* 0x000fea0003800000 */
.L_x_4191:
        /* <DEDUP_REMOVED lines=42> */
.L_x_4190:
[----:B------:R-:W-:Y:S05]  /*4e00*/  BSYNC B1 ;  /* 0x0000000000017941 */ /* 0x000fea0003800000 */
.L_x_4189:
        /* <DEDUP_REMOVED lines=13> */
.L_x_4193:
        /* <DEDUP_REMOVED lines=12> */
.L_x_4196:
[----:B------:R-:W-:Y:S02]  /*4fa0*/  IMAD.MOV.U32 R38, RZ, RZ, R48 ;  /* 0x000000ffff267224 */ /* 0x000fe400078e0030 */
.L_x_4197:
[----:B------:R-:W-:Y:S05]  /*4fb0*/  BSYNC B1 ;  /* 0x0000000000017941 */ /* 0x000fea0003800000 */
.L_x_4195:
        /* <DEDUP_REMOVED lines=16> */
.L_x_4201:
[----:B------:R-:W-:Y:S05]  /*50c0*/  BSYNC B2 ;  /* 0x0000000000027941 */ /* 0x000fea0003800000 */
.L_x_4200:
        /* <DEDUP_REMOVED lines=42> */
.L_x_4199:
[----:B------:R-:W-:Y:S05]  /*5370*/  BSYNC B1 ;  /* 0x0000000000017941 */ /* 0x000fea0003800000 */
.L_x_4198:
        /* <DEDUP_REMOVED lines=10> */
.L_x_4194:
        /* <DEDUP_REMOVED lines=12> */
.L_x_4203:
[----:B------:R-:W-:Y:S02]  /*54e0*/  IMAD.MOV.U32 R38, RZ, RZ, R48 ;  /* 0x000000ffff267224 */ /* 0x000fe400078e0030 */
.L_x_4204:
[----:B------:R-:W-:Y:S05]  /*54f0*/  BSYNC B1 ;  /* 0x0000000000017941 */ /* 0x000fea0003800000 */
.L_x_4202:
        /* <DEDUP_REMOVED lines=16> */
.L_x_4208:
[----:B------:R-:W-:Y:S05]  /*5600*/  BSYNC B2 ;  /* 0x0000000000027941 */ /* 0x000fea0003800000 */
.L_x_4207:
        /* <DEDUP_REMOVED lines=42> */
.L_x_4206:
[----:B------:R-:W-:Y:S05]  /*58b0*/  BSYNC B1 ;  /* 0x0000000000017941 */ /* 0x000fea0003800000 */
.L_x_4205:
        /* <DEDUP_REMOVED lines=13> */
.L_x_4209:
        /* <DEDUP_REMOVED lines=12> */
.L_x_4212:
[----:B------:R-:W-:Y:S02]  /*5a50*/  MOV R51, R48 ;  /* 0x0000003000337202 */ /* 0x000fe40000000f00 */
.L_x_4213:
[----:B------:R-:W-:Y:S05]  /*5a60*/  BSYNC B1 ;  /* 0x0000000000017941 */ /* 0x000fea0003800000 */
.L_x_4211:
        /* <DEDUP_REMOVED lines=16> */
.L_x_4217:
[----:B------:R-:W-:Y:S05]  /*5b70*/  BSYNC B2 ;  /* 0x0000000000027941 */ /* 0x000fea0003800000 */
.L_x_4216:
        /* <DEDUP_REMOVED lines=42> */
[----:B------:R-:W-:Y:S02]  /*5e20*/  MOV R50, R36 ;  /* 0x0000002400327202 */ /* 0x000fe40000000f00 */
.L_x_4215:
[----:B------:R-:W-:Y:S05]  /*5e30*/  BSYNC B1 ;  /* 0x0000000000017941 */ /* 0x000fea0003800000 */
.L_x_4214:
        /* <DEDUP_REMOVED lines=10> */
.L_x_4210:
        /* <DEDUP_REMOVED lines=60> */
.L_x_4218:
[----:B0-----:R-:W-:Y:S01]  /*62a0*/  FADD.FTZ R61, R63, R64 ;  /* 0x000000403f3d7221 */ /* 0x001fe20000010000 */
[----:B------:R-:W-:Y:S05]  /*62b0*/  BRA.DIV ~URZ, `(.L_x_4219) ;  /* 0x000005827f007947 */ /* 0x000fea000b800000 */
[----:B------:R0:W1:Y:S02]  /*62c0*/  SHFL.BFLY PT, R38, R61, 0x1, 0x1f ;  /* 0x0c201f003d267f89 */ /* 0x00006400000e0000 */
.L_x_4223:
        /* <DEDUP_REMOVED lines=36> */
.L_x_4224:
        /* <DEDUP_REMOVED lines=24> */
[----:B------:R-:W-:Y:S01]  /*6690*/  F2FP.PACK_AB R38, R43, R38 ;  /* 0x000000262b26723e */ /* 0x000fe200000000ff */
        /* <DEDUP_REMOVED lines=10> */
[----:B------:R-:W-:Y:S01]  /*6740*/  F2FP.PACK_AB R37, R54, R45 ;  /* 0x0000002d3625723e */ /* 0x000fe200000000ff */
[----:B------:R-:W-:Y:S01]  /*6750*/  FFMA.FTZ R43, R21, R52, R13 ;  /* 0x00000034152b7223 */ /* 0x000fe2000001000d */
[----:B------:R-:W-:Y:S01]  /*6760*/  F2FP.PACK_AB R39, R64, R39 ;  /* 0x000000274027723e */ /* 0x000fe200000000ff */
[----:B------:R-:W-:Y:S01]  /*6770*/  @!P1 IMAD.WIDE R54, R11, R56, c[0x0][0x1a0] ;  /* 0x000068000b369625 */ /* 0x000fe200078e0238 */
[----:B------:R-:W-:-:S02]  /*6780*/  IADD3.X R45, R51, c[0x0][0x20c], RZ, P0, !PT ;  /* 0x00008300332d7a10 */ /* 0x000fc400007fe4ff */
        /* <DEDUP_REMOVED lines=9> */
.L_x_4221:
[----:B------:R-:W-:Y:S05]  /*6820*/  BSYNC B0 ;  /* 0x0000000000007941 */ /* 0x000fea0003800000 */
.L_x_4089:
[----:B------:R-:W-:Y:S05]  /*6830*/  EXIT ;  /* 0x000000000000794d */ /* 0x000fea0003800000 */
.L_x_4219:
[----:B------:R-:W-:Y:S01]  /*6840*/  HFMA2.MMA R38, -RZ, RZ, 0, 5.9604644775390625e-08 ;  /* 0x00000001ff267435 */ /* 0x000fe200000001ff */
[----:B------:R-:W-:Y:S01]  /*6850*/  IMAD.MOV.U32 R39, RZ, RZ, 0x1f ;  /* 0x0000001fff277424 */ /* 0x000fe200078e00ff */
[----:B------:R-:W-:Y:S01]  /*6860*/  MOV R36, 0x6890 ;  /* 0x0000689000247802 */ /* 0x000fe20000000f00 */
[----:B------:R-:W-:-:S03]  /*6870*/  IMAD.MOV.U32 R44, RZ, RZ, -0x1 ;  /* 0xffffffffff2c7424 */ /* 0x000fc600078e00ff */
[----:B------:R-:W-:Y:S05]  /*6880*/  CALL.REL.NOINC `($__internal_47_$__cuda_sm70_shflsync_bfly_p) ;  /* 0x0000048000007944 */ /* 0x000fea0003c00000 */
[----:B01----:R-:W-:Y:S05]  /*6890*/  BRA `(.L_x_4223) ;  /* 0xfffffa3000007947 */ /* 0x003fea000383ffff */
.L_x_4220:
[----:B------:R-:W-:Y:S01]  /*68a0*/  IMAD.MOV.U32 R38, RZ, RZ, 0x2 ;  /* 0x00000002ff267424 */ /* 0x000fe200078e00ff */
[----:B------:R-:W-:Y:S01]  /*68b0*/  MOV R39, 0x1f ;  /* 0x0000001f00277802 */ /* 0x000fe20000000f00 */
[----:B------:R-:W-:Y:S01]  /*68c0*/  IMAD.MOV.U32 R44, RZ, RZ, -0x1 ;  /* 0xffffffffff2c7424 */ /* 0x000fe200078e00ff */
[----:B------:R-:W-:Y:S02]  /*68d0*/  MOV R36, 0x68f0 ;  /* 0x000068f000247802 */ /* 0x000fe40000000f00 */
[----:B------:R-:W-:Y:S05]  /*68e0*/  CALL.REL.NOINC `($__internal_47_$__cuda_sm70_shflsync_bfly_p) ;  /* 0x0000042000007944 */ /* 0x000fea0003c00000 */
[----:B01----:R-:W-:Y:S01]  /*68f0*/  FADD.FTZ R61, R61, R38 ;  /* 0x000000263d3d7221 */ /* 0x003fe20000010000 */
[----:B------:R-:W-:Y:S01]  /*6900*/  MOV R44, 0xffffffff ;  /* 0xffffffff002c7802 */ /* 0x000fe20000000f00 */
[----:B------:R-:W-:Y:S01]  /*6910*/  IMAD.MOV.U32 R38, RZ, RZ, 0x4 ;  /* 0x00000004ff267424 */ /* 0x000fe200078e00ff */
[----:B------:R-:W-:Y:S01]  /*6920*/  MOV R36, 0x6950 ;  /* 0x0000695000247802 */ /* 0x000fe20000000f00 */
[----:B------:R-:W-:-:S02]  /*6930*/  IMAD.MOV.U32 R39, RZ, RZ, 0x1f ;  /* 0x0000001fff277424 */ /* 0x000fc400078e00ff */
[----:B------:R-:W-:Y:S05]  /*6940*/  CALL.REL.NOINC `($__internal_47_$__cuda_sm70_shflsync_bfly_p) ;  /* 0x000003c000007944 */ /* 0x000fea0003c00000 */
[----:B01----:R-:W-:Y:S01]  /*6950*/  FADD.FTZ R61, R61, R38 ;  /* 0x000000263d3d7221 */ /* 0x003fe20000010000 */
[----:B------:R-:W-:Y:S01]  /*6960*/  MOV R36, 0x69b0 ;  /* 0x000069b000247802 */ /* 0x000fe20000000f00 */
[----:B------:R-:W-:-:S02]  /*6970*/  IMAD.MOV.U32 R38, RZ, RZ, 0x8 ;  /* 0x00000008ff267424 */ /* 0x000fc400078e00ff */
[----:B------:R-:W-:Y:S02]  /*6980*/  IMAD.MOV.U32 R39, RZ, RZ, 0x1f ;  /* 0x0000001fff277424 */ /* 0x000fe400078e00ff */
[----:B------:R-:W-:Y:S02]  /*6990*/  IMAD.MOV.U32 R44, RZ, RZ, -0x1 ;  /* 0xffffffffff2c7424 */ /* 0x000fe400078e00ff */
[----:B------:R-:W-:Y:S05]  /*69a0*/  CALL.REL.NOINC `($__internal_47_$__cuda_sm70_shflsync_bfly_p) ;  /* 0x0000036000007944 */ /* 0x000fea0003c00000 */
[----:B01----:R-:W-:Y:S01]  /*69b0*/  FADD.FTZ R61, R61, R38 ;  /* 0x000000263d3d7221 */ /* 0x003fe20000010000 */
[----:B------:R-:W-:Y:S01]  /*69c0*/  HFMA2.MMA R38, -RZ, RZ, 0, 9.5367431640625e-07 ;  /* 0x00000010ff267435 */ /* 0x000fe200000001ff */
[----:B------:R-:W-:Y:S01]  /*69d0*/  IMAD.MOV.U32 R39, RZ, RZ, 0x1f ;  /* 0x0000001fff277424 */ /* 0x000fe200078e00ff */
[----:B------:R-:W-:Y:S01]  /*69e0*/  MOV R36, 0x6a10 ;  /* 0x00006a1000247802 */ /* 0x000fe20000000f00 */
[----:B------:R-:W-:-:S03]  /*69f0*/  IMAD.MOV.U32 R44, RZ, RZ, -0x1 ;  /* 0xffffffffff2c7424 */ /* 0x000fc600078e00ff */
[----:B------:R-:W-:Y:S05]  /*6a00*/  CALL.REL.NOINC `($__internal_47_$__cuda_sm70_shflsync_bfly_p) ;  /* 0x0000030000007944 */ /* 0x000fea0003c00000 */
[----:B-1----:R-:W-:Y:S02]  /*6a10*/  FADD.FTZ R38, R61, R38 ;  /* 0x000000263d267221 */ /* 0x002fe40000010000 */
[----:B0-----:R-:W-:Y:S02]  /*6a20*/  IMAD.MOV.U32 R44, RZ, RZ, -0x1 ;  /* 0xffffffffff2c7424 */ /* 0x001fe400078e00ff */
        /* <DEDUP_REMOVED lines=16> */
[----:B------:R-:W-:Y:S01]  /*6b30*/  FFMA.FTZ R36, R39, R39, R36 ;  /* 0x0000002727247223 */ /* 0x000fe20000010024 */
[----:B------:R-:W-:-:S03]  /*6b40*/  MOV R39, 0x1f ;  /* 0x0000001f00277802 */ /* 0x000fc60000000f00 */
[----:B------:R-:W-:Y:S01]  /*6b50*/  FFMA.FTZ R61, R37, R37, R36 ;  /* 0x00000025253d7223 */ /* 0x000fe20000010024 */
[----:B------:R-:W-:Y:S02]  /*6b60*/  MOV R36, 0x6b80 ;  /* 0x00006b8000247802 */ /* 0x000fe40000000f00 */
[----:B------:R-:W-:Y:S05]  /*6b70*/  CALL.REL.NOINC `($__internal_47_$__cuda_sm70_shflsync_bfly_p) ;  /* 0x0000019000007944 */ /* 0x000fea0003c00000 */
[----:B01----:R-:W-:Y:S01]  /*6b80*/  FADD.FTZ R61, R61, R38 ;  /* 0x000000263d3d7221 */ /* 0x003fe20000010000 */
[----:B------:R-:W-:Y:S01]  /*6b90*/  MOV R44, 0xffffffff ;  /* 0xffffffff002c7802 */ /* 0x000fe20000000f00 */
[----:B------:R-:W-:Y:S01]  /*6ba0*/  IMAD.MOV.U32 R38, RZ, RZ, 0x2 ;  /* 0x00000002ff267424 */ /* 0x000fe200078e00ff */
[----:B------:R-:W-:Y:S01]  /*6bb0*/  MOV R36, 0x6be0 ;  /* 0x00006be000247802 */ /* 0x000fe20000000f00 */
[----:B------:R-:W-:Y:S02]  /*6bc0*/  IMAD.MOV.U32 R39, RZ, RZ, 0x1f ;  /* 0x0000001fff277424 */ /* 0x000fe400078e00ff */
[----:B------:R-:W-:Y:S05]  /*6bd0*/  CALL.REL.NOINC `($__internal_47_$__cuda_sm70_shflsync_bfly_p) ;  /* 0x0000013000007944 */ /* 0x000fea0003c00000 */
[----:B01----:R-:W-:Y:S01]  /*6be0*/  FADD.FTZ R61, R61, R38 ;  /* 0x000000263d3d7221 */ /* 0x003fe20000010000 */
[----:B------:R-:W-:Y:S01]  /*6bf0*/  MOV R36, 0x6c40 ;  /* 0x00006c4000247802 */ /* 0x000fe20000000f00 */
[----:B------:R-:W-:Y:S02]  /*6c00*/  IMAD.MOV.U32 R38, RZ, RZ, 0x4 ;  /* 0x00000004ff267424 */ /* 0x000fe400078e00ff */
[----:B------:R-:W-:Y:S02]  /*6c10*/  IMAD.MOV.U32 R39, RZ, RZ, 0x1f ;  /* 0x0000001fff277424 */ /* 0x000fe400078e00ff */
[----:B------:R-:W-:-:S02]  /*6c20*/  IMAD.MOV.U32 R44, RZ, RZ, -0x1 ;  /* 0xffffffffff2c7424 */ /* 0x000fc400078e00ff */
[----:B------:R-:W-:Y:S05]  /*6c30*/  CALL.REL.NOINC `($__internal_47_$__cuda_sm70_shflsync_bfly_p) ;  /* 0x000000d000007944 */ /* 0x000fea0003c00000 */
[----:B01----:R-:W-:Y:S01]  /*6c40*/  FADD.FTZ R61, R61, R38 ;  /* 0x000000263d3d7221 */ /* 0x003fe20000010000 */
[----:B------:R-:W-:Y:S01]  /*6c50*/  HFMA2.MMA R38, -RZ, RZ, 0, 4.76837158203125e-07 ;  /* 0x00000008ff267435 */ /* 0x000fe200000001ff */
[----:B------:R-:W-:Y:S01]  /*6c60*/  IMAD.MOV.U32 R39, RZ, RZ, 0x1f ;  /* 0x0000001fff277424 */ /* 0x000fe200078e00ff */
[----:B------:R-:W-:Y:S01]  /*6c70*/  MOV R36, 0x6ca0 ;  /* 0x00006ca000247802 */ /* 0x000fe20000000f00 */
[----:B------:R-:W-:-:S03]  /*6c80*/  IMAD.MOV.U32 R44, RZ, RZ, -0x1 ;  /* 0xffffffffff2c7424 */ /* 0x000fc600078e00ff */
[----:B------:R-:W-:Y:S05]  /*6c90*/  CALL.REL.NOINC `($__internal_47_$__cuda_sm70_shflsync_bfly_p) ;  /* 0x0000007000007944 */ /* 0x000fea0003c00000 */
[----:B01----:R-:W-:Y:S01]  /*6ca0*/  FADD.FTZ R61, R61, R38 ;  /* 0x000000263d3d7221 */ /* 0x003fe20000010000 */
[----:B------:R-:W-:Y:S01]  /*6cb0*/  MOV R39, 0x1f ;  /* 0x0000001f00277802 */ /* 0x000fe20000000f00 */
[----:B------:R-:W-:Y:S01]  /*6cc0*/  IMAD.MOV.U32 R38, RZ, RZ, 0x10 ;  /* 0x00000010ff267424 */ /* 0x000fe200078e00ff */
[----:B------:R-:W-:Y:S01]  /*6cd0*/  MOV R36, 0x6d00 ;  /* 0x00006d0000247802 */ /* 0x000fe20000000f00 */
[----:B------:R-:W-:-:S02]  /*6ce0*/  IMAD.MOV.U32 R44, RZ, RZ, -0x1 ;  /* 0xffffffffff2c7424 */ /* 0x000fc400078e00ff */
[----:B------:R-:W-:Y:S05]  /*6cf0*/  CALL.REL.NOINC `($__internal_47_$__cuda_sm70_shflsync_bfly_p) ;  /* 0x0000001000007944 */ /* 0x000fea0003c00000 */
[----:B01----:R-:W-:Y:S05]  /*6d00*/  BRA `(.L_x_4224) ;  /* 0xfffff80000007947 */ /* 0x003fea000383ffff */
        .weak           $__internal_47_$__cuda_sm70_shflsync_bfly_p
        .type           $__internal_47_$__cuda_sm70_shflsync_bfly_p,@function
        .size           $__internal_47_$__cuda_sm70_shflsync_bfly_p,(.L_x_7103 - $__internal_47_$__cuda_sm70_shflsync_bfly_p)
$__internal_47_$__cuda_sm70_shflsync_bfly_p:
[----:B------:R-:W-:Y:S01]  /*6d10*/  IMAD.MOV.U32 R37, RZ, RZ, 0x0 ;  /* 0x00000000ff257424 */ /* 0x000fe200078e00ff */
[----:B------:R-:W-:Y:S04]  /*6d20*/  WARPSYNC R44 ;  /* 0x0000002c00007348 */ /* 0x000fe80003800000 */
[----:B------:R0:W1:Y:S01]  /*6d30*/  SHFL.BFLY PT, R38, R61, R38, R39 ;  /* 0x0c0000263d267389 */ /* 0x00006200000e0027 */
[----:B------:R-:W-:Y:S05]  /*6d40*/  RET.REL.NODEC R36 `(_ZN10layer_norm31ln_parallel_residual_fwd_kernelINS_13Kernel_traitsIf6__halfS2_S2_fjLj256ELj1ELj4ELj1ELj16ENS_18Kernel_traits_baseILj256EfS2_S2_S2_fjLj128EEEEELb1ELb1ELb1EEEvNS_9FwdParamsE) ;  /* 0xffff92b024007950 */ /* 0x000fea0003c3ffff */
.L_x_4225:
        /* <DEDUP_REMOVED lines=11> */
.L_x_7103:


//--------------------- .text._ZN10layer_norm31ln_parallel_residual_fwd_kernelINS_13Kernel_traitsI6__halfS2_fS2_fjLj256ELj1ELj4ELj1ELj16ENS_18Kernel_traits_baseILj256ES2_S2_fS2_fjLj128EEEEELb0ELb0ELb0EEEvNS_9FwdParamsE --------------------------
	.section	.text._ZN10layer_norm31ln_parallel_residual_fwd_kernelINS_13Kernel_traitsI6__halfS2_fS2_fjLj256ELj1ELj4ELj1ELj16ENS_18Kernel_traits_baseILj256ES2_S2_fS2_fjLj128EEEEELb0ELb0ELb0EEEvNS_9FwdParamsE,"ax",@progbits
	.sectioninfo	@"SHI_REGISTERS=72"
	.align	128
        .global         _ZN10layer_norm31ln_parallel_residual_fwd_kernelINS_13Kernel_traitsI6__halfS2_fS2_fjLj256ELj1ELj4ELj1ELj16ENS_18Kernel_traits_baseILj256ES2_S2_fS2_fjLj128EEEEELb0ELb0ELb0EEEvNS_9FwdParamsE
        .type           _ZN10layer_norm31ln_parallel_residual_fwd_kernelINS_13Kernel_traitsI6__halfS2_fS2_fjLj256ELj1ELj4ELj1ELj16ENS_18Kernel_traits_baseILj256ES2_S2_fS2_fjLj128EEEEELb0ELb0ELb0EEEvNS_9FwdParamsE,@function
        .size           _ZN10layer_norm31ln_parallel_residual_fwd_kernelINS_13Kernel_traitsI6__halfS2_fS2_fjLj256ELj1ELj4ELj1ELj16ENS_18Kernel_traits_baseILj256ES2_S2_fS2_fjLj128EEEEELb0ELb0ELb0EEEvNS_9FwdParamsE,(.L_x_7104 - _ZN10layer_norm31ln_parallel_residual_fwd_kernelINS_13Kernel_traitsI6__halfS2_fS2_fjLj256ELj1ELj4ELj1ELj16ENS_18Kernel_traits_baseILj256ES2_S2_fS2_fjLj128EEEEELb0ELb0ELb0EEEvNS_9FwdParamsE)
        .other          _ZN10layer_norm31ln_parallel_residual_fwd_kernelINS_13Kernel_traitsI6__halfS2_fS2_fjLj256ELj1ELj4ELj1ELj16ENS_18Kernel_traits_baseILj256ES2_S2_fS2_fjLj128EEEEELb0ELb0ELb0EEEvNS_9FwdParamsE,@"STO_CUDA_ENTRY STV_DEFAULT"
_ZN10layer_norm31ln_parallel_residual_fwd_kernelINS_13Kernel_traitsI6__halfS2_fS2_fjLj256ELj1ELj4ELj1ELj16ENS_18Kernel_traits_baseILj256ES2_S2_fS2_fjLj128EEEEELb0ELb0ELb0EEEvNS_9FwdParamsE:
.text._ZN10layer_norm31ln_parallel_residual_fwd_kernelINS_13Kernel_traitsI6__halfS2_fS2_fjLj256ELj1ELj4ELj1ELj16ENS_18Kernel_traits_baseILj256ES2_S2_fS2_fjLj128EEEEELb0ELb0ELb0EEEvNS_9FwdParamsE:
        /* <DEDUP_REMOVED lines=25> */
[----:B------:R-:W-:Y:S02]  /*0190*/  @P1 IADD3.X R15, RZ, c[0x0][0x224], RZ, P5, !PT ;  /* 0x00008900ff0f1a10 */ /* 0x000fe40002ffe4ff */
[----:B------:R-:W-:Y:S01]  /*01a0*/  IADD3 R40, P4, R40, c[0x0][0x1b8], RZ ;  /* 0x00006e0028287a10 */ /* 0x000fe20007f9e0ff */
[----:B------:R-:W-:Y:S01]  /*01b0*/  IMAD.WIDE.U32 R2, R6, R2, c[0x0][0x1b0] ;  /* 0x00006c0006027625 */ /* 0x000fe200078e0002 */
[----:B------:R0:W5:Y:S02]  /*01c0*/  @P0 LDG.E.128 R8, [R4.64] ;  /* 0x0000000404080981 */ /* 0x000164000c1e1d00 */
[----:B------:R-:W-:-:S02]  /*01d0*/  IADD3.X R41, RZ, c[0x0][0x1bc], RZ, P4, !PT ;  /* 0x00006f00ff297a10 */ /* 0x000fc400027fe4ff */
[----:B------:R-:W5:Y:S04]  /*01e0*/  @P1 LDG.E.128 R12, [R14.64] ;  /* 0x000000040e0c1981 */ /* 0x000f68000c1e1d00 */
[----:B------:R0:W5:Y:S04]  /*01f0*/  LDG.E.128 R16, [R2.64] ;  /* 0x0000000402107981 */ /* 0x000168000c1e1d00 */
[----:B------:R-:W5:Y:S01]  /*0200*/  LDG.E.128 R40, [R40.64] ;  /* 0x0000000428287981 */ /* 0x000f62000c1e1d00 */
[----:B------:R-:W-:Y:S01]  /*0210*/  @!P0 CS2R R8, SRZ ;  /* 0x0000000000088805 */ /* 0x000fe2000001ff00 */
[----:B------:R-:W-:Y:S01]  /*0220*/  @!P0 CS2R R10, SRZ ;  /* 0x00000000000a8805 */ /* 0x000fe2000001ff00 */
[----:B------:R-:W-:Y:S01]  /*0230*/  @!P1 CS2R R12, SRZ ;  /* 0x00000000000c9805 */ /* 0x000fe2000001ff00 */
[----:B------:R-:W-:-:S02]  /*0240*/  @!P1 CS2R R14, SRZ ;  /* 0x00000000000e9805 */ /* 0x000fc4000001ff00 */
.L_x_4227:
[----:B0-----:R-:W-:Y:S05]  /*0250*/  BSYNC B0 ;  /* 0x0000000000007941 */ /* 0x001fea0003800000 */
.L_x_4226:
        /* <DEDUP_REMOVED lines=16> */
[----:B------:R-:W-:Y:S02]  /*0360*/  HADD2.F32 R42, -RZ, R43.H0_H0 ;  /* 0x2000002bff2a7230 */ /* 0x000fe40000004100 */
        /* <DEDUP_REMOVED lines=17> */
.L_x_4251:
        /* <DEDUP_REMOVED lines=23> */
[----:B------:R-:W-:Y:S01]  /*05f0*/  ISETP.NE.AND.EX P1, PT, RZ, c[0x0][0x17c], PT, P1 ;  /* 0x00005f00ff007a0c */ /* 0x000fe20003f25310 */
[----:B--2---:R-:W-:-:S12]  /*0600*/  HADD2.F32 R24, -RZ, R28.H0_H0 ;  /* 0x2000001cff187230 */ /* 0x004fd80000004100 */
[----:B------:R-:W-:Y:S05]  /*0610*/  @P1 BRA `(.L_x_4230) ;  /* 0x0000003000001947 */ /* 0x000fea0003800000 */
[----:B0-----:R-:W-:Y:S05]  /*0620*/  @!P0 BRA `(.L_x_4231) ;  /* 0x0000005000008947 */ /* 0x001fea0003800000 */
[----:B-----5:R-:W-:Y:S01]  /*0630*/  FADD.FTZ R24, R16, R24 ;  /* 0x0000001810187221 */ /* 0x020fe20000010000 */
[----:B------:R-:W-:Y:S05]  /*0640*/  BRA `(.L_x_4231) ;  /* 0x0000003000007947 */ /* 0x000fea0003800000 */
.L_x_4230:
[----:B0----5:R-:W-:-:S05]  /*0650*/  HADD2.F32 R25, -RZ, R12.H0_H0 ;  /* 0x2000000cff197230 */ /* 0x021fca0000004100 */
[----:B------:R-:W-:-:S04]  /*0660*/  FADD.FTZ R24, R25, R24 ;  /* 0x0000001819187221 */ /* 0x000fc80000010000 */
[----:B------:R-:W-:Y:S02]  /*0670*/  @P0 FADD.FTZ R24, R16, R24 ;  /* 0x0000001810180221 */ /* 0x000fe40000010000 */
.L_x_4231:
[----:B------:R-:W-:Y:S01]  /*0680*/  HADD2.F32 R25, -RZ, R28.H1_H1 ;  /* 0x3000001cff197230 */ /* 0x000fe20000004100 */
[----:B------:R-:W-:Y:S05]  /*0690*/  @P1 BRA `(.L_x_4232) ;  /* 0x0000003000001947 */ /* 0x000fea0003800000 */
[----:B------:R-:W-:Y:S05]  /*06a0*/  @!P0 BRA `(.L_x_4233) ;  /* 0x0000005000008947 */ /* 0x000fea0003800000 */
[----:B-----5:R-:W-:Y:S01]  /*06b0*/  FADD.FTZ R25, R17, R25 ;  /* 0x0000001911197221 */ /* 0x020fe20000010000 */
[----:B------:R-:W-:Y:S05]  /*06c0*/  BRA `(.L_x_4233) ;  /* 0x0000003000007947 */ /* 0x000fea0003800000 */
.L_x_4232:
[----:B-----5:R-:W-:-:S05]  /*06d0*/  HADD2.F32 R26, -RZ, R12.H1_H1 ;  /* 0x3000000cff1a7230 */ /* 0x020fca0000004100 */
[----:B------:R-:W-:-:S04]  /*06e0*/  FADD.FTZ R25, R26, R25 ;  /* 0x000000191a197221 */ /* 0x000fc80000010000 */
[----:B------:R-:W-:Y:S02]  /*06f0*/  @P0 FADD.FTZ R25, R17, R25 ;  /* 0x0000001911190221 */ /* 0x000fe40000010000 */
.L_x_4233:
[----:B------:R-:W-:Y:S01]  /*0700*/  HADD2.F32 R26, -RZ, R29.H0_H0 ;  /* 0x2000001dff1a7230 */ /* 0x000fe20000004100 */
[----:B------:R-:W-:Y:S05]  /*0710*/  @P1 BRA `(.L_x_4234) ;  /* 0x0000003000001947 */ /* 0x000fea0003800000 */
[----:B------:R-:W-:Y:S05]  /*0720*/  @!P0 BRA `(.L_x_4235) ;  /* 0x0000005000008947 */ /* 0x000fea0003800000 */
[----:B-----5:R-:W-:Y:S01]  /*0730*/  FADD.FTZ R26, R18, R26 ;  /* 0x0000001a121a7221 */ /* 0x020fe20000010000 */
[----:B------:R-:W-:Y:S05]  /*0740*/  BRA `(.L_x_4235) ;  /* 0x0000003000007947 */ /* 0x000fea0003800000 */
.L_x_4234:
[----:B-----5:R-:W-:-:S05]  /*0750*/  HADD2.F32 R27, -RZ, R13.H0_H0 ;  /* 0x2000000dff1b7230 */ /* 0x020fca0000004100 */
[----:B------:R-:W-:-:S04]  /*0760*/  FADD.FTZ R26, R27, R26 ;  /* 0x0000001a1b1a7221 */ /* 0x000fc80000010000 */
[----:B------:R-:W-:Y:S02]  /*0770*/  @P0 FADD.FTZ R26, R18, R26 ;  /* 0x0000001a121a0221 */ /* 0x000fe40000010000 */
.L_x_4235:
[----:B------:R-:W-:Y:S01]  /*0780*/  HADD2.F32 R27, -RZ, R29.H1_H1 ;  /* 0x3000001dff1b7230 */ /* 0x000fe20000004100 */
[----:B------:R-:W-:Y:S05]  /*0790*/  @P1 BRA `(.L_x_4236) ;  /* 0x0000003000001947 */ /* 0x000fea0003800000 */
[----:B------:R-:W-:Y:S05]  /*07a0*/  @!P0 BRA `(.L_x_4237) ;  /* 0x0000005000008947 */ /* 0x000fea0003800000 */
[----:B-----5:R-:W-:Y:S01]  /*07b0*/  FADD.FTZ R27, R19, R27 ;  /* 0x0000001b131b7221 */ /* 0x020fe20000010000 */
[----:B------:R-:W-:Y:S05]  /*07c0*/  BRA `(.L_x_4237) ;  /* 0x0000003000007947 */ /* 0x000fea0003800000 */
.L_x_4236:
[----:B-----5:R-:W-:-:S05]  /*07d0*/  HADD2.F32 R28, -RZ, R13.H1_H1 ;  /* 0x3000000dff1c7230 */ /* 0x020fca0000004100 */
[----:B------:R-:W-:-:S04]  /*07e0*/  FADD.FTZ R27, R28, R27 ;  /* 0x0000001b1c1b7221 */ /* 0x000fc80000010000 */
[----:B------:R-:W-:Y:S02]  /*07f0*/  @P0 FADD.FTZ R27, R19, R27 ;  /* 0x0000001b131b0221 */ /* 0x000fe40000010000 */
.L_x_4237:
[----:B------:R-:W-:Y:S01]  /*0800*/  HADD2.F32 R28, -RZ, R30.H0_H0 ;  /* 0x2000001eff1c7230 */ /* 0x000fe20000004100 */
[----:B------:R-:W-:Y:S05]  /*0810*/  @P1 BRA `(.L_x_4238) ;  /* 0x0000003000001947 */ /* 0x000fea0003800000 */
[----:B------:R-:W-:Y:S05]  /*0820*/  @!P0 BRA `(.L_x_4239) ;  /* 0x0000005000008947 */ /* 0x000fea0003800000 */
[----:B-----5:R-:W-:Y:S01]  /*0830*/  FADD.FTZ R28, R20, R28 ;  /* 0x0000001c141c7221 */ /* 0x020fe20000010000 */
[----:B------:R-:W-:Y:S05]  /*0840*/  BRA `(.L_x_4239) ;  /* 0x0000003000007947 */ /* 0x000fea0003800000 */
.L_x_4238:
[----:B-----5:R-:W-:-:S05]  /*0850*/  HADD2.F32 R29, -RZ, R14.H0_H0 ;  /* 0x2000000eff1d7230 */ /* 0x020fca0000004100 */
[----:B------:R-:W-:-:S04]  /*0860*/  FADD.FTZ R28, R29, R28 ;  /* 0x0000001c1d1c7221 */ /* 0x000fc80000010000 */
[----:B------:R-:W-:Y:S02]  /*0870*/  @P0 FADD.FTZ R28, R20, R28 ;  /* 0x0000001c141c0221 */ /* 0x000fe40000010000 */
.L_x_4239:
[----:B------:R-:W-:Y:S01]  /*0880*/  HADD2.F32 R29, -RZ, R30.H1_H1 ;  /* 0x3000001eff1d7230 */ /* 0x000fe20000004100 */
[----:B------:R-:W-:Y:S05]  /*0890*/  @P1 BRA `(.L_x_4240) ;  /* 0x0000003000001947 */ /* 0x000fea0003800000 */
[----:B------:R-:W-:Y:S05]  /*08a0*/  @!P0 BRA `(.L_x_4241) ;  /* 0x0000005000008947 */ /* 0x000fea0003800000 */
[----:B-----5:R-:W-:Y:S01]  /*08b0*/  FADD.FTZ R29, R21, R29 ;  /* 0x0000001d151d7221 */ /* 0x020fe20000010000 */
[----:B------:R-:W-:Y:S05]  /*08c0*/  BRA `(.L_x_4241) ;  /* 0x0000003000007947 */ /* 0x000fea0003800000 */
.L_x_4240:
[----:B-----5:R-:W-:-:S05]  /*08d0*/  HADD2.F32 R30, -RZ, R14.H1_H1 ;  /* 0x3000000eff1e7230 */ /* 0x020fca0000004100 */
[----:B------:R-:W-:-:S04]  /*08e0*/  FADD.FTZ R29, R30, R29 ;  /* 0x0000001d1e1d7221 */ /* 0x000fc80000010000 */
[----:B------:R-:W-:Y:S02]  /*08f0*/  @P0 FADD.FTZ R29, R21, R29 ;  /* 0x0000001d151d0221 */ /* 0x000fe40000010000 */
.L_x_4241:
[----:B------:R-:W-:Y:S01]  /*0900*/  HADD2.F32 R30, -RZ, R31.H0_H0 ;  /* 0x2000001fff1e7230 */ /* 0x000fe20000004100 */
[----:B------:R-:W-:Y:S05]  /*0910*/  @P1 BRA `(.L_x_4242) ;  /* 0x0000003000001947 */ /* 0x000fea0003800000 */
[----:B------:R-:W-:Y:S05]  /*0920*/  @!P0 BRA `(.L_x_4243) ;  /* 0x0000005000008947 */ /* 0x000fea0003800000 */
[----:B-----5:R-:W-:Y:S01]  /*0930*/  FADD.FTZ R30, R22, R30 ;  /* 0x0000001e161e7221 */ /* 0x020fe20000010000 */
[----:B------:R-:W-:Y:S05]  /*0940*/  BRA `(.L_x_4243) ;  /* 0x0000003000007947 */ /* 0x000fea0003800000 */
.L_x_4242:
[----:B-----5:R-:W-:-:S05]  /*0950*/  HADD2.F32 R33, -RZ, R15.H0_H0 ;  /* 0x2000000fff217230 */ /* 0x020fca0000004100 */
[----:B------:R-:W-:-:S04]  /*0960*/  FADD.FTZ R30, R33, R30 ;  /* 0x0000001e211e7221 */ /* 0x000fc80000010000 */
[----:B------:R-:W-:Y:S02]  /*0970*/  @P0 FADD.FTZ R30, R22, R30 ;  /* 0x0000001e161e0221 */ /* 0x000fe40000010000 */
.L_x_4243:
[----:B------:R-:W-:Y:S01]  /*0980*/  HADD2.F32 R31, -RZ, R31.H1_H1 ;  /* 0x3000001fff1f7230 */ /* 0x000fe20000004100 */
[----:B------:R-:W-:Y:S05]  /*0990*/  @P1 BRA `(.L_x_4244) ;  /* 0x0000003000001947 */ /* 0x000fea0003800000 */
[----:B------:R-:W-:Y:S05]  /*09a0*/  @!P0 BRA `(.L_x_4245) ;  /* 0x0000005000008947 */ /* 0x000fea0003800000 */
[----:B-----5:R-:W-:Y:S01]  /*09b0*/  FADD.FTZ R31, R23, R31 ;  /* 0x0000001f171f7221 */ /* 0x020fe20000010000 */
[----:B------:R-:W-:Y:S05]  /*09c0*/  BRA `(.L_x_4245) ;  /* 0x0000003000007947 */ /* 0x000fea0003800000 */
.L_x_4244:
[----:B-----5:R-:W-:-:S05]  /*09d0*/  HADD2.F32 R32, -RZ, R15.H1_H1 ;  /* 0x3000000fff207230 */ /* 0x020fca0000004100 */
[----:B------:R-:W-:-:S04]  /*09e0*/  FADD.FTZ R31, R32, R31 ;  /* 0x0000001f201f7221 */ /* 0x000fc80000010000 */
[----:B------:R-:W-:Y:S02]  /*09f0*/  @P0 FADD.FTZ R31, R23, R31 ;  /* 0x0000001f171f0221 */ /* 0x000fe40000010000 */
.L_x_4245:
[----:B------:R-:W-:-:S04]  /*0a00*/  LEA R32, P0, R50, c[0x0][0x188], 0x5 ;  /* 0x0000620032207a11 */ /* 0x000fc800078028ff */
[----:B------:R-:W-:-:S05]  /*0a10*/  LEA.HI.X R33, R50, c[0x0][0x18c], RZ, 0x5, P0 ;  /* 0x0000630032217a11 */ /* 0x000fca00000f2cff */
[----:B------:R0:W-:Y:S04]  /*0a20*/  STG.E.128 [R32.64], R24 ;  /* 0x0000001820007986 */ /* 0x0001e8000c101d04 */
[----:B------:R0:W-:Y:S02]  /*0a30*/  STG.E.128 [R32.64+0x10], R28 ;  /* 0x0000101c20007986 */ /* 0x0001e4000c101d04 */
.L_x_4229:
[----:B------:R-:W-:Y:S05]  /*0a40*/  BSYNC B0 ;  /* 0x0000000000007941 */ /* 0x000fea0003800000 */
.L_x_4228:
        /* <DEDUP_REMOVED lines=11> */
.L_x_4252:
        /* <DEDUP_REMOVED lines=37> */
.L_x_4253:
        /* <DEDUP_REMOVED lines=12> */
[----:B------:R-:W-:Y:S02]  /*0e10*/  @!P1 MOV R33, 0x4 ;  /* 0x0000000400219802 */ /* 0x000fe40000000f00 */
[----:B------:R-:W-:-:S03]  /*0e20*/  @!P1 MOV R35, 0x4 ;  /* 0x0000000400239802 */ /* 0x000fc60000000f00 */
        /* <DEDUP_REMOVED lines=17> */
[----:B------:R-:W-:Y:S01]  /*0f40*/  F2FP.PACK_AB R32, R33, R32 ;  /* 0x000000202120723e */ /* 0x000fe200000000ff */
        /* <DEDUP_REMOVED lines=11> */
[----:B------:R-:W-:Y:S01]  /*1000*/  F2FP.PACK_AB R33, R69, R33 ;  /* 0x000000214521723e */ /* 0x000fe200000000ff */
[----:B------:R-:W-:Y:S01]  /*1010*/  FFMA.FTZ R34, R60, R51, R5 ;  /* 0x000000333c227223 */ /* 0x000fe20000010005 */
[----:B------:R-:W-:Y:S01]  /*1020*/  HFMA2.MMA R69, -RZ, RZ, 0, 9.5367431640625e-07 ;  /* 0x00000010ff457435 */ /* 0x000fe200000001ff */
        /* <DEDUP_REMOVED lines=12> */
[----:B------:R-:W-:Y:S02]  /*10f0*/  F2FP.PACK_AB R38, R48, R51 ;  /* 0x000000333026723e */ /* 0x000fe400000000ff */
[----:B------:R-:W-:Y:S01]  /*1100*/  F2FP.PACK_AB R37, R67, R49 ;  /* 0x000000314325723e */ /* 0x000fe200000000ff */
[----:B------:R-:W-:Y:S01]  /*1110*/  IMAD.WIDE.U32 R48, R50, R69, c[0x0][0x208] ;  /* 0x0000820032307625 */ /* 0x000fe200078e0045 */
[----:B------:R-:W-:-:S03]  /*1120*/  F2FP.PACK_AB R36, R68, R36 ;  /* 0x000000244424723e */ /* 0x000fc600000000ff */
[----:B------:R-:W-:Y:S01]  /*1130*/  IMAD.WIDE.U32 R50, R50, R69, c[0x0][0x210] ;  /* 0x0000840032327625 */ /* 0x000fe200078e0045 */
[----:B------:R0:W-:Y:S04]  /*1140*/  STG.E.128 [R48.64], R32 ;  /* 0x0000002030007986 */ /* 0x0001e8000c101d04 */
[----:B------:R0:W-:Y:S02]  /*1150*/  STG.E.128 [R50.64], R36 ;  /* 0x0000002432007986 */ /* 0x0001e4000c101d04 */
.L_x_4249:
[----:B------:R-:W-:Y:S05]  /*1160*/  BSYNC B0 ;  /* 0x0000000000007941 */ /* 0x000fea0003800000 */
.L_x_4248:
[----:B01----:R-:W-:-:S05]  /*1170*/  MOV R33, 0x4 ;  /* 0x0000000400217802 */ /* 0x003fca0000000f00 */
[----:B------:R-:W-:-:S05]  /*1180*/  IMAD R0, R33, c[0x0][0x160], R0 ;  /* 0x0000580021007a24 */ /* 0x000fca00078e0200 */
[----:B------:R-:W-:-:S13]  /*1190*/  ISETP.GE.AND P0, PT, R0, c[0x0][0x164], PT ;  /* 0x0000590000007a0c */ /* 0x000fda0003f06270 */
[----:B-----5:R-:W-:Y:S01]  /*11a0*/  @P0 CALL.REL.NOINC `(.L_x_4250) ;  /* 0x0000001000000944 */ /* 0x020fe20003c00000 */
[----:B------:R-:W-:Y:S05]  /*11b0*/  BRA `(.L_x_4251) ;  /* 0xfffff2c000007947 */ /* 0x000fea000383ffff */
.L_x_4250:
[----:B------:R-:W-:Y:S05]  /*11c0*/  EXIT ;  /* 0x000000000000794d */ /* 0x000fea0003800000 */
.L_x_4246:
[----:B------:R-:W-:Y:S01]  /*11d0*/  HFMA2.MMA R36, -RZ, RZ, 0, 5.9604644775390625e-08 ;  /* 0x00000001ff247435 */ /* 0x000fe200000001ff */
[----:B------:R-:W-:Y:S02]  /*11e0*/  MOV R35, 0x1f ;  /* 0x0000001f00237802 */ /* 0x000fe40000000f00 */
[----:B------:R-:W-:Y:S02]  /*11f0*/  MOV R34, 0xffffffff ;  /* 0xffffffff00227802 */ /* 0x000fe40000000f00 */
[----:B------:R-:W-:Y:S02]  /*1200*/  MOV R32, 0x1220 ;  /* 0x0000122000207802 */ /* 0x000fe40000000f00 */
[----:B-----5:R-:W-:Y:S05]  /*1210*/  CALL.REL.NOINC `($__internal_48_$__cuda_sm70_shflsync_bfly_p) ;  /* 0x0000049000007944 */ /* 0x020fea0003c00000 */
[----:B01----:R-:W-:Y:S05]  /*1220*/  BRA `(.L_x_4252) ;  /* 0xfffff8d000007947 */ /* 0x003fea000383ffff */
.L_x_4247:
[----:B------:R-:W-:Y:S01]  /*1230*/  HFMA2.MMA R36, -RZ, RZ, 0, 1.1920928955078125e-07 ;  /* 0x00000002ff247435 */ /* 0x000fe200000001ff */
[----:B------:R-:W-:Y:S02]  /*1240*/  MOV R35, 0x1f ;  /* 0x0000001f00237802 */ /* 0x000fe40000000f00 */
[----:B------:R-:W-:Y:S02]  /*1250*/  MOV R34, 0xffffffff ;  /* 0xffffffff00227802 */ /* 0x000fe40000000f00 */
[----:B------:R-:W-:-:S02]  /*1260*/  MOV R32, 0x1280 ;  /* 0x0000128000207802 */ /* 0x000fc40000000f00 */
[----:B-----5:R-:W-:Y:S05]  /*1270*/  CALL.REL.NOINC `($__internal_48_$__cuda_sm70_shflsync_bfly_p) ;  /* 0x0000043000007944 */ /* 0x020fea0003c00000 */
[----:B0-----:R-:W-:Y:S01]  /*1280*/  HFMA2.MMA R36, -RZ, RZ, 0, 2.384185791015625e-07 ;  /* 0x00000004ff247435 */ /* 0x001fe200000001ff */
[----:B-1----:R-:W-:Y:S01]  /*1290*/  FADD.FTZ R37, R37, R34 ;  /* 0x0000002225257221 */ /* 0x002fe20000010000 */
[----:B------:R-:W-:-:S02]  /*12a0*/  MOV R35, 0x1f ;  /* 0x0000001f00237802 */ /* 0x000fc40000000f00 */
[----:B------:R-:W-:Y:S02]  /*12b0*/  MOV R34, 0xffffffff ;  /* 0xffffffff00227802 */ /* 0x000fe40000000f00 */
[----:B------:R-:W-:Y:S02]  /*12c0*/  MOV R32, 0x12e0 ;  /* 0x000012e000207802 */ /* 0x000fe40000000f00 */
[----:B------:R-:W-:Y:S05]  /*12d0*/  CALL.REL.NOINC `($__internal_48_$__cuda_sm70_shflsync_bfly_p) ;  /* 0x000003d000007944 */ /* 0x000fea0003c00000 */
[----:B0-----:R-:W-:Y:S01]  /*12e0*/  HFMA2.MMA R36, -RZ, RZ, 0, 4.76837158203125e-07 ;  /* 0x00000008ff247435 */ /* 0x001fe200000001ff */
[----:B-1----:R-:W-:Y:S01]  /*12f0*/  FADD.FTZ R37, R37, R34 ;  /* 0x0000002225257221 */ /* 0x002fe20000010000 */
[----:B------:R-:W-:Y:S02]  /*1300*/  MOV R35, 0x1f ;  /* 0x0000001f00237802 */ /* 0x000fe40000000f00 */
[----:B------:R-:W-:Y:S02]  /*1310*/  MOV R34, 0xffffffff ;  /* 0xffffffff00227802 */ /* 0x000fe40000000f00 */
[----:B------:R-:W-:Y:S02]  /*1320*/  MOV R32, 0x1340 ;  /* 0x0000134000207802 */ /* 0x000fe40000000f00 */
[----:B------:R-:W-:Y:S05]  /*1330*/  CALL.REL.NOINC `($__internal_48_$__cuda_sm70_shflsync_bfly_p) ;  /* 0x0000037000007944 */ /* 0x000fea0003c00000 */
[----:B0-----:R-:W-:Y:S01]  /*1340*/  HFMA2.MMA R36, -RZ, RZ, 0, 9.5367431640625e-07 ;  /* 0x00000010ff247435 */ /* 0x001fe200000001ff */
[----:B-1----:R-:W-:Y:S01]  /*1350*/  FADD.FTZ R37, R37, R34 ;  /* 0x0000002225257221 */ /* 0x002fe20000010000 */
[----:B------:R-:W-:-:S02]  /*1360*/  MOV R35, 0x1f ;  /* 0x0000001f00237802 */ /* 0x000fc40000000f00 */
[----:B------:R-:W-:Y:S02]  /*1370*/  MOV R34, 0xffffffff ;  /* 0xffffffff00227802 */ /* 0x000fe40000000f00 */
[----:B------:R-:W-:Y:S02]  /*1380*/  MOV R32, 0x13a0 ;  /* 0x000013a000207802 */ /* 0x000fe40000000f00 */
[----:B------:R-:W-:Y:S05]  /*1390*/  CALL.REL.NOINC `($__internal_48_$__cuda_sm70_shflsync_bfly_p) ;  /* 0x0000031000007944 */ /* 0x000fea0003c00000 */
        /* <DEDUP_REMOVED lines=23> */
[----:B------:R-:W-:Y:S05]  /*1510*/  CALL.REL.NOINC `($__internal_48_$__cuda_sm70_shflsync_bfly_p) ;  /* 0x0000019000007944 */ /* 0x000fea0003c00000 */
[----:B0-----:R-:W-:Y:S01]  /*1520*/  HFMA2.MMA R36, -RZ, RZ, 0, 1.1920928955078125e-07 ;  /* 0x00000002ff247435 */ /* 0x001fe200000001ff */
[----:B-1----:R-:W-:Y:S01]  /*1530*/  FADD.FTZ R37, R37, R34 ;  /* 0x0000002225257221 */ /* 0x002fe20000010000 */
[----:B------:R-:W-:Y:S02]  /*1540*/  MOV R35, 0x1f ;  /* 0x0000001f00237802 */ /* 0x000fe40000000f00 */
[----:B------:R-:W-:Y:S02]  /*1550*/  MOV R34, 0xffffffff ;  /* 0xffffffff00227802 */ /* 0x000fe40000000f00 */
[----:B------:R-:W-:Y:S02]  /*1560*/  MOV R32, 0x1580 ;  /* 0x0000158000207802 */ /* 0x000fe40000000f00 */
[----:B------:R-:W-:Y:S05]  /*1570*/  CALL.REL.NOINC `($__internal_48_$__cuda_sm70_shflsync_bfly_p) ;  /* 0x0000013000007944 */ /* 0x000fea0003c00000 */
        /* <DEDUP_REMOVED lines=18> */
[----:B01----:R-:W-:Y:S05]  /*16a0*/  BRA `(.L_x_4253) ;  /* 0xfffff6a000007947 */ /* 0x003fea000383ffff */
        .weak           $__internal_48_$__cuda_sm70_shflsync_bfly_p
        .type           $__internal_48_$__cuda_sm70_shflsync_bfly_p,@function
        .size           $__internal_48_$__cuda_sm70_shflsync_bfly_p,(.L_x_7104 - $__internal_48_$__cuda_sm70_shflsync_bfly_p)
$__internal_48_$__cuda_sm70_shflsync_bfly_p:
[----:B------:R-:W-:Y:S01]  /*16b0*/  HFMA2.MMA R33, -RZ, RZ, 0, 0 ;  /* 0x00000000ff217435 */ /* 0x000fe200000001ff */
[----:B------:R-:W-:Y:S04]  /*16c0*/  WARPSYNC R34 ;  /* 0x0000002200007348 */ /* 0x000fe80003800000 */
[----:B------:R0:W1:Y:S01]  /*16d0*/  SHFL.BFLY PT, R34, R37, R36, R35 ;  /* 0x0c00002425227389 */ /* 0x00006200000e0023 */
[----:B------:R-:W-:Y:S05]  /*16e0*/  RET.REL.NODEC R32 `(_ZN10layer_norm31ln_parallel_residual_fwd_kernelINS_13Kernel_traitsI6__halfS2_fS2_fjLj256ELj1ELj4ELj1ELj16ENS_18Kernel_traits_baseILj256ES2_S2_fS2_fjLj128EEEEELb0ELb0ELb0EEEvNS_9FwdParamsE) ;  /* 0xffffe91020007950 */ /* 0x000fea0003c3ffff */
.L_x_4254:
        /* <DEDUP_REMOVED lines=9> */
.L_x_7104:


//--------------------- .text._ZN10layer_norm31ln_parallel_residual_fwd_kernelINS_13Kernel_traitsI6__halfS2_fS2_fjLj256ELj1ELj4ELj1ELj16ENS_18Kernel_traits_baseILj256ES2_S2_fS2_fjLj128EEEEELb0ELb0ELb1EEEvNS_9FwdParamsE --------------------------
	.section	.text._ZN10layer_norm31ln_parallel_residual_fwd_kernelINS_13Kernel_traitsI6__halfS2_fS2_fjLj256ELj1ELj4ELj1ELj16ENS_18Kernel_traits_baseILj256ES2_S2_fS2_fjLj128EEEEELb0ELb0ELb1EEEvNS_9FwdParamsE,"ax",@progbits
	.sectioninfo	@"SHI_REGISTERS=64"
	.align	128
        .global         _ZN10layer_norm31ln_parallel_residual_fwd_kernelINS_13Kernel_traitsI6__halfS2_fS2_fjLj256ELj1ELj4ELj1ELj16ENS_18Kernel_traits_baseILj256ES2_S2_fS2_fjLj128EEEEELb0ELb0ELb1EEEvNS_9FwdParamsE
        .type           _ZN10layer_norm31ln_parallel_residual_fwd_kernelINS_13Kernel_traitsI6__halfS2_fS2_fjLj256ELj1ELj4ELj1ELj16ENS_18Kernel_traits_baseILj256ES2_S2_fS2_fjLj128EEEEELb0ELb0ELb1EEEvNS_9FwdParamsE,@function
        .size           _ZN10layer_norm31ln_parallel_residual_fwd_kernelINS_13Kernel_traitsI6__halfS2_fS2_fjLj256ELj1ELj4ELj1ELj16ENS_18Kernel_traits_baseILj256ES2_S2_fS2_fjLj128EEEEELb0ELb0ELb1EEEvNS_9FwdParamsE,(.L_x_7105 - _ZN10layer_norm31ln_parallel_residual_fwd_kernelINS_13Kernel_traitsI6__halfS2_fS2_fjLj256ELj1ELj4ELj1ELj16ENS_18Kernel_traits_baseILj256ES2_S2_fS2_fjLj128EEEEELb0ELb0ELb1EEEvNS_9FwdParamsE)
        .other          _ZN10layer_norm31ln_parallel_residual_fwd_kernelINS_13Kernel_traitsI6__halfS2_fS2_fjLj256ELj1ELj4ELj1ELj16ENS_18Kernel_traits_baseILj256ES2_S2_fS2_fjLj128EEEEELb0ELb0ELb1EEEvNS_9FwdParamsE,@"STO_CUDA_ENTRY STV_DEFAULT"
_ZN10layer_norm31ln_parallel_residual_fwd_kernelINS_13Kernel_traitsI6__halfS2_fS2_fjLj256ELj1ELj4ELj1ELj16ENS_18Kernel_traits_baseILj256ES2_S2_fS2_fjLj128EEEEELb0ELb0ELb1EEEvNS_9FwdParamsE:
.text._ZN10layer_norm31ln_parallel_residual_fwd_kernelINS_13Kernel_traitsI6__halfS2_fS2_fjLj256ELj1ELj4ELj1ELj16ENS_18Kernel_traits_baseILj256ES2_S2_fS2_fjLj128EEEEELb0ELb0ELb1EEEvNS_9FwdParamsE:
        /* <DEDUP_REMOVED lines=12> */
[----:B------:R-:W-:Y:S02]  /*00c0*/  @P1 IADD3 R4, P2, R12, c[0x0][0x220], RZ ;  /* 0x000088000c041a10 */ /* 0x000fe40007f5e0ff */
[----:B------:R-:W-:Y:S02]  /*00d0*/  SHF.L.U32 R0, R33, 0x4, RZ ;  /* 0x0000000421007819 */ /* 0x000fe400000006ff */
[----:B------:R-:W-:Y:S01]  /*00e0*/  @P1 IADD3.X R5, RZ, c[0x0][0x224], RZ, P2, !PT ;  /* 0x00008900ff051a10 */ /* 0x000fe200017fe4ff */
[----:B------:R-:W5:Y:S01]  /*00f0*/  @P0 LDG.E.128 R44, [R44.64] ;  /* 0x000000042c2c0981 */ /* 0x000f62000c1e1d00 */
[----:B------:R-:W-:-:S02]  /*0100*/  SHF.R.U32.HI R33, RZ, 0x5, R33 ;  /* 0x00000005ff217819 */ /* 0x000fc40000011621 */
[----:B------:R-:W-:Y:S02]  /*0110*/  LOP3.LUT R0, R0, 0x1f0, RZ, 0xc0, !PT ;  /* 0x000001f000007812 */ /* 0x000fe400078ec0ff */
[----:B------:R-:W5:Y:S01]  /*0120*/  @P1 LDG.E.128 R4, [R4.64] ;  /* 0x0000000404041981 */ /* 0x000f62000c1e1d00 */
[----:B-1----:R-:W-:Y:S02]  /*0130*/  LEA R33, R2, R33, 0x2 ;  /* 0x0000002102217211 */ /* 0x002fe400078e10ff */
[----:B------:R-:W-:Y:S02]  /*0140*/  IADD3 R8, P3, R0, c[0x0][0x1b0], RZ ;  /* 0x00006c0000087a10 */ /* 0x000fe40007f7e0ff */
        /* <DEDUP_REMOVED lines=28> */
[--C-:B--2---:R-:W-:Y:S02]  /*0310*/  HADD2.F32 R52, -RZ, R8.reuse.H0_H0 ;  /* 0x20000008ff347230 */ /* 0x104fe40000004100 */
[----:B------:R-:W-:-:S02]  /*0320*/  HADD2.F32 R44, -RZ, R8.H1_H1 ;  /* 0x30000008ff2c7230 */ /* 0x000fc40000004100 */
[--C-:B------:R-:W-:Y:S02]  /*0330*/  HADD2.F32 R6, -RZ, R9.reuse.H0_H0 ;  /* 0x20000009ff067230 */ /* 0x100fe40000004100 */
[----:B------:R-:W-:Y:S02]  /*0340*/  HADD2.F32 R7, -RZ, R9.H1_H1 ;  /* 0x30000009ff077230 */ /* 0x000fe40000004100 */
[--C-:B------:R-:W-:Y:S02]  /*0350*/  HADD2.F32 R8, -RZ, R10.reuse.H0_H0 ;  /* 0x2000000aff087230 */ /* 0x100fe40000004100 */
[----:B------:R-:W-:Y:S02]  /*0360*/  HADD2.F32 R9, -RZ, R10.H1_H1 ;  /* 0x3000000aff097230 */ /* 0x000fe40000004100 */
[--C-:B------:R-:W-:Y:S02]  /*0370*/  HADD2.F32 R10, -RZ, R11.reuse.H0_H0 ;  /* 0x2000000bff0a7230 */ /* 0x100fe40000004100 */
[----:B------:R-:W-:-:S02]  /*0380*/  HADD2.F32 R11, -RZ, R11.H1_H1 ;  /* 0x3000000bff0b7230 */ /* 0x000fc40000004100 */
[--C-:B---3--:R-:W-:Y:S02]  /*0390*/  HADD2.F32 R45, -RZ, R12.reuse.H0_H0 ;  /* 0x2000000cff2d7230 */ /* 0x108fe40000004100 */
[----:B------:R-:W-:Y:S02]  /*03a0*/  HADD2.F32 R32, -RZ, R12.H1_H1 ;  /* 0x3000000cff207230 */ /* 0x000fe40000004100 */
[--C-:B------:R-:W-:Y:S02]  /*03b0*/  HADD2.F32 R34, -RZ, R13.reuse.H0_H0 ;  /* 0x2000000dff227230 */ /* 0x100fe40000004100 */
[----:B------:R-:W-:Y:S02]  /*03c0*/  HADD2.F32 R35, -RZ, R13.H1_H1 ;  /* 0x3000000dff237230 */ /* 0x000fe40000004100 */
[--C-:B------:R-:W-:Y:S02]  /*03d0*/  HADD2.F32 R36, -RZ, R14.reuse.H0_H0 ;  /* 0x2000000eff247230 */ /* 0x100fe40000004100 */
[----:B------:R-:W-:-:S02]  /*03e0*/  HADD2.F32 R37, -RZ, R14.H1_H1 ;  /* 0x3000000eff257230 */ /* 0x000fc40000004100 */
[--C-:B------:R-:W-:Y:S02]  /*03f0*/  HADD2.F32 R38, -RZ, R15.reuse.H0_H0 ;  /* 0x2000000fff267230 */ /* 0x100fe40000004100 */
[----:B------:R-:W-:Y:S02]  /*0400*/  HADD2.F32 R39, -RZ, R15.H1_H1 ;  /* 0x3000000fff277230 */ /* 0x000fe40000004100 */
.L_x_4274:
[----:B------:R-:W0:Y:S01]  /*0410*/  S2R R57, SR_TID.X ;  /* 0x0000000000397919 */ /* 0x000e220000002100 */
[----:B------:R-:W-:Y:S01]  /*0420*/  IMAD R12, R33, c[0x0][0x168], RZ ;  /* 0x00005a00210c7a24 */ /* 0x000fe200078e02ff */
[----:B------:R-:W-:Y:S01]  /*0430*/  ISETP.NE.U32.AND P0, PT, RZ, c[0x0][0x180], PT ;  /* 0x00006000ff007a0c */ /* 0x000fe20003f05070 */
[----:B------:R-:W-:Y:S01]  /*0440*/  HFMA2.MMA R29, -RZ, RZ, 0, 9.5367431640625e-07 ;  /* 0x00000010ff1d7435 */ /* 0x000fe200000001ff */
        /* <DEDUP_REMOVED lines=23> */
.L_x_4255:
[----:B0----5:R-:W-:-:S05]  /*05c0*/  HADD2.F32 R13, -RZ, R24.H0_H0 ;  /* 0x20000018ff0d7230 */ /* 0x021fca0000004100 */
[----:B------:R-:W-:-:S04]  /*05d0*/  FADD.FTZ R12, R12, R13 ;  /* 0x0000000d0c0c7221 */ /* 0x000fc80000010000 */
[----:B------:R-:W-:Y:S02]  /*05e0*/  @P0 FADD.FTZ R12, R20, R12 ;  /* 0x0000000c140c0221 */ /* 0x000fe40000010000 */
.L_x_4256:
[----:B------:R-:W-:Y:S01]  /*05f0*/  HADD2.F32 R13, -RZ, R28.H1_H1 ;  /* 0x3000001cff0d7230 */ /* 0x000fe20000004100 */
[----:B------:R-:W-:Y:S05]  /*0600*/  @P1 BRA `(.L_x_4257) ;  /* 0x0000003000001947 */ /* 0x000fea0003800000 */
[----:B------:R-:W-:Y:S05]  /*0610*/  @!P0 BRA `(.L_x_4258) ;  /* 0x0000005000008947 */ /* 0x000fea0003800000 */
[----:B-----5:R-:W-:Y:S01]  /*0620*/  FADD.FTZ R13, R21, R13 ;  /* 0x0000000d150d7221 */ /* 0x020fe20000010000 */
[----:B------:R-:W-:Y:S05]  /*0630*/  BRA `(.L_x_4258) ;  /* 0x0000003000007947 */ /* 0x000fea0003800000 */
.L_x_4257:
[----:B-----5:R-:W-:-:S05]  /*0640*/  HADD2.F32 R14, -RZ, R24.H1_H1 ;  /* 0x30000018ff0e7230 */ /* 0x020fca0000004100 */
[----:B------:R-:W-:-:S04]  /*0650*/  FADD.FTZ R13, R13, R14 ;  /* 0x0000000e0d0d7221 */ /* 0x000fc80000010000 */
[----:B------:R-:W-:Y:S02]  /*0660*/  @P0 FADD.FTZ R13, R21, R13 ;  /* 0x0000000d150d0221 */ /* 0x000fe40000010000 */
.L_x_4258:
[----:B------:R-:W-:Y:S01]  /*0670*/  HADD2.F32 R14, -RZ, R29.H0_H0 ;  /* 0x2000001dff0e7230 */ /* 0x000fe20000004100 */
[----:B------:R-:W-:Y:S05]  /*0680*/  @P1 BRA `(.L_x_4259) ;  /* 0x0000003000001947 */ /* 0x000fea0003800000 */
[----:B------:R-:W-:Y:S05]  /*0690*/  @!P0 BRA `(.L_x_4260) ;  /* 0x0000005000008947 */ /* 0x000fea0003800000 */
[----:B-----5:R-:W-:Y:S01]  /*06a0*/  FADD.FTZ R14, R22, R14 ;  /* 0x0000000e160e7221 */ /* 0x020fe20000010000 */
[----:B------:R-:W-:Y:S05]  /*06b0*/  BRA `(.L_x_4260) ;  /* 0x0000003000007947 */ /* 0x000fea0003800000 */
.L_x_4259:
[----:B-----5:R-:W-:-:S05]  /*06c0*/  HADD2.F32 R15, -RZ, R25.H0_H0 ;  /* 0x20000019ff0f7230 */ /* 0x020fca0000004100 */
[----:B------:R-:W-:-:S04]  /*06d0*/  FADD.FTZ R14, R14, R15 ;  /* 0x0000000f0e0e7221 */ /* 0x000fc80000010000 */
[----:B------:R-:W-:Y:S02]  /*06e0*/  @P0 FADD.FTZ R14, R22, R14 ;  /* 0x0000000e160e0221 */ /* 0x000fe40000010000 */
.L_x_4260:
[----:B------:R-:W-:Y:S01]  /*06f0*/  HADD2.F32 R15, -RZ, R29.H1_H1 ;  /* 0x3000001dff0f7230 */ /* 0x000fe20000004100 */
[----:B------:R-:W-:Y:S05]  /*0700*/  @P1 BRA `(.L_x_4261) ;  /* 0x0000003000001947 */ /* 0x000fea0003800000 */
[----:B------:R-:W-:Y:S05]  /*0710*/  @!P0 BRA `(.L_x_4262) ;  /* 0x0000005000008947 */ /* 0x000fea0003800000 */
[----:B-----5:R-:W-:Y:S01]  /*0720*/  FADD.FTZ R15, R23, R15 ;  /* 0x0000000f170f7221 */ /* 0x020fe20000010000 */
[----:B------:R-:W-:Y:S05]  /*0730*/  BRA `(.L_x_4262) ;  /* 0x0000003000007947 */ /* 0x000fea0003800000 */
.L_x_4261:
[----:B-----5:R-:W-:-:S05]  /*0740*/  HADD2.F32 R28, -RZ, R25.H1_H1 ;  /* 0x30000019ff1c7230 */ /* 0x020fca0000004100 */
[----:B------:R-:W-:-:S04]  /*0750*/  FADD.FTZ R15, R15, R28 ;  /* 0x0000001c0f0f7221 */ /* 0x000fc80000010000 */
[----:B------:R-:W-:Y:S02]  /*0760*/  @P0 FADD.FTZ R15, R23, R15 ;  /* 0x0000000f170f0221 */ /* 0x000fe40000010000 */
.L_x_4262:
[----:B------:R-:W-:Y:S01]  /*0770*/  HADD2.F32 R28, -RZ, R30.H0_H0 ;  /* 0x2000001eff1c7230 */ /* 0x000fe20000004100 */
[----:B------:R-:W-:Y:S05]  /*0780*/  @P1 BRA `(.L_x_4263) ;  /* 0x0000003000001947 */ /* 0x000fea0003800000 */
[----:B------:R-:W-:Y:S05]  /*0790*/  @!P0 BRA `(.L_x_4264) ;  /* 0x0000005000008947 */ /* 0x000fea0003800000 */
[----:B-----5:R-:W-:Y:S01]  /*07a0*/  FADD.FTZ R28, R16, R28 ;  /* 0x0000001c101c7221 */ /* 0x020fe20000010000 */
[----:B------:R-:W-:Y:S05]  /*07b0*/  BRA `(.L_x_4264) ;  /* 0x0000003000007947 */ /* 0x000fea0003800000 */
.L_x_4263:
[----:B-----5:R-:W-:-:S05]  /*07c0*/  HADD2.F32 R29, -RZ, R26.H0_H0 ;  /* 0x2000001aff1d7230 */ /* 0x020fca0000004100 */
[----:B------:R-:W-:-:S04]  /*07d0*/  FADD.FTZ R28, R28, R29 ;  /* 0x0000001d1c1c7221 */ /* 0x000fc80000010000 */
[----:B------:R-:W-:Y:S02]  /*07e0*/  @P0 FADD.FTZ R28, R16, R28 ;  /* 0x0000001c101c0221 */ /* 0x000fe40000010000 */
.L_x_4264:
[----:B------:R-:W-:Y:S01]  /*07f0*/  HADD2.F32 R29, -RZ, R30.H1_H1 ;  /* 0x3000001eff1d7230 */ /* 0x000fe20000004100 */
[----:B------:R-:W-:Y:S05]  /*0800*/  @P1 BRA `(.L_x_4265) ;  /* 0x0000003000001947 */ /* 0x000fea0003800000 */
[----:B------:R-:W-:Y:S05]  /*0810*/  @!P0 BRA `(.L_x_4266) ;  /* 0x0000005000008947 */ /* 0x000fea0003800000 */
[----:B-----5:R-:W-:Y:S01]  /*0820*/  FADD.FTZ R29, R17, R29 ;  /* 0x0000001d111d7221 */ /* 0x020fe20000010000 */
[----:B------:R-:W-:Y:S05]  /*0830*/  BRA `(.L_x_4266) ;  /* 0x0000003000007947 */ /* 0x000fea0003800000 */
.L_x_4265:
[----:B-----5:R-:W-:-:S05]  /*0840*/  HADD2.F32 R30, -RZ, R26.H1_H1 ;  /* 0x3000001aff1e7230 */ /* 0x020fca0000004100 */
[----:B------:R-:W-:-:S04]  /*0850*/  FADD.FTZ R29, R29, R30 ;  /* 0x0000001e1d1d7221 */ /* 0x000fc80000010000 */
[----:B------:R-:W-:Y:S02]  /*0860*/  @P0 FADD.FTZ R29, R17, R29 ;  /* 0x0000001d111d0221 */ /* 0x000fe40000010000 */
.L_x_4266:
[----:B------:R-:W-:Y:S01]  /*0870*/  HADD2.F32 R30, -RZ, R31.H0_H0 ;  /* 0x2000001fff1e7230 */ /* 0x000fe20000004100 */
[----:B------:R-:W-:Y:S05]  /*0880*/  @P1 BRA `(.L_x_4267) ;  /* 0x0000003000001947 */ /* 0x000fea0003800000 */
[----:B------:R-:W-:Y:S05]  /*0890*/  @!P0 BRA `(.L_x_4268) ;  /* 0x0000005000008947 */ /* 0x000fea0003800000 */
[----:B-----5:R-:W-:Y:S01]  /*08a0*/  FADD.FTZ R30, R18, R30 ;  /* 0x0000001e121e7221 */ /* 0x020fe20000010000 */
[----:B------:R-:W-:Y:S05]  /*08b0*/  BRA `(.L_x_4268) ;  /* 0x0000003000007947 */ /* 0x000fea0003800000 */
.L_x_4267:
[----:B-----5:R-:W-:-:S05]  /*08c0*/  HADD2.F32 R41, -RZ, R27.H0_H0 ;  /* 0x2000001bff297230 */ /* 0x020fca0000004100 */
[----:B------:R-:W-:-:S04]  /*08d0*/  FADD.FTZ R30, R30, R41 ;  /* 0x000000291e1e7221 */ /* 0x000fc80000010000 */
[----:B------:R-:W-:Y:S02]  /*08e0*/  @P0 FADD.FTZ R30, R18, R30 ;  /* 0x0000001e121e0221 */ /* 0x000fe40000010000 */
.L_x_4268:
[----:B------:R-:W-:Y:S01]  /*08f0*/  HADD2.F32 R31, -RZ, R31.H1_H1 ;  /* 0x3000001fff1f7230 */ /* 0x000fe20000004100 */
[----:B------:R-:W-:Y:S05]  /*0900*/  @P1 BRA `(.L_x_4269) ;  /* 0x0000003000001947 */ /* 0x000fea0003800000 */
[----:B------:R-:W-:Y:S05]  /*0910*/  @!P0 BRA `(.L_x_4270) ;  /* 0x0000005000008947 */ /* 0x000fea0003800000 */
[----:B-----5:R-:W-:Y:S01]  /*0920*/  FADD.FTZ R31, R19, R31 ;  /* 0x0000001f131f7221 */ /* 0x020fe20000010000 */
[----:B------:R-:W-:Y:S05]  /*0930*/  BRA `(.L_x_4270) ;  /* 0x0000003000007947 */ /* 0x000fea0003800000 */
.L_x_4269:
[----:B-----5:R-:W-:-:S05]  /*0940*/  HADD2.F32 R40, -RZ, R27.H1_H1 ;  /* 0x3000001bff287230 */ /* 0x020fca0000004100 */
[----:B------:R-:W-:-:S04]  /*0950*/  FADD.FTZ R31, R31, R40 ;  /* 0x000000281f1f7221 */ /* 0x000fc80000010000 */
[----:B------:R-:W-:Y:S02]  /*0960*/  @P0 FADD.FTZ R31, R19, R31 ;  /* 0x0000001f131f0221 */ /* 0x000fe40000010000 */
.L_x_4270:
        /* <DEDUP_REMOVED lines=15> */
.L_x_4275:
        /* <DEDUP_REMOVED lines=36> */
.L_x_4276:
        /* <DEDUP_REMOVED lines=32> */
[----:B------:R-:W-:Y:S01]  /*0ea0*/  F2FP.PACK_AB R15, R43, R41 ;  /* 0x000000292b0f723e */ /* 0x000fe200000000ff */
[----:B------:R-:W-:-:S02]  /*0eb0*/  FFMA.FTZ R58, R8, R31, R48 ;  /* 0x0000001f083a7223 */ /* 0x000fc40000010030 */
[----:B------:R-:W-:Y:S02]  /*0ec0*/  FFMA.FTZ R59, R9, R13, R46 ;  /* 0x0000000d093b7223 */ /* 0x000fe4000001002e */
        /* <DEDUP_REMOVED lines=14> */
[----:B------:R-:W-:Y:S01]  /*0fb0*/  SHF.R.U32.HI R43, RZ, 0x1c, R42 ;  /* 0x0000001cff2b7819 */ /* 0x000fe2000001162a */
[----:B------:R-:W-:Y:S01]  /*0fc0*/  FFMA.FTZ R57, R35, R57, R49 ;  /* 0x0000003923397223 */ /* 0x000fe20000010031 */
[----:B------:R-:W-:Y:S01]  /*0fd0*/  IADD3 R40, P0, R41, c[0x0][0x208], RZ ;  /* 0x0000820029287a10 */ /* 0x000fe20007f1e0ff */
[----:B------:R-:W-:Y:S01]  /*0fe0*/  FFMA.FTZ R28, R45, R28, R56 ;  /* 0x0000001c2d1c7223 */ /* 0x000fe20000010038 */
[----:B------:R-:W-:Y:S01]  /*0ff0*/  IADD3 R42, P1, R41, c[0x0][0x210], RZ ;  /* 0x00008400292a7a10 */ /* 0x000fe20007f3e0ff */
[----:B------:R-:W-:Y:S01]  /*1000*/  FFMA.FTZ R59, R32, R29, R51 ;  /* 0x0000001d203b7223 */ /* 0x000fe20000010033 */
[----:B------:R-:W-:-:S02]  /*1010*/  F2FP.PACK_AB R12, R61, R12 ;  /* 0x0000000c3d0c723e */ /* 0x000fc400000000ff */
[----:B------:R-:W-:Y:S02]  /*1020*/  IADD3.X R41, R43, c[0x0][0x20c], RZ, P0, !PT ;  /* 0x000083002b297a10 */ /* 0x000fe400007fe4ff */
[----:B------:R-:W-:Y:S02]  /*1030*/  F2FP.PACK_AB R29, R57, R58 ;  /* 0x0000003a391d723e */ /* 0x000fe400000000ff */
[----:B------:R-:W-:Y:S01]  /*1040*/  IADD3.X R43, R43, c[0x0][0x214], RZ, P1, !PT ;  /* 0x000085002b2b7a10 */ /* 0x000fe20000ffe4ff */
[----:B------:R0:W-:Y:S01]  /*1050*/  STG.E.128 [R40.64], R12 ;  /* 0x0000000c28007986 */ /* 0x0001e2000c101d04 */
[----:B------:R-:W-:Y:S02]  /*1060*/  MOV R61, 0x4 ;  /* 0x00000004003d7802 */ /* 0x000fe40000000f00 */
[----:B------:R-:W-:-:S03]  /*1070*/  F2FP.PACK_AB R28, R59, R28 ;  /* 0x0000001c3b1c723e */ /* 0x000fc600000000ff */
[----:B------:R-:W-:Y:S02]  /*1080*/  IMAD R33, R61, c[0x0][0x160], R33 ;  /* 0x000058003d217a24 */ /* 0x000fe400078e0221 */
[----:B------:R0:W-:Y:S03]  /*1090*/  STG.E.128 [R42.64], R28 ;  /* 0x0000001c2a007986 */ /* 0x0001e6000c101d04 */
[----:B------:R-:W-:-:S13]  /*10a0*/  ISETP.GE.AND P0, PT, R33, c[0x0][0x164], PT ;  /* 0x0000590021007a0c */ /* 0x000fda0003f06270 */
[----:B0----5:R-:W-:Y:S01]  /*10b0*/  @P0 CALL.REL.NOINC `(.L_x_4273) ;  /* 0x0000001000000944 */ /* 0x021fe20003c00000 */
[----:B------:R-:W-:Y:S05]  /*10c0*/  BRA `(.L_x_4274) ;  /* 0xfffff34000007947 */ /* 0x000fea000383ffff */
.L_x_4273:
[----:B------:R-:W-:Y:S05]  /*10d0*/  EXIT ;  /* 0x000000000000794d */ /* 0x000fea0003800000 */
.L_x_4271:
[----:B------:R-:W-:Y:S01]  /*10e0*/  HFMA2.MMA R57, -RZ, RZ, 0, 5.9604644775390625e-08 ;  /* 0x00000001ff397435 */ /* 0x000fe200000001ff */
[----:B------:R-:W-:Y:S02]  /*10f0*/  MOV R58, R43 ;  /* 0x0000002b003a7202 */ /* 0x000fe40000000f00 */
[----:B------:R-:W-:Y:S02]  /*1100*/  MOV R59, 0x1f ;  /* 0x0000001f003b7802 */ /* 0x000fe40000000f00 */
[----:B0-----:R-:W-:Y:S02]  /*1110*/  MOV R41, 0xffffffff ;  /* 0xffffffff00297802 */ /* 0x001fe40000000f00 */
[----:B------:R-:W-:Y:S02]  /*1120*/  MOV R40, 0x1140 ;  /* 0x0000114000287802 */ /* 0x000fe40000000f00 */
[----:B-----5:R-:W-:Y:S05]  /*1130*/  CALL.REL.NOINC `($__internal_49_$__cuda_sm70_shflsync_bfly_p) ;  /* 0x000004c000007944 */ /* 0x020fea0003c00000 */
[----:B-1----:R-:W-:Y:S05]  /*1140*/  BRA `(.L_x_4275) ;  /* 0xfffff91000007947 */ /* 0x002fea000383ffff */
.L_x_4272:
[----:B------:R-:W-:Y:S01]  /*1150*/  HFMA2.MMA R57, -RZ, RZ, 0, 1.1920928955078125e-07 ;  /* 0x00000002ff397435 */ /* 0x000fe200000001ff */
[----:B------:R-:W-:Y:S02]  /*1160*/  MOV R58, R43 ;  /* 0x0000002b003a7202 */ /* 0x000fe40000000f00 */
[----:B------:R-:W-:-:S02]  /*1170*/  MOV R59, 0x1f ;  /* 0x0000001f003b7802 */ /* 0x000fc40000000f00 */
[----:B0-----:R-:W-:Y:S02]  /*1180*/  MOV R41, 0xffffffff ;  /* 0xffffffff00297802 */ /* 0x001fe40000000f00 */
[----:B------:R-:W-:Y:S02]  /*1190*/  MOV R40, 0x11b0 ;  /* 0x000011b000287802 */ /* 0x000fe40000000f00 */
[----:B-----5:R-:W-:Y:S05]  /*11a0*/  CALL.REL.NOINC `($__internal_49_$__cuda_sm70_shflsync_bfly_p) ;  /* 0x0000045000007944 */ /* 0x020fea0003c00000 */
[----:B-1----:R-:W-:Y:S01]  /*11b0*/  FADD.FTZ R43, R43, R57 ;  /* 0x000000392b2b7221 */ /* 0x002fe20000010000 */
[----:B------:R-:W-:Y:S01]  /*11c0*/  HFMA2.MMA R57, -RZ, RZ, 0, 2.384185791015625e-07 ;  /* 0x00000004ff397435 */ /* 0x000fe200000001ff */
[----:B------:R-:W-:Y:S02]  /*11d0*/  MOV R59, 0x1f ;  /* 0x0000001f003b7802 */ /* 0x000fe40000000f00 */
[----:B------:R-:W-:Y:S02]  /*11e0*/  MOV R41, 0xffffffff ;  /* 0xffffffff00297802 */ /* 0x000fe40000000f00 */
[----:B------:R-:W-:Y:S02]  /*11f0*/  MOV R58, R43 ;  /* 0x0000002b003a7202 */ /* 0x000fe40000000f00 */
[----:B------:R-:W-:-:S02]  /*1200*/  MOV R40, 0x1220 ;  /* 0x0000122000287802 */ /* 0x000fc40000000f00 */
[----:B------:R-:W-:Y:S05]  /*1210*/  CALL.REL.NOINC `($__internal_49_$__cuda_sm70_shflsync_bfly_p) ;  /* 0x000003e000007944 */ /* 0x000fea0003c00000 */
[----:B-1----:R-:W-:Y:S01]  /*1220*/  FADD.FTZ R43, R43, R57 ;  /* 0x000000392b2b7221 */ /* 0x002fe20000010000 */
[----:B------:R-:W-:Y:S01]  /*1230*/  HFMA2.MMA R57, -RZ, RZ, 0, 4.76837158203125e-07 ;  /* 0x00000008ff397435 */ /* 0x000fe200000001ff */
[----:B------:R-:W-:-:S02]  /*1240*/  MOV R59, 0x1f ;  /* 0x0000001f003b7802 */ /* 0x000fc40000000f00 */
[----:B------:R-:W-:Y:S02]  /*1250*/  MOV R41, 0xffffffff ;  /* 0xffffffff00297802 */ /* 0x000fe40000000f00 */
[----:B------:R-:W-:Y:S02]  /*1260*/  MOV R58, R43 ;  /* 0x0000002b003a7202 */ /* 0x000fe40000000f00 */
[----:B------:R-:W-:Y:S02]  /*1270*/  MOV R40, 0x1290 ;  /* 0x0000129000287802 */ /* 0x000fe40000000f00 */
[----:B------:R-:W-:Y:S05]  /*1280*/  CALL.REL.NOINC `($__internal_49_$__cuda_sm70_shflsync_bfly_p) ;  /* 0x0000037000007944 */ /* 0x000fea0003c00000 */
[----:B-1----:R-:W-:Y:S01]  /*1290*/  FADD.FTZ R43, R43, R57 ;  /* 0x000000392b2b7221 */ /* 0x002fe20000010000 */
[----:B------:R-:W-:Y:S01]  /*12a0*/  HFMA2.MMA R57, -RZ, RZ, 0, 9.5367431640625e-07 ;  /* 0x00000010ff397435 */ /* 0x000fe200000001ff */
[----:B------:R-:W-:Y:S02]  /*12b0*/  MOV R59, 0x1f ;  /* 0x0000001f003b7802 */ /* 0x000fe40000000f00 */
[----:B------:R-:W-:Y:S02]  /*12c0*/  MOV R41, 0xffffffff ;  /* 0xffffffff00297802 */ /* 0x000fe40000000f00 */
[----:B------:R-:W-:-:S02]  /*12d0*/  MOV R58, R43 ;  /* 0x0000002b003a7202 */ /* 0x000fc40000000f00 */
[----:B------:R-:W-:Y:S02]  /*12e0*/  MOV R40, 0x1300 ;  /* 0x0000130000287802 */ /* 0x000fe40000000f00 */
[----:B------:R-:W-:Y:S05]  /*12f0*/  CALL.REL.NOINC `($__internal_49_$__cuda_sm70_shflsync_bfly_p) ;  /* 0x0000030000007944 */ /* 0x000fea0003c00000 */
[----:B-1----:R-:W-:Y:S01]  /*1300*/  FADD.FTZ R43, R43, R57 ;  /* 0x000000392b2b7221 */ /* 0x002fe20000010000 */
[----:B------:R-:W-:-:S03]  /*1310*/  MOV R59, 0x1f ;  /* 0x0000001f003b7802 */ /* 0x000fc60000000f00 */
        /* <DEDUP_REMOVED lines=16> */
[----:B------:R-:W-:-:S03]  /*1420*/  HFMA2.MMA R57, -RZ, RZ, 0, 5.9604644775390625e-08 ;  /* 0x00000001ff397435 */ /* 0x000fc600000001ff */
[----:B------:R-:W-:Y:S01]  /*1430*/  FFMA.FTZ R58, R41, R41, R40 ;  /* 0x00000029293a7223 */ /* 0x000fe20000010028 */
[----:B------:R-:W-:Y:S02]  /*1440*/  MOV R41, 0xffffffff ;  /* 0xffffffff00297802 */ /* 0x000fe40000000f00 */
[----:B------:R-:W-:Y:S02]  /*1450*/  MOV R40, 0x1470 ;  /* 0x0000147000287802 */ /* 0x000fe40000000f00 */
[----:B------:R-:W-:Y:S05]  /*1460*/  CALL.REL.NOINC `($__internal_49_$__cuda_sm70_shflsync_bfly_p) ;  /* 0x0000019000007944 */ /* 0x000fea0003c00000 */
[----:B-1----:R-:W-:Y:S01]  /*1470*/  FADD.FTZ R58, R58, R57 ;  /* 0x000000393a3a7221 */ /* 0x002fe20000010000 */
[----:B------:R-:W-:Y:S01]  /*1480*/  HFMA2.MMA R57, -RZ, RZ, 0, 1.1920928955078125e-07 ;  /* 0x00000002ff397435 */ /* 0x000fe200000001ff */
[----:B------:R-:W-:Y:S02]  /*1490*/  MOV R59, 0x1f ;  /* 0x0000001f003b7802 */ /* 0x000fe40000000f00 */
[----:B------:R-:W-:Y:S02]  /*14a0*/  MOV R41, 0xffffffff ;  /* 0xffffffff00297802 */ /* 0x000fe40000000f00 */
[----:B------:R-:W-:Y:S02]  /*14b0*/  MOV R40, 0x14d0 ;  /* 0x000014d000287802 */ /* 0x000fe40000000f00 */
[----:B------:R-:W-:Y:S05]  /*14c0*/  CALL.REL.NOINC `($__internal_49_$__cuda_sm70_shflsync_bfly_p) ;  /* 0x0000013000007944 */ /* 0x000fea0003c00000 */
[----:B-1----:R-:W-:Y:S01]  /*14d0*/  FADD.FTZ R58, R58, R57 ;  /* 0x000000393a3a7221 */ /* 0x002fe20000010000 */
[----:B------:R-:W-:Y:S01]  /*14e0*/  HFMA2.MMA R57, -RZ, RZ, 0, 2.384185791015625e-07 ;  /* 0x00000004ff397435 */ /* 0x000fe200000001ff */
[----:B------:R-:W-:-:S02]  /*14f0*/  MOV R59, 0x1f ;  /* 0x0000001f003b7802 */ /* 0x000fc40000000f00 */
[----:B------:R-:W-:Y:S02]  /*1500*/  MOV R41, 0xffffffff ;  /* 0xffffffff00297802 */ /* 0x000fe40000000f00 */
[----:B------:R-:W-:Y:S02]  /*1510*/  MOV R40, 0x1530 ;  /* 0x0000153000287802 */ /* 0x000fe40000000f00 */
[----:B------:R-:W-:Y:S05]  /*1520*/  CALL.REL.NOINC `($__internal_49_$__cuda_sm70_shflsync_bfly_p) ;  /* 0x000000d000007944 */ /* 0x000fea0003c00000 */
[----:B-1----:R-:W-:Y:S01]  /*1530*/  FADD.FTZ R58, R58, R57 ;  /* 0x000000393a3a7221 */ /* 0x002fe20000010000 */
[----:B------:R-:W-:Y:S01]  /*1540*/  HFMA2.MMA R57, -RZ, RZ, 0, 4.76837158203125e-07 ;  /* 0x00000008ff397435 */ /* 0x000fe200000001ff */
[----:B------:R-:W-:Y:S02]  /*1550*/  MOV R59, 0x1f ;  /* 0x0000001f003b7802 */ /* 0x000fe40000000f00 */
[----:B------:R-:W-:Y:S02]  /*1560*/  MOV R41, 0xffffffff ;  /* 0xffffffff00297802 */ /* 0x000fe40000000f00 */
[----:B------:R-:W-:Y:S02]  /*1570*/  MOV R40, 0x1590 ;  /* 0x0000159000287802 */ /* 0x000fe40000000f00 */
[----:B------:R-:W-:Y:S05]  /*1580*/  CALL.REL.NOINC `($__internal_49_$__cuda_sm70_shflsync_bfly_p) ;  /* 0x0000007000007944 */ /* 0x000fea0003c00000 */
[----:B-1----:R-:W-:Y:S01]  /*1590*/  FADD.FTZ R58, R58, R57 ;  /* 0x000000393a3a7221 */ /* 0x002fe20000010000 */
[----:B------:R-:W-:Y:S01]  /*15a0*/  HFMA2.MMA R57, -RZ, RZ, 0, 9.5367431640625e-07 ;  /* 0x00000010ff397435 */ /* 0x000fe200000001ff */
[----:B------:R-:W-:-:S02]  /*15b0*/  MOV R59, 0x1f ;  /* 0x0000001f003b7802 */ /* 0x000fc40000000f00 */
[----:B------:R-:W-:Y:S02]  /*15c0*/  MOV R41, 0xffffffff ;  /* 0xffffffff00297802 */ /* 0x000fe40000000f00 */
[----:B------:R-:W-:Y:S02]  /*15d0*/  MOV R40, 0x15f0 ;  /* 0x000015f000287802 */ /* 0x000fe40000000f00 */
[----:B------:R-:W-:Y:S05]  /*15e0*/  CALL.REL.NOINC `($__internal_49_$__cuda_sm70_shflsync_bfly_p) ;  /* 0x0000001000007944 */ /* 0x000fea0003c00000 */
[----:B-1----:R-:W-:Y:S05]  /*15f0*/  BRA `(.L_x_4276) ;  /* 0xfffff6a000007947 */ /* 0x002fea000383ffff */
        .weak           $__internal_49_$__cuda_sm70_shflsync_bfly_p
        .type           $__internal_49_$__cuda_sm70_shflsync_bfly_p,@function
        .size           $__internal_49_$__cuda_sm70_shflsync_bfly_p,(.L_x_7105 - $__internal_49_$__cuda_sm70_shflsync_bfly_p)
$__internal_49_$__cuda_sm70_shflsync_bfly_p:
[----:B------:R-:W-:Y:S04]  /*1600*/  WARPSYNC R41 ;  /* 0x0000002900007348 */ /* 0x000fe80003800000 */
[----:B------:R0:W1:Y:S02]  /*1610*/  SHFL.BFLY PT, R57, R58, R57, R59 ;  /* 0x0c0000393a397389 */ /* 0x00006400000e003b */
[----:B0-----:R-:W-:-:S06]  /*1620*/  HFMA2.MMA R41, -RZ, RZ, 0, 0 ;  /* 0x00000000ff297435 */ /* 0x001fcc00000001ff */
[----:B------:R-:W-:Y:S05]  /*1630*/  RET.REL.NODEC R40 `(_ZN10layer_norm31ln_parallel_residual_fwd_kernelINS_13Kernel_traitsI6__halfS2_fS2_fjLj256ELj1ELj4ELj1ELj16ENS_18Kernel_traits_baseILj256ES2_S2_fS2_fjLj128EEEEELb0ELb0ELb1EEEvNS_9FwdParamsE) ;  /* 0xffffe9c028007950 */ /* 0x000fea0003c3ffff */
.L_x_4277:
        /* <DEDUP_REMOVED lines=12> */
.L_x_7105:


//--------------------- .text._ZN10layer_norm31ln_parallel_residual_fwd_kernelINS_13Kernel_traitsI6__halfS2_fS2_fjLj256ELj1ELj4ELj1ELj16ENS_18Kernel_traits_baseILj256ES2_S2_fS2_fjLj128EEEEELb0ELb1ELb0EEEvNS_9FwdParamsE --------------------------
	.section	.text._ZN10layer_norm31ln_parallel_residual_fwd_kernelINS_13Kernel_traitsI6__halfS2_fS2_fjLj256ELj1ELj4ELj1ELj16ENS_18Kernel_traits_baseILj256ES2_S2_fS2_fjLj128EEEEELb0ELb1ELb0EEEvNS_9FwdParamsE,"ax",@progbits
	.sectioninfo	@"SHI_REGISTERS=55"
	.align	128
        .global         _ZN10layer_norm31ln_parallel_residual_fwd_kernelINS_13Kernel_traitsI6__halfS2_fS2_fjLj256ELj1ELj4ELj1ELj16ENS_18Kernel_traits_baseILj256ES2_S2_fS2_fjLj128EEEEELb0ELb1ELb0EEEvNS_9FwdParamsE
        .type           _ZN10layer_norm31ln_parallel_residual_fwd_kernelINS_13Kernel_traitsI6__halfS2_fS2_fjLj256ELj1ELj4ELj1ELj16ENS_18Kernel_traits_baseILj256ES2_S2_fS2_fjLj128EEEEELb0ELb1ELb0EEEvNS_9FwdParamsE,@function
        .size           _ZN10layer_norm31ln_parallel_residual_fwd_kernelINS_13Kernel_traitsI6__halfS2_fS2_fjLj256ELj1ELj4ELj1ELj16ENS_18Kernel_traits_baseILj256ES2_S2_fS2_fjLj128EEEEELb0ELb1ELb0EEEvNS_9FwdParamsE,(.L_x_7106 - _ZN10layer_norm31ln_parallel_residual_fwd_kernelINS_13Kernel_traitsI6__halfS2_fS2_fjLj256ELj1ELj4ELj1ELj16ENS_18Kernel_traits_baseILj256ES2_S2_fS2_fjLj128EEEEELb0ELb1ELb0EEEvNS_9FwdParamsE)
        .other          _ZN10layer_norm31ln_parallel_residual_fwd_kernelINS_13Kernel_traitsI6__halfS2_fS2_fjLj256ELj1ELj4ELj1ELj16ENS_18Kernel_traits_baseILj256ES2_S2_fS2_fjLj128EEEEELb0ELb1ELb0EEEvNS_9FwdParamsE,@"STO_CUDA_ENTRY STV_DEFAULT"
_ZN10layer_norm31ln_parallel_residual_fwd_kernelINS_13Kernel_traitsI6__halfS2_fS2_fjLj256ELj1ELj4ELj1ELj16ENS_18Kernel_traits_baseILj256ES2_S2_fS2_fjLj128EEEEELb0ELb1ELb0EEEvNS_9FwdParamsE:
.text._ZN10layer_norm31ln_parallel_residual_fwd_kernelINS_13Kernel_traitsI6__halfS2_fS2_fjLj256ELj1ELj4ELj1ELj16ENS_18Kernel_traits_baseILj256ES2_S2_fS2_fjLj128EEEEELb0ELb1ELb0EEEvNS_9FwdParamsE:
        /* <DEDUP_REMOVED lines=26> */
.L_x_4279:
[----:B0-----:R-:W-:Y:S05]  /*01a0*/  BSYNC B0 ;  /* 0x0000000000007941 */ /* 0x001fea0003800000 */
.L_x_4278:
        /* <DEDUP_REMOVED lines=18> */
.L_x_4303:
        /* <DEDUP_REMOVED lines=27> */
.L_x_4282:
[----:B0----5:R-:W-:-:S05]  /*0480*/  HADD2.F32 R21, -RZ, R8.H0_H0 ;  /* 0x20000008ff157230 */ /* 0x021fca0000004100 */
[----:B------:R-:W-:-:S04]  /*0490*/  FADD.FTZ R20, R21, R20 ;  /* 0x0000001415147221 */ /* 0x000fc80000010000 */
[----:B------:R-:W-:Y:S02]  /*04a0*/  @P0 FADD.FTZ R20, R12, R20 ;  /* 0x000000140c140221 */ /* 0x000fe40000010000 */
.L_x_4283:
[----:B------:R-:W-:Y:S01]  /*04b0*/  HADD2.F32 R21, -RZ, R24.H1_H1 ;  /* 0x30000018ff157230 */ /* 0x000fe20000004100 */
[----:B------:R-:W-:Y:S05]  /*04c0*/  @P1 BRA `(.L_x_4284) ;  /* 0x0000003000001947 */ /* 0x000fea0003800000 */
[----:B------:R-:W-:Y:S05]  /*04d0*/  @!P0 BRA `(.L_x_4285) ;  /* 0x0000005000008947 */ /* 0x000fea0003800000 */
[----:B-----5:R-:W-:Y:S01]  /*04e0*/  FADD.FTZ R21, R13, R21 ;  /* 0x000000150d157221 */ /* 0x020fe20000010000 */
[----:B------:R-:W-:Y:S05]  /*04f0*/  BRA `(.L_x_4285) ;  /* 0x0000003000007947 */ /* 0x000fea0003800000 */
.L_x_4284:
[----:B-----5:R-:W-:-:S05]  /*0500*/  HADD2.F32 R22, -RZ, R8.H1_H1 ;  /* 0x30000008ff167230 */ /* 0x020fca0000004100 */
[----:B------:R-:W-:-:S04]  /*0510*/  FADD.FTZ R21, R22, R21 ;  /* 0x0000001516157221 */ /* 0x000fc80000010000 */
[----:B------:R-:W-:Y:S02]  /*0520*/  @P0 FADD.FTZ R21, R13, R21 ;  /* 0x000000150d150221 */ /* 0x000fe40000010000 */
.L_x_4285:
[----:B------:R-:W-:Y:S01]  /*0530*/  HADD2.F32 R22, -RZ, R25.H0_H0 ;  /* 0x20000019ff167230 */ /* 0x000fe20000004100 */
[----:B------:R-:W-:Y:S05]  /*0540*/  @P1 BRA `(.L_x_4286) ;  /* 0x0000003000001947 */ /* 0x000fea0003800000 */
[----:B------:R-:W-:Y:S05]  /*0550*/  @!P0 BRA `(.L_x_4287) ;  /* 0x0000005000008947 */ /* 0x000fea0003800000 */
[----:B-----5:R-:W-:Y:S01]  /*0560*/  FADD.FTZ R22, R14, R22 ;  /* 0x000000160e167221 */ /* 0x020fe20000010000 */
[----:B------:R-:W-:Y:S05]  /*0570*/  BRA `(.L_x_4287) ;  /* 0x0000003000007947 */ /* 0x000fea0003800000 */
.L_x_4286:
[----:B-----5:R-:W-:-:S05]  /*0580*/  HADD2.F32 R23, -RZ, R9.H0_H0 ;  /* 0x20000009ff177230 */ /* 0x020fca0000004100 */
[----:B------:R-:W-:-:S04]  /*0590*/  FADD.FTZ R22, R23, R22 ;  /* 0x0000001617167221 */ /* 0x000fc80000010000 */
[----:B------:R-:W-:Y:S02]  /*05a0*/  @P0 FADD.FTZ R22, R14, R22 ;  /* 0x000000160e160221 */ /* 0x000fe40000010000 */
.L_x_4287:
[----:B------:R-:W-:Y:S01]  /*05b0*/  HADD2.F32 R23, -RZ, R25.H1_H1 ;  /* 0x30000019ff177230 */ /* 0x000fe20000004100 */
[----:B------:R-:W-:Y:S05]  /*05c0*/  @P1 BRA `(.L_x_4288) ;  /* 0x0000003000001947 */ /* 0x000fea0003800000 */
[----:B------:R-:W-:Y:S05]  /*05d0*/  @!P0 BRA `(.L_x_4289) ;  /* 0x0000005000008947 */ /* 0x000fea0003800000 */
[----:B-----5:R-:W-:Y:S01]  /*05e0*/  FADD.FTZ R23, R15, R23 ;  /* 0x000000170f177221 */ /* 0x020fe20000010000 */
[----:B------:R-:W-:Y:S05]  /*05f0*/  BRA `(.L_x_4289) ;  /* 0x0000003000007947 */ /* 0x000fea0003800000 */
.L_x_4288:
[----:B-----5:R-:W-:-:S05]  /*0600*/  HADD2.F32 R24, -RZ, R9.H1_H1 ;  /* 0x30000009ff187230 */ /* 0x020fca0000004100 */
[----:B------:R-:W-:-:S04]  /*0610*/  FADD.FTZ R23, R24, R23 ;  /* 0x0000001718177221 */ /* 0x000fc80000010000 */
[----:B------:R-:W-:Y:S02]  /*0620*/  @P0 FADD.FTZ R23, R15, R23 ;  /* 0x000000170f170221 */ /* 0x000fe40000010000 */
.L_x_4289:
[----:B------:R-:W-:Y:S01]  /*0630*/  HADD2.F32 R24, -RZ, R26.H0_H0 ;  /* 0x2000001aff187230 */ /* 0x000fe20000004100 */
[----:B------:R-:W-:Y:S05]  /*0640*/  @P1 BRA `(.L_x_4290) ;  /* 0x0000003000001947 */ /* 0x000fea0003800000 */
[----:B------:R-:W-:Y:S05]  /*0650*/  @!P0 BRA `(.L_x_4291) ;  /* 0x0000005000008947 */ /* 0x000fea0003800000 */
[----:B-----5:R-:W-:Y:S01]  /*0660*/  FADD.FTZ R24, R16, R24 ;  /* 0x0000001810187221 */ /* 0x020fe20000010000 */
[----:B------:R-:W-:Y:S05]  /*0670*/  BRA `(.L_x_4291) ;  /* 0x0000003000007947 */ /* 0x000fea0003800000 */
.L_x_4290:
[----:B-----5:R-:W-:-:S05]  /*0680*/  HADD2.F32 R25, -RZ, R10.H0_H0 ;  /* 0x2000000aff197230 */ /* 0x020fca0000004100 */
[----:B------:R-:W-:-:S04]  /*0690*/  FADD.FTZ R24, R25, R24 ;  /* 0x0000001819187221 */ /* 0x000fc80000010000 */
[----:B------:R-:W-:Y:S02]  /*06a0*/  @P0 FADD.FTZ R24, R16, R24 ;  /* 0x0000001810180221 */ /* 0x000fe40000010000 */
.L_x_4291:
[----:B------:R-:W-:Y:S01]  /*06b0*/  HADD2.F32 R25, -RZ, R26.H1_H1 ;  /* 0x3000001aff197230 */ /* 0x000fe20000004100 */
[----:B------:R-:W-:Y:S05]  /*06c0*/  @P1 BRA `(.L_x_4292) ;  /* 0x0000003000001947 */ /* 0x000fea0003800000 */
[----:B------:R-:W-:Y:S05]  /*06d0*/  @!P0 BRA `(.L_x_4293) ;  /* 0x0000005000008947 */ /* 0x000fea0003800000 */
[----:B-----5:R-:W-:Y:S01]  /*06e0*/  FADD.FTZ R25, R17, R25 ;  /* 0x0000001911197221 */ /* 0x020fe20000010000 */
[----:B------:R-:W-:Y:S05]  /*06f0*/  BRA `(.L_x_4293) ;  /* 0x0000003000007947 */ /* 0x000fea0003800000 */
.L_x_4292:
[----:B-----5:R-:W-:-:S05]  /*0700*/  HADD2.F32 R26, -RZ, R10.H1_H1 ;  /* 0x3000000aff1a7230 */ /* 0x020fca0000004100 */
[----:B------:R-:W-:-:S04]  /*0710*/  FADD.FTZ R25, R26, R25 ;  /* 0x000000191a197221 */ /* 0x000fc80000010000 */
[----:B------:R-:W-:Y:S02]  /*0720*/  @P0 FADD.FTZ R25, R17, R25 ;  /* 0x0000001911190221 */ /* 0x000fe40000010000 */
.L_x_4293:
[----:B------:R-:W-:Y:S01]  /*0730*/  HADD2.F32 R26, -RZ, R27.H0_H0 ;  /* 0x2000001bff1a7230 */ /* 0x000fe20000004100 */
[----:B------:R-:W-:Y:S05]  /*0740*/  @P1 BRA `(.L_x_4294) ;  /* 0x0000003000001947 */ /* 0x000fea0003800000 */
[----:B------:R-:W-:Y:S05]  /*0750*/  @!P0 BRA `(.L_x_4295) ;  /* 0x0000005000008947 */ /* 0x000fea0003800000 */
[----:B-----5:R-:W-:Y:S01]  /*0760*/  FADD.FTZ R26, R18, R26 ;  /* 0x0000001a121a7221 */ /* 0x020fe20000010000 */
[----:B------:R-:W-:Y:S05]  /*0770*/  BRA `(.L_x_4295) ;  /* 0x0000003000007947 */ /* 0x000fea0003800000 */
.L_x_4294:
[----:B-----5:R-:W-:-:S05]  /*0780*/  HADD2.F32 R29, -RZ, R11.H0_H0 ;  /* 0x2000000bff1d7230 */ /* 0x020fca0000004100 */
[----:B------:R-:W-:-:S04]  /*0790*/  FADD.FTZ R26, R29, R26 ;  /* 0x0000001a1d1a7221 */ /* 0x000fc80000010000 */
[----:B------:R-:W-:Y:S02]  /*07a0*/  @P0 FADD.FTZ R26, R18, R26 ;  /* 0x0000001a121a0221 */ /* 0x000fe40000010000 */
.L_x_4295:
[----:B------:R-:W-:Y:S01]  /*07b0*/  HADD2.F32 R27, -RZ, R27.H1_H1 ;  /* 0x3000001bff1b7230 */ /* 0x000fe20000004100 */
[----:B------:R-:W-:Y:S05]  /*07c0*/  @P1 BRA `(.L_x_4296) ;  /* 0x0000003000001947 */ /* 0x000fea0003800000 */
[----:B------:R-:W-:Y:S05]  /*07d0*/  @!P0 BRA `(.L_x_4297) ;  /* 0x0000005000008947 */ /* 0x000fea0003800000 */
[----:B-----5:R-:W-:Y:S01]  /*07e0*/  FADD.FTZ R27, R19, R27 ;  /* 0x0000001b131b7221 */ /* 0x020fe20000010000 */
[----:B------:R-:W-:Y:S05]  /*07f0*/  BRA `(.L_x_4297) ;  /* 0x0000003000007947 */ /* 0x000fea0003800000 */
.L_x_4296:
[----:B-----5:R-:W-:-:S05]  /*0800*/  HADD2.F32 R28, -RZ, R11.H1_H1 ;  /* 0x3000000bff1c7230 */ /* 0x020fca0000004100 */
[----:B------:R-:W-:-:S04]  /*0810*/  FADD.FTZ R27, R28, R27 ;  /* 0x0000001b1c1b7221 */ /* 0x000fc80000010000 */
[----:B------:R-:W-:Y:S02]  /*0820*/  @P0 FADD.FTZ R27, R19, R27 ;  /* 0x0000001b131b0221 */ /* 0x000fe40000010000 */
.L_x_4297:
[----:B------:R-:W-:-:S04]  /*0830*/  LEA R28, P0, R38, c[0x0][0x188], 0x5 ;  /* 0x00006200261c7a11 */ /* 0x000fc800078028ff */
[----:B------:R-:W-:-:S05]  /*0840*/  LEA.HI.X R29, R38, c[0x0][0x18c], RZ, 0x5, P0 ;  /* 0x00006300261d7a11 */ /* 0x000fca00000f2cff */
[----:B------:R0:W-:Y:S04]  /*0850*/  STG.E.128 [R28.64], R20 ;  /* 0x000000141c007986 */ /* 0x0001e8000c101d04 */
[----:B------:R0:W-:Y:S02]  /*0860*/  STG.E.128 [R28.64+0x10], R24 ;  /* 0x000010181c007986 */ /* 0x0001e4000c101d04 */
.L_x_4281:
[----:B------:R-:W-:Y:S05]  /*0870*/  BSYNC B0 ;  /* 0x0000000000007941 */ /* 0x000fea0003800000 */
.L_x_4280:
        /* <DEDUP_REMOVED lines=12> */
.L_x_4304:
        /* <DEDUP_REMOVED lines=37> */
.L_x_4305:
        /* <DEDUP_REMOVED lines=45> */
[----:B------:R-:W-:-:S03]  /*0e60*/  IMAD.WIDE.U32 R38, R38, R49, c[0x0][0x208] ;  /* 0x0000820026267625 */ /* 0x000fc600078e0031 */
[----:B------:R-:W-:-:S05]  /*0e70*/  F2FP.PACK_AB R30, R47, R30 ;  /* 0x0000001e2f1e723e */ /* 0x000fca00000000ff */
[----:B------:R0:W-:Y:S02]  /*0e80*/  STG.E.128 [R38.64], R28 ;  /* 0x0000001c26007986 */ /* 0x0001e4000c101d04 */
.L_x_4301:
[----:B------:R-:W-:Y:S05]  /*0e90*/  BSYNC B0 ;  /* 0x0000000000007941 */ /* 0x000fea0003800000 */
.L_x_4300:
[----:B01----:R-:W-:-:S05]  /*0ea0*/  MOV R28, 0x4 ;  /* 0x00000004001c7802 */ /* 0x003fca0000000f00 */
[----:B------:R-:W-:-:S05]  /*0eb0*/  IMAD R35, R28, c[0x0][0x160], R35 ;  /* 0x000058001c237a24 */ /* 0x000fca00078e0223 */
[----:B------:R-:W-:-:S13]  /*0ec0*/  ISETP.GE.AND P0, PT, R35, c[0x0][0x164], PT ;  /* 0x0000590023007a0c */ /* 0x000fda0003f06270 */
[----:B-----5:R-:W-:Y:S01]  /*0ed0*/  @P0 CALL.REL.NOINC `(.L_x_4302) ;  /* 0x0000001000000944 */ /* 0x020fe20003c00000 */
[----:B------:R-:W-:Y:S05]  /*0ee0*/  BRA `(.L_x_4303) ;  /* 0xfffff3e000007947 */ /* 0x000fea000383ffff */
.L_x_4302:
[----:B------:R-:W-:Y:S05]  /*0ef0*/  EXIT ;  /* 0x000000000000794d */ /* 0x000fea0003800000 */
.L_x_4298:
[----:B------:R-:W-:Y:S01]  /*0f00*/  HFMA2.MMA R44, -RZ, RZ, 0, 5.9604644775390625e-08 ;  /* 0x00000001ff2c7435 */ /* 0x000fe200000001ff */
[----:B------:R-:W-:Y:S02]  /*0f10*/  MOV R31, 0x1f ;  /* 0x0000001f001f7802 */ /* 0x000fe40000000f00 */
[----:B------:R-:W-:Y:S02]  /*0f20*/  MOV R30, 0xffffffff ;  /* 0xffffffff001e7802 */ /* 0x000fe40000000f00 */
[----:B------:R-:W-:Y:S02]  /*0f30*/  MOV R28, 0xf50 ;  /* 0x00000f50001c7802 */ /* 0x000fe40000000f00 */
[----:B-----5:R-:W-:Y:S05]  /*0f40*/  CALL.REL.NOINC `($__internal_50_$__cuda_sm70_shflsync_bfly_p) ;  /* 0x0000049000007944 */ /* 0x020fea0003c00000 */
[----:B01----:R-:W-:Y:S05]  /*0f50*/  BRA `(.L_x_4304) ;  /* 0xfffff9e000007947 */ /* 0x003fea000383ffff */
.L_x_4299:
[----:B------:R-:W-:Y:S01]  /*0f60*/  HFMA2.MMA R44, -RZ, RZ, 0, 1.1920928955078125e-07 ;  /* 0x00000002ff2c7435 */ /* 0x000fe200000001ff */
[----:B------:R-:W-:Y:S02]  /*0f70*/  MOV R31, 0x1f ;  /* 0x0000001f001f7802 */ /* 0x000fe40000000f00 */
[----:B------:R-:W-:Y:S02]  /*0f80*/  MOV R30, 0xffffffff ;  /* 0xffffffff001e7802 */ /* 0x000fe40000000f00 */
[----:B------:R-:W-:-:S02]  /*0f90*/  MOV R28, 0xfb0 ;  /* 0x00000fb0001c7802 */ /* 0x000fc40000000f00 */
[----:B-----5:R-:W-:Y:S05]  /*0fa0*/  CALL.REL.NOINC `($__internal_50_$__cuda_sm70_shflsync_bfly_p) ;  /* 0x0000043000007944 */ /* 0x020fea0003c00000 */
[----:B0-----:R-:W-:Y:S01]  /*0fb0*/  HFMA2.MMA R44, -RZ, RZ, 0, 2.384185791015625e-07 ;  /* 0x00000004ff2c7435 */ /* 0x001fe200000001ff */
[----:B-1----:R-:W-:Y:S01]  /*0fc0*/  FADD.FTZ R47, R47, R30 ;  /* 0x0000001e2f2f7221 */ /* 0x002fe20000010000 */
[----:B------:R-:W-:-:S02]  /*0fd0*/  MOV R31, 0x1f ;  /* 0x0000001f001f7802 */ /* 0x000fc40000000f00 */
[----:B------:R-:W-:Y:S02]  /*0fe0*/  MOV R30, 0xffffffff ;  /* 0xffffffff001e7802 */ /* 0x000fe40000000f00 */
[----:B------:R-:W-:Y:S02]  /*0ff0*/  MOV R28, 0x1010 ;  /* 0x00001010001c7802 */ /* 0x000fe40000000f00 */
[----:B------:R-:W-:Y:S05]  /*1000*/  CALL.REL.NOINC `($__internal_50_$__cuda_sm70_shflsync_bfly_p) ;  /* 0x000003d000007944 */ /* 0x000fea0003c00000 */
[----:B0-----:R-:W-:Y:S01]  /*1010*/  HFMA2.MMA R44, -RZ, RZ, 0, 4.76837158203125e-07 ;  /* 0x00000008ff2c7435 */ /* 0x001fe200000001ff */
[----:B-1----:R-:W-:Y:S01]  /*1020*/  FADD.FTZ R47, R47, R30 ;  /* 0x0000001e2f2f7221 */ /* 0x002fe20000010000 */
[----:B------:R-:W-:Y:S02]  /*1030*/  MOV R31, 0x1f ;  /* 0x0000001f001f7802 */ /* 0x000fe40000000f00 */
[----:B------:R-:W-:Y:S02]  /*1040*/  MOV R30, 0xffffffff ;  /* 0xffffffff001e7802 */ /* 0x000fe40000000f00 */
[----:B------:R-:W-:Y:S02]  /*1050*/  MOV R28, 0x1070 ;  /* 0x00001070001c7802 */ /* 0x000fe40000000f00 */
[----:B------:R-:W-:Y:S05]  /*1060*/  CALL.REL.NOINC `($__internal_50_$__cuda_sm70_shflsync_bfly_p) ;  /* 0x0000037000007944 */ /* 0x000fea0003c00000 */
[----:B0-----:R-:W-:Y:S01]  /*1070*/  HFMA2.MMA R44, -RZ, RZ, 0, 9.5367431640625e-07 ;  /* 0x00000010ff2c7435 */ /* 0x001fe200000001ff */
[----:B-1----:R-:W-:Y:S01]  /*1080*/  FADD.FTZ R47, R47, R30 ;  /* 0x0000001e2f2f7221 */ /* 0x002fe20000010000 */
[----:B------:R-:W-:-:S02]  /*1090*/  MOV R31, 0x1f ;  /* 0x0000001f001f7802 */ /* 0x000fc40000000f00 */
[----:B------:R-:W-:Y:S02]  /*10a0*/  MOV R30, 0xffffffff ;  /* 0xffffffff001e7802 */ /* 0x000fe40000000f00 */
[----:B------:R-:W-:Y:S02]  /*10b0*/  MOV R28, 0x10d0 ;  /* 0x000010d0001c7802 */ /* 0x000fe40000000f00 */
[----:B------:R-:W-:Y:S05]  /*10c0*/  CALL.REL.NOINC `($__internal_50_$__cuda_sm70_shflsync_bfly_p) ;  /* 0x0000031000007944 */ /* 0x000fea0003c00000 */
        /* <DEDUP_REMOVED lines=23> */
[----:B------:R-:W-:Y:S05]  /*1240*/  CALL.REL.NOINC `($__internal_50_$__cuda_sm70_shflsync_bfly_p) ;  /* 0x0000019000007944 */ /* 0x000fea0003c00000 */
[----:B0-----:R-:W-:Y:S01]  /*1250*/  HFMA2.MMA R44, -RZ, RZ, 0, 1.1920928955078125e-07 ;  /* 0x00000002ff2c7435 */ /* 0x001fe200000001ff */
[----:B-1----:R-:W-:Y:S01]  /*1260*/  FADD.FTZ R47, R47, R30 ;  /* 0x0000001e2f2f7221 */ /* 0x002fe20000010000 */
[----:B------:R-:W-:Y:S02]  /*1270*/  MOV R31, 0x1f ;  /* 0x0000001f001f7802 */ /* 0x000fe40000000f00 */
[----:B------:R-:W-:Y:S02]  /*1280*/  MOV R30, 0xffffffff ;  /* 0xffffffff001e7802 */ /* 0x000fe40000000f00 */
[----:B------:R-:W-:Y:S02]  /*1290*/  MOV R28, 0x12b0 ;  /* 0x000012b0001c7802 */ /* 0x000fe40000000f00 */
[----:B------:R-:W-:Y:S05]  /*12a0*/  CALL.REL.NOINC `($__internal_50_$__cuda_sm70_shflsync_bfly_p) ;  /* 0x0000013000007944 */ /* 0x000fea0003c00000 */
        /* <DEDUP_REMOVED lines=18> */
[----:B01----:R-:W-:Y:S05]  /*13d0*/  BRA `(.L_x_4305) ;  /* 0xfffff7b000007947 */ /* 0x003fea000383ffff */
        .weak           $__internal_50_$__cuda_sm70_shflsync_bfly_p
        .type           $__internal_50_$__cuda_sm70_shflsync_bfly_p,@function
        .size           $__internal_50_$__cuda_sm70_shflsync_bfly_p,(.L_x_7106 - $__internal_50_$__cuda_sm70_shflsync_bfly_p)
$__internal_50_$__cuda_sm70_shflsync_bfly_p:
[----:B------:R-:W-:Y:S01]  /*13e0*/  HFMA2.MMA R29, -RZ, RZ, 0, 0 ;  /* 0x00000000ff1d7435 */ /* 0x000fe200000001ff */
[----:B------:R-:W-:Y:S04]  /*13f0*/  WARPSYNC R30 ;  /* 0x0000001e00007348 */ /* 0x000fe80003800000 */
[----:B------:R0:W1:Y:S01]  /*1400*/  SHFL.BFLY PT, R30, R47, R44, R31 ;  /* 0x0c00002c2f1e7389 */ /* 0x00006200000e001f */
[----:B------:R-:W-:Y:S05]  /*1410*/  RET.REL.NODEC R28 `(_ZN10layer_norm31ln_parallel_residual_fwd_kernelINS_13Kernel_traitsI6__halfS2_fS2_fjLj256ELj1ELj4ELj1ELj16ENS_18Kernel_traits_baseILj256ES2_S2_fS2_fjLj128EEEEELb0ELb1ELb0EEEvNS_9FwdParamsE) ;  /* 0xffffebe01c007950 */ /* 0x000fea0003c3ffff */
.L_x_4306:
        /* <DEDUP_REMOVED lines=14> */
.L_x_7106:


//--------------------- .text._ZN10layer_norm31ln_parallel_residual_fwd_kernelINS_13Kernel_traitsI6__halfS2_fS2_fjLj256ELj1ELj4ELj1ELj16ENS_18Kernel_traits_baseILj256ES2_S2_fS2_fjLj128EEEEELb0ELb1ELb1EEEvNS_9FwdParamsE --------------------------
	.section	.text._ZN10layer_norm31ln_parallel_residual_fwd_kernelINS_13Kernel_traitsI6__halfS2_fS2_fjLj256ELj1ELj4ELj1ELj16ENS_18Kernel_traits_baseILj256ES2_S2_fS2_fjLj128EEEEELb0ELb1ELb1EEEvNS_9FwdParamsE,"ax",@progbits
	.sectioninfo	@"SHI_REGISTERS=55"
	.align	128
        .global         _ZN10layer_norm31ln_parallel_residual_fwd_kernelINS_13Kernel_traitsI6__halfS2_fS2_fjLj256ELj1ELj4ELj1ELj16ENS_18Kernel_traits_baseILj256ES2_S2_fS2_fjLj128EEEEELb0ELb1ELb1EEEvNS_9FwdParamsE
        .type           _ZN10layer_norm31ln_parallel_residual_fwd_kernelINS_13Kernel_traitsI6__halfS2_fS2_fjLj256ELj1ELj4ELj1ELj16ENS_18Kernel_traits_baseILj256ES2_S2_fS2_fjLj128EEEEELb0ELb1ELb1EEEvNS_9FwdParamsE,@function
        .size           _ZN10layer_norm31ln_parallel_residual_fwd_kernelINS_13Kernel_traitsI6__halfS2_fS2_fjLj256ELj1ELj4ELj1ELj16ENS_18Kernel_traits_baseILj256ES2_S2_fS2_fjLj128EEEEELb0ELb1ELb1EEEvNS_9FwdParamsE,(.L_x_7107 - _ZN10layer_norm31ln_parallel_residual_fwd_kernelINS_13Kernel_traitsI6__halfS2_fS2_fjLj256ELj1ELj4ELj1ELj16ENS_18Kernel_traits_baseILj256ES2_S2_fS2_fjLj128EEEEELb0ELb1ELb1EEEvNS_9FwdParamsE)
        .other          _ZN10layer_norm31ln_parallel_residual_fwd_kernelINS_13Kernel_traitsI6__halfS2_fS2_fjLj256ELj1ELj4ELj1ELj16ENS_18Kernel_traits_baseILj256ES2_S2_fS2_fjLj128EEEEELb0ELb1ELb1EEEvNS_9FwdParamsE,@"STO_CUDA_ENTRY STV_DEFAULT"
_ZN10layer_norm31ln_parallel_residual_fwd_kernelINS_13Kernel_traitsI6__halfS2_fS2_fjLj256ELj1ELj4ELj1ELj16ENS_18Kernel_traits_baseILj256ES2_S2_fS2_fjLj128EEEEELb0ELb1ELb1EEEvNS_9FwdParamsE:
.text._ZN10layer_norm31ln_parallel_residual_fwd_kernelINS_13Kernel_traitsI6__halfS2_fS2_fjLj256ELj1ELj4ELj1ELj16ENS_18Kernel_traits_baseILj256ES2_S2_fS2_fjLj128EEEEELb0ELb1ELb1EEEvNS_9FwdParamsE:
        /* <DEDUP_REMOVED lines=30> */
[--C-:B--2---:R-:W-:Y:S02]  /*01e0*/  HADD2.F32 R0, -RZ, R8.reuse.H0_H0 ;  /* 0x20000008ff007230 */ /* 0x104fe40000004100 */
[----:B------:R-:W-:Y:S02]  /*01f0*/  HADD2.F32 R33, -RZ, R8.H1_H1 ;  /* 0x30000008ff217230 */ /* 0x000fe40000004100 */
[--C-:B------:R-:W-:Y:S02]  /*0200*/  HADD2.F32 R32, -RZ, R9.reuse.H0_H0 ;  /* 0x20000009ff207230 */ /* 0x100fe40000004100 */
[----:B------:R-:W-:-:S02]  /*0210*/  HADD2.F32 R35, -RZ, R9.H1_H1 ;  /* 0x30000009ff237230 */ /* 0x000fc40000004100 */
[--C-:B------:R-:W-:Y:S02]  /*0220*/  HADD2.F32 R34, -RZ, R10.reuse.H0_H0 ;  /* 0x2000000aff227230 */ /* 0x100fe40000004100 */
[----:B------:R-:W-:Y:S02]  /*0230*/  HADD2.F32 R39, -RZ, R10.H1_H1 ;  /* 0x3000000aff277230 */ /* 0x000fe40000004100 */
[--C-:B------:R-:W-:Y:S02]  /*0240*/  HADD2.F32 R38, -RZ, R11.reuse.H0_H0 ;  /* 0x2000000bff267230 */ /* 0x100fe40000004100 */
[----:B------:R-:W-:Y:S02]  /*0250*/  HADD2.F32 R41, -RZ, R11.H1_H1 ;  /* 0x3000000bff297230 */ /* 0x000fe40000004100 */
.L_x_4325:
        /* <DEDUP_REMOVED lines=25> */
.L_x_4307:
[----:B0----5:R-:W-:-:S05]  /*03f0*/  HADD2.F32 R9, -RZ, R20.H0_H0 ;  /* 0x20000014ff097230 */ /* 0x021fca0000004100 */
[----:B------:R-:W-:-:S04]  /*0400*/  FADD.FTZ R8, R8, R9 ;  /* 0x0000000908087221 */ /* 0x000fc80000010000 */
[----:B------:R-:W-:Y:S02]  /*0410*/  @P0 FADD.FTZ R8, R16, R8 ;  /* 0x0000000810080221 */ /* 0x000fe40000010000 */
.L_x_4308:
[----:B------:R-:W-:Y:S01]  /*0420*/  HADD2.F32 R9, -RZ, R24.H1_H1 ;  /* 0x30000018ff097230 */ /* 0x000fe20000004100 */
[----:B------:R-:W-:Y:S05]  /*0430*/  @P1 BRA `(.L_x_4309) ;  /* 0x0000003000001947 */ /* 0x000fea0003800000 */
[----:B------:R-:W-:Y:S05]  /*0440*/  @!P0 BRA `(.L_x_4310) ;  /* 0x0000005000008947 */ /* 0x000fea0003800000 */
[----:B-----5:R-:W-:Y:S01]  /*0450*/  FADD.FTZ R9, R17, R9 ;  /* 0x0000000911097221 */ /* 0x020fe20000010000 */
[----:B------:R-:W-:Y:S05]  /*0460*/  BRA `(.L_x_4310) ;  /* 0x0000003000007947 */ /* 0x000fea0003800000 */
.L_x_4309:
[----:B-----5:R-:W-:-:S05]  /*0470*/  HADD2.F32 R10, -RZ, R20.H1_H1 ;  /* 0x30000014ff0a7230 */ /* 0x020fca0000004100 */
[----:B------:R-:W-:-:S04]  /*0480*/  FADD.FTZ R9, R9, R10 ;  /* 0x0000000a09097221 */ /* 0x000fc80000010000 */
[----:B------:R-:W-:Y:S02]  /*0490*/  @P0 FADD.FTZ R9, R17, R9 ;  /* 0x0000000911090221 */ /* 0x000fe40000010000 */
.L_x_4310:
[----:B------:R-:W-:Y:S01]  /*04a0*/  HADD2.F32 R10, -RZ, R25.H0_H0 ;  /* 0x20000019ff0a7230 */ /* 0x000fe20000004100 */
[----:B------:R-:W-:Y:S05]  /*04b0*/  @P1 BRA `(.L_x_4311) ;  /* 0x0000003000001947 */ /* 0x000fea0003800000 */
[----:B------:R-:W-:Y:S05]  /*04c0*/  @!P0 BRA `(.L_x_4312) ;  /* 0x0000005000008947 */ /* 0x000fea0003800000 */
[----:B-----5:R-:W-:Y:S01]  /*04d0*/  FADD.FTZ R10, R18, R10 ;  /* 0x0000000a120a7221 */ /* 0x020fe20000010000 */
[----:B------:R-:W-:Y:S05]  /*04e0*/  BRA `(.L_x_4312) ;  /* 0x0000003000007947 */ /* 0x000fea0003800000 */
.L_x_4311:
[----:B-----5:R-:W-:-:S05]  /*04f0*/  HADD2.F32 R11, -RZ, R21.H0_H0 ;  /* 0x20000015ff0b7230 */ /* 0x020fca0000004100 */
[----:B------:R-:W-:-:S04]  /*0500*/  FADD.FTZ R10, R10, R11 ;  /* 0x0000000b0a0a7221 */ /* 0x000fc80000010000 */
[----:B------:R-:W-:Y:S02]  /*0510*/  @P0 FADD.FTZ R10, R18, R10 ;  /* 0x0000000a120a0221 */ /* 0x000fe40000010000 */
.L_x_4312:
[----:B------:R-:W-:Y:S01]  /*0520*/  HADD2.F32 R11, -RZ, R25.H1_H1 ;  /* 0x30000019ff0b7230 */ /* 0x000fe20000004100 */
[----:B------:R-:W-:Y:S05]  /*0530*/  @P1 BRA `(.L_x_4313) ;  /* 0x0000003000001947 */ /* 0x000fea0003800000 */
[----:B------:R-:W-:Y:S05]  /*0540*/  @!P0 BRA `(.L_x_4314) ;  /* 0x0000005000008947 */ /* 0x000fea0003800000 */
[----:B-----5:R-:W-:Y:S01]  /*0550*/  FADD.FTZ R11, R19, R11 ;  /* 0x0000000b130b7221 */ /* 0x020fe20000010000 */
[----:B------:R-:W-:Y:S05]  /*0560*/  BRA `(.L_x_4314) ;  /* 0x0000003000007947 */ /* 0x000fea0003800000 */
.L_x_4313:
[----:B-----5:R-:W-:-:S05]  /*0570*/  HADD2.F32 R24, -RZ, R21.H1_H1 ;  /* 0x30000015ff187230 */ /* 0x020fca0000004100 */
[----:B------:R-:W-:-:S04]  /*0580*/  FADD.FTZ R11, R11, R24 ;  /* 0x000000180b0b7221 */ /* 0x000fc80000010000 */
[----:B------:R-:W-:Y:S02]  /*0590*/  @P0 FADD.FTZ R11, R19, R11 ;  /* 0x0000000b130b0221 */ /* 0x000fe40000010000 */
.L_x_4314:
[----:B------:R-:W-:Y:S01]  /*05a0*/  HADD2.F32 R24, -RZ, R26.H0_H0 ;  /* 0x2000001aff187230 */ /* 0x000fe20000004100 */
[----:B------:R-:W-:Y:S05]  /*05b0*/  @P1 BRA `(.L_x_4315) ;  /* 0x0000003000001947 */ /* 0x000fea0003800000 */
[----:B------:R-:W-:Y:S05]  /*05c0*/  @!P0 BRA `(.L_x_4316) ;  /* 0x0000005000008947 */ /* 0x000fea0003800000 */
[----:B-----5:R-:W-:Y:S01]  /*05d0*/  FADD.FTZ R24, R12, R24 ;  /* 0x000000180c187221 */ /* 0x020fe20000010000 */
[----:B------:R-:W-:Y:S05]  /*05e0*/  BRA `(.L_x_4316) ;  /* 0x0000003000007947 */ /* 0x000fea0003800000 */
.L_x_4315:
[----:B-----5:R-:W-:-:S05]  /*05f0*/  HADD2.F32 R25, -RZ, R22.H0_H0 ;  /* 0x20000016ff197230 */ /* 0x020fca0000004100 */
[----:B------:R-:W-:-:S04]  /*0600*/  FADD.FTZ R24, R24, R25 ;  /* 0x0000001918187221 */ /* 0x000fc80000010000 */
[----:B------:R-:W-:Y:S02]  /*0610*/  @P0 FADD.FTZ R24, R12, R24 ;  /* 0x000000180c180221 */ /* 0x000fe40000010000 */
.L_x_4316:
[----:B------:R-:W-:Y:S01]  /*0620*/  HADD2.F32 R25, -RZ, R26.H1_H1 ;  /* 0x3000001aff197230 */ /* 0x000fe20000004100 */
[----:B------:R-:W-:Y:S05]  /*0630*/  @P1 BRA `(.L_x_4317) ;  /* 0x0000003000001947 */ /* 0x000fea0003800000 */
[----:B------:R-:W-:Y:S05]  /*0640*/  @!P0 BRA `(.L_x_4318) ;  /* 0x0000005000008947 */ /* 0x000fea0003800000 */
[----:B-----5:R-:W-:Y:S01]  /*0650*/  FADD.FTZ R25, R13, R25 ;  /* 0x000000190d197221 */ /* 0x020fe20000010000 */
[----:B------:R-:W-:Y:S05]  /*0660*/  BRA `(.L_x_4318) ;  /* 0x0000003000007947 */ /* 0x000fea0003800000 */
.L_x_4317:
[----:B-----5:R-:W-:-:S05]  /*0670*/  HADD2.F32 R26, -RZ, R22.H1_H1 ;  /* 0x30000016ff1a7230 */ /* 0x020fca0000004100 */
[----:B------:R-:W-:-:S04]  /*0680*/  FADD.FTZ R25, R25, R26 ;  /* 0x0000001a19197221 */ /* 0x000fc80000010000 */
[----:B------:R-:W-:Y:S02]  /*0690*/  @P0 FADD.FTZ R25, R13, R25 ;  /* 0x000000190d190221 */ /* 0x000fe40000010000 */
.L_x_4318:
[----:B------:R-:W-:Y:S01]  /*06a0*/  HADD2.F32 R26, -RZ, R27.H0_H0 ;  /* 0x2000001bff1a7230 */ /* 0x000fe20000004100 */
[----:B------:R-:W-:Y:S05]  /*06b0*/  @P1 BRA `(.L_x_4319) ;  /* 0x0000003000001947 */ /* 0x000fea0003800000 */
[----:B------:R-:W-:Y:S05]  /*06c0*/  @!P0 BRA `(.L_x_4320) ;  /* 0x0000005000008947 */ /* 0x000fea0003800000 */
[----:B-----5:R-:W-:Y:S01]  /*06d0*/  FADD.FTZ R26, R14, R26 ;  /* 0x0000001a0e1a7221 */ /* 0x020fe20000010000 */
[----:B------:R-:W-:Y:S05]  /*06e0*/  BRA `(.L_x_4320) ;  /* 0x0000003000007947 */ /* 0x000fea0003800000 */
.L_x_4319:
[----:B-----5:R-:W-:-:S05]  /*06f0*/  HADD2.F32 R37, -RZ, R23.H0_H0 ;  /* 0x20000017ff257230 */ /* 0x020fca0000004100 */
[----:B------:R-:W-:-:S04]  /*0700*/  FADD.FTZ R26, R26, R37 ;  /* 0x000000251a1a7221 */ /* 0x000fc80000010000 */
[----:B------:R-:W-:Y:S02]  /*0710*/  @P0 FADD.FTZ R26, R14, R26 ;  /* 0x0000001a0e1a0221 */ /* 0x000fe40000010000 */
.L_x_4320:
[----:B------:R-:W-:Y:S01]  /*0720*/  HADD2.F32 R27, -RZ, R27.H1_H1 ;  /* 0x3000001bff1b7230 */ /* 0x000fe20000004100 */
[----:B------:R-:W-:Y:S05]  /*0730*/  @P1 BRA `(.L_x_4321) ;  /* 0x0000003000001947 */ /* 0x000fea0003800000 */
[----:B------:R-:W-:Y:S05]  /*0740*/  @!P0 BRA `(.L_x_4322) ;  /* 0x0000005000008947 */ /* 0x000fea0003800000 */
[----:B-----5:R-:W-:Y:S01]  /*0750*/  FADD.FTZ R27, R15, R27 ;  /* 0x0000001b0f1b7221 */ /* 0x020fe20000010000 */
[----:B------:R-:W-:Y:S05]  /*0760*/  BRA `(.L_x_4322) ;  /* 0x0000003000007947 */ /* 0x000fea0003800000 */
.L_x_4321:
[----:B-----5:R-:W-:-:S05]  /*0770*/  HADD2.F32 R36, -RZ, R23.H1_H1 ;  /* 0x30000017ff247230 */ /* 0x020fca0000004100 */
[----:B------:R-:W-:-:S04]  /*0780*/  FADD.FTZ R27, R27, R36 ;  /* 0x000000241b1b7221 */ /* 0x000fc80000010000 */
[----:B------:R-:W-:Y:S02]  /*0790*/  @P0 FADD.FTZ R27, R15, R27 ;  /* 0x0000001b0f1b0221 */ /* 0x000fe40000010000 */
.L_x_4322:
        /* <DEDUP_REMOVED lines=15> */
.L_x_4326:
        /* <DEDUP_REMOVED lines=36> */
.L_x_4327:
        /* <DEDUP_REMOVED lines=38> */
[----:B------:R-:W-:Y:S01]  /*0d30*/  F2FP.PACK_AB R11, R42, R11 ;  /* 0x0000000b2a0b723e */ /* 0x000fe200000000ff */
[----:B------:R-:W-:Y:S02]  /*0d40*/  FFMA.FTZ R50, R35, R50, R6 ;  /* 0x0000003223327223 */ /* 0x000fe40000010006 */
[----:B------:R-:W-:Y:S01]  /*0d50*/  FFMA.FTZ R27, R33, R10, R28 ;  /* 0x0000000a211b7223 */ /* 0x000fe2000001001c */
[----:B------:R-:W-:-:S02]  /*0d60*/  F2FP.PACK_AB R10, R52, R25 ;  /* 0x00000019340a723e */ /* 0x000fc400000000ff */
[----:B------:R-:W-:Y:S02]  /*0d70*/  F2FP.PACK_AB R9, R50, R9 ;  /* 0x000000093209723e */ /* 0x000fe400000000ff */
[----:B------:R-:W-:Y:S02]  /*0d80*/  LEA.HI.X R25, R40, c[0x0][0x20c], RZ, 0x4, P0 ;  /* 0x0000830028197a11 */ /* 0x000fe400000f24ff */
[----:B------:R-:W-:Y:S02]  /*0d90*/  F2FP.PACK_AB R8, R27, R8 ;  /* 0x000000081b08723e */ /* 0x000fe400000000ff */
[----:B------:R-:W-:-:S03]  /*0da0*/  ISETP.GE.AND P0, PT, R30, c[0x0][0x164], PT ;  /* 0x000059001e007a0c */ /* 0x000fc60003f06270 */
[----:B------:R0:W-:Y:S10]  /*0db0*/  STG.E.128 [R24.64], R8 ;  /* 0x0000000818007986 */ /* 0x0001f4000c101d04 */
[----:B0----5:R-:W-:Y:S05]  /*0dc0*/  @!P0 BRA `(.L_x_4325) ;  /* 0xfffff49000008947 */ /* 0x021fea000383ffff */
[----:B------:R-:W-:Y:S05]  /*0dd0*/  EXIT ;  /* 0x000000000000794d */ /* 0x000fea0003800000 */
.L_x_4323:
[----:B0-----:R-:W-:Y:S01]  /*0de0*/  HFMA2.MMA R45, -RZ, RZ, 0, 1.847743988037109375e-06 ;  /* 0x0000001fff2d7435 */ /* 0x001fe200000001ff */
[----:B------:R-:W-:-:S02]  /*0df0*/  MOV R44, 0x1 ;  /* 0x00000001002c7802 */ /* 0x000fc40000000f00 */
[----:B------:R-:W-:Y:S02]  /*0e00*/  MOV R42, 0xffffffff ;  /* 0xffffffff002a7802 */ /* 0x000fe40000000f00 */
[----:B------:R-:W-:Y:S02]  /*0e10*/  MOV R36, 0xe30 ;  /* 0x00000e3000247802 */ /* 0x000fe40000000f00 */
[----:B-----5:R-:W-:Y:S05]  /*0e20*/  CALL.REL.NOINC `($__internal_51_$__cuda_sm70_shflsync_bfly_p) ;  /* 0x0000048000007944 */ /* 0x020fea0003c00000 */
[----:B01----:R-:W-:Y:S05]  /*0e30*/  BRA `(.L_x_4326) ;  /* 0xfffffa5000007947 */ /* 0x003fea000383ffff */
.L_x_4324:
[----:B------:R-:W-:Y:S01]  /*0e40*/  HFMA2.MMA R44, -RZ, RZ, 0, 1.1920928955078125e-07 ;  /* 0x00000002ff2c7435 */ /* 0x000fe200000001ff */
[----:B------:R-:W-:Y:S02]  /*0e50*/  MOV R45, 0x1f ;  /* 0x0000001f002d7802 */ /* 0x000fe40000000f00 */
[----:B------:R-:W-:Y:S02]  /*0e60*/  MOV R42, 0xffffffff ;  /* 0xffffffff002a7802 */ /* 0x000fe40000000f00 */
[----:B------:R-:W-:Y:S02]  /*0e70*/  MOV R36, 0xe90 ;  /* 0x00000e9000247802 */ /* 0x000fe40000000f00 */
[----:B-----5:R-:W-:Y:S05]  /*0e80*/  CALL.REL.NOINC `($__internal_51_$__cuda_sm70_shflsync_bfly_p) ;  /* 0x0000042000007944 */ /* 0x020fea0003c00000 */
[----:B0-----:R-:W-:Y:S01]  /*0e90*/  HFMA2.MMA R44, -RZ, RZ, 0, 2.384185791015625e-07 ;  /* 0x00000004ff2c7435 */ /* 0x001fe200000001ff */
[----:B-1----:R-:W-:Y:S01]  /*0ea0*/  FADD.FTZ R46, R46, R42 ;  /* 0x0000002a2e2e7221 */ /* 0x002fe20000010000 */
[----:B------:R-:W-:Y:S02]  /*0eb0*/  MOV R45, 0x1f ;  /* 0x0000001f002d7802 */ /* 0x000fe40000000f00 */
[----:B------:R-:W-:-:S02]  /*0ec0*/  MOV R42, 0xffffffff ;  /* 0xffffffff002a7802 */ /* 0x000fc40000000f00 */
[----:B------:R-:W-:Y:S02]  /*0ed0*/  MOV R36, 0xef0 ;  /* 0x00000ef000247802 */ /* 0x000fe40000000f00 */
[----:B------:R-:W-:Y:S05]  /*0ee0*/  CALL.REL.NOINC `($__internal_51_$__cuda_sm70_shflsync_bfly_p) ;  /* 0x000003c000007944 */ /* 0x000fea0003c00000 */
[----:B0-----:R-:W-:Y:S01]  /*0ef0*/  HFMA2.MMA R44, -RZ, RZ, 0, 4.76837158203125e-07 ;  /* 0x00000008ff2c7435 */ /* 0x001fe200000001ff */
[----:B-1----:R-:W-:Y:S01]  /*0f00*/  FADD.FTZ R46, R46, R42 ;  /* 0x0000002a2e2e7221 */ /* 0x002fe20000010000 */
[----:B------:R-:W-:Y:S02]  /*0f10*/  MOV R45, 0x1f ;  /* 0x0000001f002d7802 */ /* 0x000fe40000000f00 */
[----:B------:R-:W-:Y:S02]  /*0f20*/  MOV R42, 0xffffffff ;  /* 0xffffffff002a7802 */ /* 0x000fe40000000f00 */
[----:B------:R-:W-:Y:S02]  /*0f30*/  MOV R36, 0xf50 ;  /* 0x00000f5000247802 */ /* 0x000fe40000000f00 */
[----:B------:R-:W-:Y:S05]  /*0f40*/  CALL.REL.NOINC `($__internal_51_$__cuda_sm70_shflsync_bfly_p) ;  /* 0x0000036000007944 */ /* 0x000fea0003c00000 */
[----:B0-----:R-:W-:Y:S01]  /*0f50*/  HFMA2.MMA R44, -RZ, RZ, 0, 9.5367431640625e-07 ;  /* 0x00000010ff2c7435 */ /* 0x001fe200000001ff */
[----:B-1----:R-:W-:Y:S01]  /*0f60*/  FADD.FTZ R46, R46, R42 ;  /* 0x0000002a2e2e7221 */ /* 0x002fe20000010000 */
[----:B------:R-:W-:Y:S02]  /*0f70*/  MOV R45, 0x1f ;  /* 0x0000001f002d7802 */ /* 0x000fe40000000f00 */
[----:B------:R-:W-:-:S02]  /*0f80*/  MOV R42, 0xffffffff ;  /* 0xffffffff002a7802 */ /* 0x000fc40000000f00 */
[----:B------:R-:W-:Y:S02]  /*0f90*/  MOV R36, 0xfb0 ;  /* 0x00000fb000247802 */ /* 0x000fe40000000f00 */
[----:B------:R-:W-:Y:S05]  /*0fa0*/  CALL.REL.NOINC `($__internal_51_$__cuda_sm70_shflsync_bfly_p) ;  /* 0x0000030000007944 */ /* 0x000fea0003c00000 */
        /* <DEDUP_REMOVED lines=22> */
[----:B------:R-:W-:Y:S05]  /*1110*/  CALL.REL.NOINC `($__internal_51_$__cuda_sm70_shflsync_bfly_p) ;  /* 0x0000019000007944 */ /* 0x000fea0003c00000 */
[----:B0-----:R-:W-:Y:S01]  /*1120*/  HFMA2.MMA R44, -RZ, RZ, 0, 1.1920928955078125e-07 ;  /* 0x00000002ff2c7435 */ /* 0x001fe200000001ff */
[----:B-1----:R-:W-:Y:S01]  /*1130*/  FADD.FTZ R46, R46, R42 ;  /* 0x0000002a2e2e7221 */ /* 0x002fe20000010000 */
[----:B------:R-:W-:Y:S02]  /*1140*/  MOV R45, 0x1f ;  /* 0x0000001f002d7802 */ /* 0x000fe40000000f00 */
[----:B------:R-:W-:Y:S02]  /*1150*/  MOV R42, 0xffffffff ;  /* 0xffffffff002a7802 */ /* 0x000fe40000000f00 */
[----:B------:R-:W-:Y:S02]  /*1160*/  MOV R36, 0x1180 ;  /* 0x0000118000247802 */ /* 0x000fe40000000f00 */
[----:B------:R-:W-:Y:S05]  /*1170*/  CALL.REL.NOINC `($__internal_51_$__cuda_sm70_shflsync_bfly_p) ;  /* 0x0000013000007944 */ /* 0x000fea0003c00000 */
        /* <DEDUP_REMOVED lines=18> */
[----:B01----:R-:W-:Y:S05]  /*12a0*/  BRA `(.L_x_4327) ;  /* 0xfffff82000007947 */ /* 0x003fea000383ffff */
        .weak           $__internal_51_$__cuda_sm70_shflsync_bfly_p
        .type           $__internal_51_$__cuda_sm70_shflsync_bfly_p,@function
        .size           $__internal_51_$__cuda_sm70_shflsync_bfly_p,(.L_x_7107 - $__internal_51_$__cuda_sm70_shflsync_bfly_p)
$__internal_51_$__cuda_sm70_shflsync_bfly_p:
[----:B------:R-:W-:Y:S01]  /*12b0*/  HFMA2.MMA R37, -RZ, RZ, 0, 0 ;  /* 0x00000000ff257435 */ /* 0x000fe200000001ff */
[----:B------:R-:W-:Y:S04]  /*12c0*/  WARPSYNC R42 ;  /* 0x0000002a00007348 */ /* 0x000fe80003800000 */
[----:B------:R0:W1:Y:S01]  /*12d0*/  SHFL.BFLY PT, R42, R46, R44, R45 ;  /* 0x0c00002c2e2a7389 */ /* 0x00006200000e002d */
[----:B------:R-:W-:Y:S05]  /*12e0*/  RET.REL.NODEC R36 `(_ZN10layer_norm31ln_parallel_residual_fwd_kernelINS_13Kernel_traitsI6__halfS2_fS2_fjLj256ELj1ELj4ELj1ELj16ENS_18Kernel_traits_baseILj256ES2_S2_fS2_fjLj128EEEEELb0ELb1ELb1EEEvNS_9FwdParamsE) ;  /* 0xffffed1024007950 */ /* 0x000fea0003c3ffff */
.L_x_4328:
        /* <DEDUP_REMOVED lines=9> */
.L_x_7107:


//--------------------- .text._ZN10layer_norm31ln_parallel_residual_fwd_kernelINS_13Kernel_traitsI6__halfS2_fS2_fjLj256ELj1ELj4ELj1ELj16ENS_18Kernel_traits_baseILj256ES2_S2_fS2_fjLj128EEEEELb1ELb0ELb0EEEvNS_9FwdParamsE --------------------------
	.section	.text._ZN10layer_norm31ln_parallel_residual_fwd_kernelINS_13Kernel_traitsI6__halfS2_fS2_fjLj256ELj1ELj4ELj1ELj16ENS_18Kernel_traits_baseILj256ES2_S2_fS2_fjLj128EEEEELb1ELb0ELb0EEEvNS_9FwdParamsE,"ax",@progbits
	.sectioninfo	@"SHI_REGISTERS=92"
	.align	128
        .global         _ZN10layer_norm31ln_parallel_residual_fwd_kernelINS_13Kernel_traitsI6__halfS2_fS2_fjLj256ELj1ELj4ELj1ELj16ENS_18Kernel_traits_baseILj256ES2_S2_fS2_fjLj128EEEEELb1ELb0ELb0EEEvNS_9FwdParamsE
        .type           _ZN10layer_norm31ln_parallel_residual_fwd_kernelINS_13Kernel_traitsI6__halfS2_fS2_fjLj256ELj1ELj4ELj1ELj16ENS_18Kernel_traits_baseILj256ES2_S2_fS2_fjLj128EEEEELb1ELb0ELb0EEEvNS_9FwdParamsE,@function
        .size           _ZN10layer_norm31ln_parallel_residual_fwd_kernelINS_13Kernel_traitsI6__halfS2_fS2_fjLj256ELj1ELj4ELj1ELj16ENS_18Kernel_traits_baseILj256ES2_S2_fS2_fjLj128EEEEELb1ELb0ELb0EEEvNS_9FwdParamsE,(.L_x_7108 - _ZN10layer_norm31ln_parallel_residual_fwd_kernelINS_13Kernel_traitsI6__halfS2_fS2_fjLj256ELj1ELj4ELj1ELj16ENS_18Kernel_traits_baseILj256ES2_S2_fS2_fjLj128EEEEELb1ELb0ELb0EEEvNS_9FwdParamsE)
        .other          _ZN10layer_norm31ln_parallel_residual_fwd_kernelINS_13Kernel_traitsI6__halfS2_fS2_fjLj256ELj1ELj4ELj1ELj16ENS_18Kernel_traits_baseILj256ES2_S2_fS2_fjLj128EEEEELb1ELb0ELb0EEEvNS_9FwdParamsE,@"STO_CUDA_ENTRY STV_DEFAULT"
_ZN10layer_norm31ln_parallel_residual_fwd_kernelINS_13Kernel_traitsI6__halfS2_fS2_fjLj256ELj1ELj4ELj1ELj16ENS_18Kernel_traits_baseILj256ES2_S2_fS2_fjLj128EEEEELb1ELb0ELb0EEEvNS_9FwdParamsE:
.text._ZN10layer_norm31ln_parallel_residual_fwd_kernelINS_13Kernel_traitsI6__halfS2_fS2_fjLj256ELj1ELj4ELj1ELj16ENS_18Kernel_traits_baseILj256ES2_S2_fS2_fjLj128EEEEELb1ELb0ELb0EEEvNS_9FwdParamsE:
        /* <DEDUP_REMOVED lines=70> */
.L_x_4330:
[----:B0-----:R-:W-:Y:S05]  /*0460*/  BSYNC B0 ;  /* 0x0000000000007941 */ /* 0x001fea0003800000 */
.L_x_4329:
        /* <DEDUP_REMOVED lines=36> */
[----:B------:R-:W-:Y:S01]  /*06b0*/  IMAD.HI.U32 R2, R0, -0x2daee0ad, RZ ;  /* 0xd2511f5300027827 */ /* 0x000fe200078e00ff */
[--C-:B------:R-:W-:Y:S02]  /*06c0*/  HADD2.F32 R58, -RZ, R24.reuse.H0_H0 ;  /* 0x20000018ff3a7230 */ /* 0x100fe40000004100 */
[----:B------:R-:W-:Y:S01]  /*06d0*/  HADD2.F32 R61, -RZ, R24.H1_H1 ;  /* 0x30000018ff3d7230 */ /* 0x000fe20000004100 */
[----:B------:R-:W-:Y:S01]  /*06e0*/  IMAD.HI.U32 R4, R3, -0x2daee0ad, RZ ;  /* 0xd2511f5303047827 */ /* 0x000fe200078e00ff */
[----:B------:R-:W-:Y:S01]  /*06f0*/  LOP3.LUT R2, R2, UR14, R7, 0x96, !PT ;  /* 0x0000000e02027c12 */ /* 0x000fe2000f8e9607 */
[--C-:B------:R-:W-:Y:S02]  /*0700*/  HADD2.F32 R59, -RZ, R25.reuse.H0_H0 ;  /* 0x20000019ff3b7230 */ /* 0x100fe40000004100 */
[----:B------:R-:W-:Y:S01]  /*0710*/  IMAD R7, R0, -0x2daee0ad, RZ ;  /* 0xd2511f5300077824 */ /* 0x000fe200078e02ff */
[----:B------:R-:W-:Y:S01]  /*0720*/  HADD2.F32 R63, -RZ, R25.H1_H1 ;  /* 0x30000019ff3f7230 */ /* 0x000fe20000004100 */
[----:B------:R-:W-:Y:S01]  /*0730*/  IMAD R5, R5, -0x326172a9, RZ ;  /* 0xcd9e8d5705057824 */ /* 0x000fe200078e02ff */
[----:B------:R-:W-:Y:S01]  /*0740*/  HADD2.F32 R60, -RZ, R26.H0_H0 ;  /* 0x2000001aff3c7230 */ /* 0x000fe20000004100 */
[----:B------:R-:W-:Y:S01]  /*0750*/  IMAD.HI.U32 R0, R2, -0x326172a9, RZ ;  /* 0xcd9e8d5702007827 */ /* 0x000fe200078e00ff */
[----:B------:R-:W-:Y:S01]  /*0760*/  LOP3.LUT R4, R4, UR16, R7, 0x96, !PT ;  /* 0x0000001004047c12 */ /* 0x000fe2000f8e9607 */
[----:B------:R-:W-:-:S02]  /*0770*/  HADD2.F32 R7, -RZ, R17.H0_H0 ;  /* 0x20000011ff077230 */ /* 0x000fc40000004100 */
[----:B------:R-:W-:Y:S01]  /*0780*/  IMAD R6, R3, -0x2daee0ad, RZ ;  /* 0xd2511f5303067824 */ /* 0x000fe200078e02ff */
[----:B------:R-:W-:Y:S01]  /*0790*/  LOP3.LUT R0, R0, UR15, R5, 0x96, !PT ;  /* 0x0000000f00007c12 */ /* 0x000fe2000f8e9605 */
[----:B------:R-:W-:Y:S01]  /*07a0*/  IMAD R5, R2, -0x326172a9, RZ ;  /* 0xcd9e8d5702057824 */ /* 0x000fe200078e02ff */
[----:B------:R-:W-:Y:S01]  /*07b0*/  HADD2.F32 R65, -RZ, R26.H1_H1 ;  /* 0x3000001aff417230 */ /* 0x000fe20000004100 */
[----:B------:R-:W-:Y:S01]  /*07c0*/  IMAD.HI.U32 R2, R4, -0x326172a9, RZ ;  /* 0xcd9e8d5704027827 */ /* 0x000fe200078e00ff */
[--C-:B------:R-:W-:Y:S02]  /*07d0*/  HADD2.F32 R62, -RZ, R27.reuse.H0_H0 ;  /* 0x2000001bff3e7230 */ /* 0x100fe40000004100 */
[----:B------:R-:W-:Y:S01]  /*07e0*/  HADD2.F32 R64, -RZ, R27.H1_H1 ;  /* 0x3000001bff407230 */ /* 0x000fe20000004100 */
[----:B------:R-:W-:Y:S01]  /*07f0*/  IMAD.HI.U32 R3, R0, -0x2daee0ad, RZ ;  /* 0xd2511f5300037827 */ /* 0x000fe200078e00ff */
[----:B------:R-:W-:Y:S01]  /*0800*/  LOP3.LUT R33, R2, UR17, R5, 0x96, !PT ;  /* 0x0000001102217c12 */ /* 0x000fe2000f8e9605 */
[----:B------:R-:W-:-:S02]  /*0810*/  HADD2.F32 R5, -RZ, R18.H0_H0 ;  /* 0x20000012ff057230 */ /* 0x000fc40000004100 */
[----:B------:R-:W-:Y:S01]  /*0820*/  IMAD R15, R4, -0x326172a9, RZ ;  /* 0xcd9e8d57040f7824 */ /* 0x000fe200078e02ff */
[----:B------:R-:W-:Y:S01]  /*0830*/  LOP3.LUT R34, R3, UR18, R6, 0x96, !PT ;  /* 0x0000001203227c12 */ /* 0x000fe2000f8e9606 */
[----:B------:R-:W-:Y:S01]  /*0840*/  HADD2.F32 R6, -RZ, R17.H1_H1 ;  /* 0x30000011ff067230 */ /* 0x000fe20000004100 */
        /* <DEDUP_REMOVED lines=35> */
.L_x_4467:
        /* <DEDUP_REMOVED lines=32> */
.L_x_4335:
[----:B------:R-:W-:Y:S02]  /*0c80*/  MOV R44, R86 ;  /* 0x00000056002c7202 */ /* 0x000fe40000000f00 */
.L_x_4336:
[----:B------:R-:W-:Y:S05]  /*0c90*/  BSYNC B2 ;  /* 0x0000000000027941 */ /* 0x000fea0003800000 */
.L_x_4334:
        /* <DEDUP_REMOVED lines=16> */
.L_x_4340:
[----:B------:R-:W-:Y:S05]  /*0da0*/  BSYNC B3 ;  /* 0x0000000000037941 */ /* 0x000fea0003800000 */
.L_x_4339:
        /* <DEDUP_REMOVED lines=42> */
.L_x_4338:
[----:B------:R-:W-:Y:S05]  /*1050*/  BSYNC B2 ;  /* 0x0000000000027941 */ /* 0x000fea0003800000 */
.L_x_4337:
[----:B0-----:R-:W0:Y:S01]  /*1060*/  I2F.U32 R33, R44 ;  /* 0x0000002c00217306 */ /* 0x001e220000201000 */
        /* <DEDUP_REMOVED lines=15> */
.L_x_4341:
        /* <DEDUP_REMOVED lines=12> */
.L_x_4344:
[----:B------:R-:W-:Y:S02]  /*1220*/  IMAD.MOV.U32 R33, RZ, RZ, R86 ;  /* 0x000000ffff217224 */ /* 0x000fe400078e0056 */
.L_x_4345:
[----:B------:R-:W-:Y:S05]  /*1230*/  BSYNC B2 ;  /* 0x0000000000027941 */ /* 0x000fea0003800000 */
.L_x_4343:
        /* <DEDUP_REMOVED lines=16> */
.L_x_4349:
[----:B------:R-:W-:Y:S05]  /*1340*/  BSYNC B3 ;  /* 0x0000000000037941 */ /* 0x000fea0003800000 */
.L_x_4348:
        /* <DEDUP_REMOVED lines=42> */
.L_x_4347:
[----:B------:R-:W-:Y:S05]  /*15f0*/  BSYNC B2 ;  /* 0x0000000000027941 */ /* 0x000fea0003800000 */
.L_x_4346:
[----:B------:R-:W0:Y:S01]  /*1600*/  I2F.U32 R33, R33 ;  /* 0x0000002100217306 */ /* 0x000e220000201000 */
[----:B------:R-:W-:-:S05]  /*1610*/  HADD2.F32 R40, -RZ, R20.H0_H0 ;  /* 0x20000014ff287230 */ /* 0x000fca0000004100 */
[----:B------:R-:W-:Y:S02]  /*1620*/  FMUL.FTZ R40, R40, c[0x0][0x1e8] ;  /* 0x00007a0028287a20 */ /* 0x000fe40000410000 */
[----:B0-----:R-:W-:-:S05]  /*1630*/  FFMA.FTZ R35, R33, R76, 1.1641532182693481445e-10 ;  /* 0x2f00000021237423 */ /* 0x001fca000001004c */
[----:B------:R-:W-:-:S04]  /*1640*/  FSETP.GTU.FTZ.AND P3, PT, R35, c[0x0][0x1e4], PT ;  /* 0x0000790023007a0b */ /* 0x000fc80003f7c000 */
[----:B------:R-:W-:Y:S02]  /*1650*/  FSEL R35, R40, RZ, !P3 ;  /* 0x000000ff28237208 */ /* 0x000fe40005800000 */
[----:B------:R-:W-:-:S03]  /*1660*/  SEL R68, RZ, 0x1, P3 ;  /* 0x00000001ff447807 */ /* 0x000fc60001800000 */
[----:B------:R-:W-:-:S04]  /*1670*/  FADD.FTZ R32, R35, R32 ;  /* 0x0000002023207221 */ /* 0x000fc80000010000 */
[----:B------:R-:W-:Y:S02]  /*1680*/  @P1 FADD.FTZ R32, R24, R32 ;  /* 0x0000002018201221 */ /* 0x000fe40000010000 */
.L_x_4342:
        /* <DEDUP_REMOVED lines=12> */
.L_x_4351:
[----:B------:R-:W-:Y:S02]  /*1750*/  IMAD.MOV.U32 R46, RZ, RZ, R86 ;  /* 0x000000ffff2e7224 */ /* 0x000fe400078e0056 */
.L_x_4352:
[----:B------:R-:W-:Y:S05]  /*1760*/  BSYNC B2 ;  /* 0x0000000000027941 */ /* 0x000fea0003800000 */
.L_x_4350:
        /* <DEDUP_REMOVED lines=16> */
.L_x_4356:
[----:B------:R-:W-:Y:S05]  /*1870*/  BSYNC B3 ;  /* 0x0000000000037941 */ /* 0x000fea0003800000 */
.L_x_4355:
        /* <DEDUP_REMOVED lines=42> */
.L_x_4354:
[----:B------:R-:W-:Y:S05]  /*1b20*/  BSYNC B2 ;  /* 0x0000000000027941 */ /* 0x000fea0003800000 */
.L_x_4353:
        /* <DEDUP_REMOVED lines=13> */
.L_x_4357:
        /* <DEDUP_REMOVED lines=12> */
.L_x_4360:
[----:B------:R-:W-:Y:S02]  /*1cc0*/  IMAD.MOV.U32 R36, RZ, RZ, R86 ;  /* 0x000000ffff247224 */ /* 0x000fe400078e0056 */
.L_x_4361:
[----:B------:R-:W-:Y:S05]  /*1cd0*/  BSYNC B2 ;  /* 0x0000000000027941 */ /* 0x000fea0003800000 */
.L_x_4359:
        /* <DEDUP_REMOVED lines=16> */
.L_x_4365:
[----:B------:R-:W-:Y:S05]  /*1de0*/  BSYNC B3 ;  /* 0x0000000000037941 */ /* 0x000fea0003800000 */
.L_x_4364:
        /* <DEDUP_REMOVED lines=42> */
.L_x_4363:
[----:B------:R-:W-:Y:S05]  /*2090*/  BSYNC B2 ;  /* 0x0000000000027941 */ /* 0x000fea0003800000 */
.L_x_4362:
[----:B------:R-:W0:Y:S01]  /*20a0*/  I2F.U32 R35, R36 ;  /* 0x0000002400237306 */ /* 0x000e220000201000 */
[----:B------:R-:W-:-:S05]  /*20b0*/  HADD2.F32 R40, -RZ, R20.H1_H1 ;  /* 0x30000014ff287230 */ /* 0x000fca0000004100 */
[----:B------:R-:W-:Y:S02]  /*20c0*/  FMUL.FTZ R40, R40, c[0x0][0x1e8] ;  /* 0x00007a0028287a20 */ /* 0x000fe40000410000 */
[----:B0-----:R-:W-:-:S05]  /*20d0*/  FFMA.FTZ R35, R35, R76, 1.1641532182693481445e-10 ;  /* 0x2f00000023237423 */ /* 0x001fca000001004c */
[----:B------:R-:W-:-:S04]  /*20e0*/  FSETP.GTU.FTZ.AND P3, PT, R35, c[0x0][0x1e4], PT ;  /* 0x0000790023007a0b */ /* 0x000fc80003f7c000 */
[----:B------:R-:W-:Y:S02]  /*20f0*/  FSEL R40, R40, RZ, !P3 ;  /* 0x000000ff28287208 */ /* 0x000fe40005800000 */
[----:B------:R-:W-:-:S03]  /*2100*/  SEL R69, RZ, 0x1, P3 ;  /* 0x00000001ff457807 */ /* 0x000fc60001800000 */
[----:B------:R-:W-:-:S04]  /*2110*/  FADD.FTZ R33, R40, R33 ;  /* 0x0000002128217221 */ /* 0x000fc80000010000 */
[----:B------:R-:W-:Y:S02]  /*2120*/  @P1 FADD.FTZ R33, R25, R33 ;  /* 0x0000002119211221 */ /* 0x000fe40000010000 */
.L_x_4358:
        /* <DEDUP_REMOVED lines=12> */
.L_x_4367:
[----:B------:R-:W-:Y:S02]  /*21f0*/  IMAD.MOV.U32 R36, RZ, RZ, R86 ;  /* 0x000000ffff247224 */ /* 0x000fe400078e0056 */
.L_x_4368:
[----:B------:R-:W-:Y:S05]  /*2200*/  BSYNC B2 ;  /* 0x0000000000027941 */ /* 0x000fea0003800000 */
.L_x_4366:
        /* <DEDUP_REMOVED lines=16> */
.L_x_4372:
[----:B------:R-:W-:Y:S05]  /*2310*/  BSYNC B3 ;  /* 0x0000000000037941 */ /* 0x000fea0003800000 */
.L_x_4371:
        /* <DEDUP_REMOVED lines=42> */
.L_x_4370:
[----:B------:R-:W-:Y:S05]  /*25c0*/  BSYNC B2 ;  /* 0x0000000000027941 */ /* 0x000fea0003800000 */
.L_x_4369:
        /* <DEDUP_REMOVED lines=13> */
.L_x_4373:
        /* <DEDUP_REMOVED lines=12> */
.L_x_4376:
[----:B------:R-:W-:Y:S02]  /*2760*/  IMAD.MOV.U32 R35, RZ, RZ, R86 ;  /* 0x000000ffff237224 */ /* 0x000fe400078e0056 */
.L_x_4377:
[----:B------:R-:W-:Y:S05]  /*2770*/  BSYNC B2 ;  /* 0x0000000000027941 */ /* 0x000fea0003800000 */
.L_x_4375:
        /* <DEDUP_REMOVED lines=16> */
.L_x_4381:
[----:B------:R-:W-:Y:S05]  /*2880*/  BSYNC B3 ;  /* 0x0000000000037941 */ /* 0x000fea0003800000 */
.L_x_4380:
        /* <DEDUP_REMOVED lines=42> */
.L_x_4379:
[----:B------:R-:W-:Y:S05]  /*2b30*/  BSYNC B2 ;  /* 0x0000000000027941 */ /* 0x000fea0003800000 */
.L_x_4378:
        /* <DEDUP_REMOVED lines=9> */
.L_x_4374:
        /* <DEDUP_REMOVED lines=12> */
.L_x_4383:
[----:B------:R-:W-:Y:S02]  /*2c90*/  IMAD.MOV.U32 R36, RZ, RZ, R86 ;  /* 0x000000ffff247224 */ /* 0x000fe400078e0056 */
.L_x_4384:
[----:B------:R-:W-:Y:S05]  /*2ca0*/  BSYNC B2 ;  /* 0x0000000000027941 */ /* 0x000fea0003800000 */
.L_x_4382:
        /* <DEDUP_REMOVED lines=16> */
.L_x_4388:
[----:B------:R-:W-:Y:S05]  /*2db0*/  BSYNC B3 ;  /* 0x0000000000037941 */ /* 0x000fea0003800000 */
.L_x_4387:
        /* <DEDUP_REMOVED lines=42> */
.L_x_4386:
[----:B------:R-:W-:Y:S05]  /*3060*/  BSYNC B2 ;  /* 0x0000000000027941 */ /* 0x000fea0003800000 */
.L_x_4385:
        /* <DEDUP_REMOVED lines=13> */
.L_x_4389:
        /* <DEDUP_REMOVED lines=12> */
.L_x_4392:
[----:B------:R-:W-:Y:S02]  /*3200*/  IMAD.MOV.U32 R46, RZ, RZ, R86 ;  /* 0x000000ffff2e7224 */ /* 0x000fe400078e0056 */
.L_x_4393:
[----:B------:R-:W-:Y:S05]  /*3210*/  BSYNC B2 ;  /* 0x0000000000027941 */ /* 0x000fea0003800000 */
.L_x_4391:
        /* <DEDUP_REMOVED lines=16> */
.L_x_4397:
[----:B------:R-:W-:Y:S05]  /*3320*/  BSYNC B3 ;  /* 0x0000000000037941 */ /* 0x000fea0003800000 */
.L_x_4396:
        /* <DEDUP_REMOVED lines=42> */
.L_x_4395:
[----:B------:R-:W-:Y:S05]  /*35d0*/  BSYNC B2 ;  /* 0x0000000000027941 */ /* 0x000fea0003800000 */
.L_x_4394:
        /* <DEDUP_REMOVED lines=9> */
.L_x_4390:
        /* <DEDUP_REMOVED lines=12> */
.L_x_4399:
[----:B------:R-:W-:Y:S02]  /*3730*/  IMAD.MOV.U32 R46, RZ, RZ, R86 ;  /* 0x000000ffff2e7224 */ /* 0x000fe400078e0056 */
.L_x_4400:
[----:B------:R-:W-:Y:S05]  /*3740*/  BSYNC B2 ;  /* 0x0000000000027941 */ /* 0x000fea0003800000 */
.L_x_4398:
        /* <DEDUP_REMOVED lines=16> */
.L_x_4404:
[----:B------:R-:W-:Y:S05]  /*3850*/  BSYNC B3 ;  /* 0x0000000000037941 */ /* 0x000fea0003800000 */
.L_x_4403:
        /* <DEDUP_REMOVED lines=42> */
.L_x_4402:
[----:B------:R-:W-:Y:S05]  /*3b00*/  BSYNC B2 ;  /* 0x0000000000027941 */ /* 0x000fea0003800000 */
.L_x_4401:
        /* <DEDUP_REMOVED lines=13> */
.L_x_4405:
        /* <DEDUP_REMOVED lines=12> */
.L_x_4408:
[----:B------:R-:W-:Y:S02]  /*3ca0*/  IMAD.MOV.U32 R37, RZ, RZ, R86 ;  /* 0x000000ffff257224 */ /* 0x000fe400078e0056 */
.L_x_4409:
[----:B------:R-:W-:Y:S05]  /*3cb0*/  BSYNC B2 ;  /* 0x0000000000027941 */ /* 0x000fea0003800000 */
.L_x_4407:
        /* <DEDUP_REMOVED lines=16> */
.L_x_4413:
[----:B------:R-:W-:Y:S05]  /*3dc0*/  BSYNC B3 ;  /* 0x0000000000037941 */ /* 0x000fea0003800000 */
.L_x_4412:
        /* <DEDUP_REMOVED lines=42> */
.L_x_4411:
[----:B------:R-:W-:Y:S05]  /*4070*/  BSYNC B2 ;  /* 0x0000000000027941 */ /* 0x000fea0003800000 */
.L_x_4410:
        /* <DEDUP_REMOVED lines=9> */
.L_x_4406:
        /* <DEDUP_REMOVED lines=12> */
.L_x_4415:
[----:B------:R-:W-:Y:S02]  /*41d0*/  IMAD.MOV.U32 R84, RZ, RZ, R86 ;  /* 0x000000ffff547224 */ /* 0x000fe400078e0056 */
.L_x_4416:
[----:B------:R-:W-:Y:S05]  /*41e0*/  BSYNC B2 ;  /* 0x0000000000027941 */ /* 0x000fea0003800000 */
.L_x_4414:
        /* <DEDUP_REMOVED lines=16> */
.L_x_4420:
[----:B------:R-:W-:Y:S05]  /*42f0*/  BSYNC B3 ;  /* 0x0000000000037941 */ /* 0x000fea0003800000 */
.L_x_4419:
        /* <DEDUP_REMOVED lines=43> */
.L_x_4418:
[----:B------:R-:W-:Y:S05]  /*45b0*/  BSYNC B2 ;  /* 0x0000000000027941 */ /* 0x000fea0003800000 */
.L_x_4417:
        /* <DEDUP_REMOVED lines=12> */
.L_x_4421:
        /* <DEDUP_REMOVED lines=12> */
.L_x_4424:
[----:B------:R-:W-:Y:S02]  /*4740*/  IMAD.MOV.U32 R38, RZ, RZ, R86 ;  /* 0x000000ffff267224 */ /* 0x000fe400078e0056 */
.L_x_4425:
[----:B------:R-:W-:Y:S05]  /*4750*/  BSYNC B2 ;  /* 0x0000000000027941 */ /* 0x000fea0003800000 */
.L_x_4423:
        /* <DEDUP_REMOVED lines=16> */
.L_x_4429:
[----:B------:R-:W-:Y:S05]  /*4860*/  BSYNC B3 ;  /* 0x0000000000037941 */ /* 0x000fea0003800000 */
.L_x_4428:
        /* <DEDUP_REMOVED lines=42> */
.L_x_4427:
[----:B------:R-:W-:Y:S05]  /*4b10*/  BSYNC B2 ;  /* 0x0000000000027941 */ /* 0x000fea0003800000 */
.L_x_4426:
        /* <DEDUP_REMOVED lines=9> */
.L_x_4422:
        /* <DEDUP_REMOVED lines=12> */
.L_x_4431:
[----:B------:R-:W-:Y:S02]  /*4c70*/  IMAD.MOV.U32 R84, RZ, RZ, R86 ;  /* 0x000000ffff547224 */ /* 0x000fe400078e0056 */
.L_x_4432:
[----:B------:R-:W-:Y:S05]  /*4c80*/  BSYNC B2 ;  /* 0x0000000000027941 */ /* 0x000fea0003800000 */
.L_x_4430:
        /* <DEDUP_REMOVED lines=16> */
.L_x_4436:
[----:B------:R-:W-:Y:S05]  /*4d90*/  BSYNC B3 ;  /* 0x0000000000037941 */ /* 0x000fea0003800000 */
.L_x_4435:
        /* <DEDUP_REMOVED lines=43> */
.L_x_4434:
[----:B------:R-:W-:Y:S05]  /*5050*/  BSYNC B2 ;  /* 0x0000000000027941 */ /* 0x000fea0003800000 */
.L_x_4433:
[----:B------:R-:W0:Y:S01]  /*5060*/  I2F.U32 R41, R84 ;  /* 0x0000005400297306 */ /* 0x000e220000201000 */
[----:B------:R-:W-:-:S05]  /*5070*/  HADD2.F32 R38, -RZ, R39.H0_H0 ;  /* 0x20000027ff267230 */ /* 0x000fca0000004100 */
        /* <DEDUP_REMOVED lines=10> */
.L_x_4437:
        /* <DEDUP_REMOVED lines=12> */
.L_x_4440:
[----:B------:R-:W-:Y:S02]  /*51e0*/  IMAD.MOV.U32 R84, RZ, RZ, R86 ;  /* 0x000000ffff547224 */ /* 0x000fe400078e0056 */
.L_x_4441:
[----:B------:R-:W-:Y:S05]  /*51f0*/  BSYNC B2 ;  /* 0x0000000000027941 */ /* 0x000fea0003800000 */
.L_x_4439:
        /* <DEDUP_REMOVED lines=16> */
.L_x_4445:
[----:B------:R-:W-:Y:S05]  /*5300*/  BSYNC B3 ;  /* 0x0000000000037941 */ /* 0x000fea0003800000 */
.L_x_4444:
        /* <DEDUP_REMOVED lines=43> */
.L_x_4443:
[----:B------:R-:W-:Y:S05]  /*55c0*/  BSYNC B2 ;  /* 0x0000000000027941 */ /* 0x000fea0003800000 */
.L_x_4442:
        /* <DEDUP_REMOVED lines=9> */
.L_x_4438:
        /* <DEDUP_REMOVED lines=12> */
.L_x_4447:
[----:B------:R-:W-:Y:S02]  /*5720*/  IMAD.MOV.U32 R84, RZ, RZ, R86 ;  /* 0x000000ffff547224 */ /* 0x000fe400078e0056 */
.L_x_4448:
[----:B------:R-:W-:Y:S05]  /*5730*/  BSYNC B2 ;  /* 0x0000000000027941 */ /* 0x000fea0003800000 */
.L_x_4446:
        /* <DEDUP_REMOVED lines=16> */
.L_x_4452:
[----:B------:R-:W-:Y:S05]  /*5840*/  BSYNC B3 ;  /* 0x0000000000037941 */ /* 0x000fea0003800000 */
.L_x_4451:
        /* <DEDUP_REMOVED lines=44> */
.L_x_4450:
[----:B------:R-:W-:Y:S05]  /*5b10*/  BSYNC B2 ;  /* 0x0000000000027941 */ /* 0x000fea0003800000 */
.L_x_4449:
        /* <DEDUP_REMOVED lines=12> */
.L_x_4453:
        /* <DEDUP_REMOVED lines=12> */
.L_x_4456:
[----:B------:R-:W-:Y:S02]  /*5ca0*/  IMAD.MOV.U32 R84, RZ, RZ, R86 ;  /* 0x000000ffff547224 */ /* 0x000fe400078e0056 */
.L_x_4457:
[----:B------:R-:W-:Y:S05]  /*5cb0*/  BSYNC B2 ;  /* 0x0000000000027941 */ /* 0x000fea0003800000 */
.L_x_4455:
        /* <DEDUP_REMOVED lines=16> */
.L_x_4461:
[----:B------:R-:W-:Y:S05]  /*5dc0*/  BSYNC B3 ;  /* 0x0000000000037941 */ /* 0x000fea0003800000 */
.L_x_4460:
        /* <DEDUP_REMOVED lines=42> */
.L_x_4459:
[----:B------:R-:W-:Y:S05]  /*6070*/  BSYNC B2 ;  /* 0x0000000000027941 */ /* 0x000fea0003800000 */
.L_x_4458:
        /* <DEDUP_REMOVED lines=9> */
.L_x_4454:
[----:B------:R-:W-:Y:S01]  /*6110*/  SEL R46, RZ, 0x100, P3 ;  /* 0x00000100ff2e7807 */ /* 0x000fe20001800000 */
[----:B------:R-:W-:Y:S01]  /*6120*/  HFMA2.MMA R76, -RZ, RZ, 0, 1.9073486328125e-06 ;  /* 0x00000020ff4c7435 */ /* 0x000fe200000001ff */
        /* <DEDUP_REMOVED lines=43> */
.L_x_4333:
[----:B------:R-:W-:Y:S05]  /*63e0*/  BSYNC B0 ;  /* 0x0000000000007941 */ /* 0x000fea0003800000 */
.L_x_4332:
        /* <DEDUP_REMOVED lines=12> */
.L_x_4468:
        /* <DEDUP_REMOVED lines=37> */
.L_x_4469:
        /* <DEDUP_REMOVED lines=35> */
[----:B------:R-:W-:Y:S01]  /*6930*/  F2FP.PACK_AB R40, R41, R40 ;  /* 0x000000282928723e */ /* 0x000fe200000000ff */
[C---:B------:R-:W-:Y:S01]  /*6940*/  FMUL.FTZ R46, R47.reuse, R46 ;  /* 0x0000002e2f2e7220 */ /* 0x040fe20000410000 */
[----:B------:R-:W-:Y:S01]  /*6950*/  F2FP.PACK_AB R43, R42, R43 ;  /* 0x0000002b2a2b723e */ /* 0x000fe200000000ff */
[----:B------:R-:W-:-:S02]  /*6960*/  FMUL.FTZ R78, R47, R78 ;  /* 0x0000004e2f4e7220 */ /* 0x000fc40000410000 */
[----:B------:R-:W-:Y:S02]  /*6970*/  FFMA.FTZ R47, R55, R80, R62 ;  /* 0x00000050372f7223 */ /* 0x000fe4000001003e */
        /* <DEDUP_REMOVED lines=22> */
.L_x_4465:
[----:B------:R-:W-:Y:S05]  /*6ae0*/  BSYNC B0 ;  /* 0x0000000000007941 */ /* 0x000fea0003800000 */
.L_x_4464:
[----:B0-----:R-:W-:-:S04]  /*6af0*/  IMAD.MOV.U32 R41, RZ, RZ, 0x4 ;  /* 0x00000004ff297424 */ /* 0x001fc800078e00ff */
[----:B------:R-:W-:-:S05]  /*6b00*/  IMAD R14, R41, c[0x0][0x160], R14 ;  /* 0x00005800290e7a24 */ /* 0x000fca00078e020e */
[----:B------:R-:W-:-:S13]  /*6b10*/  ISETP.GE.AND P1, PT, R14, c[0x0][0x164], PT ;  /* 0x000059000e007a0c */ /* 0x000fda0003f26270 */
[----:B------:R-:W-:Y:S01]  /*6b20*/  @P1 CALL.REL.NOINC `(.L_x_4466) ;  /* 0x0000001000001944 */ /* 0x000fe20003c00000 */
[----:B------:R-:W-:Y:S05]  /*6b30*/  BRA `(.L_x_4467) ;  /* 0xffff9f4000007947 */ /* 0x000fea000383ffff */
.L_x_4466:
[----:B------:R-:W-:Y:S05]  /*6b40*/  BSYNC B1 ;  /* 0x0000000000017941 */ /* 0x000fea0003800000 */
.L_x_4331:
[----:B------:R-:W-:Y:S05]  /*6b50*/  EXIT ;  /* 0x000000000000794d */ /* 0x000fea0003800000 */
.L_x_4462:
[----:B------:R-:W-:Y:S01]  /*6b60*/  HFMA2.MMA R44, -RZ, RZ, 0, 5.9604644775390625e-08 ;  /* 0x00000001ff2c7435 */ /* 0x000fe200000001ff */
[----:B------:R-:W-:Y:S01]  /*6b70*/  IMAD.MOV.U32 R42, RZ, RZ, 0x1f ;  /* 0x0000001fff2a7424 */ /* 0x000fe200078e00ff */
[----:B------:R-:W-:Y:S01]  /*6b80*/  MOV R40, 0x6bb0 ;  /* 0x00006bb000287802 */ /* 0x000fe20000000f00 */
[----:B------:R-:W-:-:S03]  /*6b90*/  IMAD.MOV.U32 R43, RZ, RZ, -0x1 ;  /* 0xffffffffff2b7424 */ /* 0x000fc600078e00ff */
[----:B------:R-:W-:Y:S05]  /*6ba0*/  CALL.REL.NOINC `($__internal_52_$__cuda_sm70_shflsync_bfly_p) ;  /* 0x000004a000007944 */ /* 0x000fea0003c00000 */
[----:B-1----:R-:W-:Y:S01]  /*6bb0*/  MOV R40, R44 ;  /* 0x0000002c00287202 */ /* 0x002fe20000000f00 */
[----:B0-----:R-:W-:Y:S05]  /*6bc0*/  BRA `(.L_x_4468) ;  /* 0xfffff8e000007947 */ /* 0x001fea000383ffff */
.L_x_4463:
[----:B------:R-:W-:Y:S01]  /*6bd0*/  IMAD.MOV.U32 R44, RZ, RZ, 0x2 ;  /* 0x00000002ff2c7424 */ /* 0x000fe200078e00ff */
[----:B------:R-:W-:Y:S01]  /*6be0*/  MOV R43, 0xffffffff ;  /* 0xffffffff002b7802 */ /* 0x000fe20000000f00 */
[----:B------:R-:W-:Y:S01]  /*6bf0*/  IMAD.MOV.U32 R42, RZ, RZ, 0x1f ;  /* 0x0000001fff2a7424 */ /* 0x000fe200078e00ff */
[----:B------:R-:W-:Y:S02]  /*6c00*/  MOV R40, 0x6c20 ;  /* 0x00006c2000287802 */ /* 0x000fe40000000f00 */
[----:B------:R-:W-:Y:S05]  /*6c10*/  CALL.REL.NOINC `($__internal_52_$__cuda_sm70_shflsync_bfly_p) ;  /* 0x0000043000007944 */ /* 0x000fea0003c00000 */
[----:B01----:R-:W-:Y:S01]  /*6c20*/  FADD.FTZ R47, R47, R44 ;  /* 0x0000002c2f2f7221 */ /* 0x003fe20000010000 */
[----:B------:R-:W-:Y:S01]  /*6c30*/  MOV R43, 0xffffffff ;  /* 0xffffffff002b7802 */ /* 0x000fe20000000f00 */
[----:B------:R-:W-:Y:S01]  /*6c40*/  IMAD.MOV.U32 R44, RZ, RZ, 0x4 ;  /* 0x00000004ff2c7424 */ /* 0x000fe200078e00ff */
[----:B------:R-:W-:Y:S01]  /*6c50*/  MOV R40, 0x6c80 ;  /* 0x00006c8000287802 */ /* 0x000fe20000000f00 */
[----:B------:R-:W-:-:S02]  /*6c60*/  IMAD.MOV.U32 R42, RZ, RZ, 0x1f ;  /* 0x0000001fff2a7424 */ /* 0x000fc400078e00ff */
        /* <DEDUP_REMOVED lines=36> */
[----:B------:R-:W-:Y:S05]  /*6eb0*/  CALL.REL.NOINC `($__internal_52_$__cuda_sm70_shflsync_bfly_p) ;  /* 0x0000019000007944 */ /* 0x000fea0003c00000 */
[----:B01----:R-:W-:Y:S01]  /*6ec0*/  FADD.FTZ R47, R47, R44 ;  /* 0x0000002c2f2f7221 */ /* 0x003fe20000010000 */
[----:B------:R-:W-:Y:S01]  /*6ed0*/  MOV R43, 0xffffffff ;  /* 0xffffffff002b7802 */ /* 0x000fe20000000f00 */
[----:B------:R-:W-:Y:S01]  /*6ee0*/  IMAD.MOV.U32 R44, RZ, RZ, 0x2 ;  /* 0x00000002ff2c7424 */ /* 0x000fe200078e00ff */
[----:B------:R-:W-:Y:S01]  /*6ef0*/  MOV R40, 0x6f20 ;  /* 0x00006f2000287802 */ /* 0x000fe20000000f00 */
[----:B------:R-:W-:Y:S02]  /*6f00*/  IMAD.MOV.U32 R42, RZ, RZ, 0x1f ;  /* 0x0000001fff2a7424 */ /* 0x000fe400078e00ff */
        /* <DEDUP_REMOVED lines=19> */
[----:B01----:R-:W-:Y:S05]  /*7040*/  BRA `(.L_x_4469) ;  /* 0xfffff6b000007947 */ /* 0x003fea000383ffff */
        .weak           $__internal_52_$__cuda_sm70_shflsync_bfly_p
        .type           $__internal_52_$__cuda_sm70_shflsync_bfly_p,@function
        .size           $__internal_52_$__cuda_sm70_shflsync_bfly_p,(.L_x_7108 - $__internal_52_$__cuda_sm70_shflsync_bfly_p)
$__internal_52_$__cuda_sm70_shflsync_bfly_p:
[----:B------:R-:W-:Y:S01]  /*7050*/  IMAD.MOV.U32 R41, RZ, RZ, 0x0 ;  /* 0x00000000ff297424 */ /* 0x000fe200078e00ff */
[----:B------:R-:W-:Y:S04]  /*7060*/  WARPSYNC R43 ;  /* 0x0000002b00007348 */ /* 0x000fe80003800000 */
[----:B------:R0:W1:Y:S01]  /*7070*/  SHFL.BFLY PT, R44, R47, R44, R42 ;  /* 0x0c00002c2f2c7389 */ /* 0x00006200000e002a */
[----:B------:R-:W-:Y:S05]  /*7080*/  RET.REL.NODEC R40 `(_ZN10layer_norm31ln_parallel_residual_fwd_kernelINS_13Kernel_traitsI6__halfS2_fS2_fjLj256ELj1ELj4ELj1ELj16ENS_18Kernel_traits_baseILj256ES2_S2_fS2_fjLj128EEEEELb1ELb0ELb0EEEvNS_9FwdParamsE) ;  /* 0xffff8f7028007950 */ /* 0x000fea0003c3ffff */
.L_x_4470:
        /* <DEDUP_REMOVED lines=15> */
.L_x_7108:


//--------------------- .text._ZN10layer_norm31ln_parallel_residual_fwd_kernelINS_13Kernel_traitsI6__halfS2_fS2_fjLj256ELj1ELj4ELj1ELj16ENS_18Kernel_traits_baseILj256ES2_S2_fS2_fjLj128EEEEELb1ELb0ELb1EEEvNS_9FwdParamsE --------------------------
	.section	.text._ZN10layer_norm31ln_parallel_residual_fwd_kernelINS_13Kernel_traitsI6__halfS2_fS2_fjLj256ELj1ELj4ELj1ELj16ENS_18Kernel_traits_baseILj256ES2_S2_fS2_fjLj128EEEEELb1ELb0ELb1EEEvNS_9FwdParamsE,"ax",@progbits
	.sectioninfo	@"SHI_REGISTERS=79"
	.align	128
        .global         _ZN10layer_norm31ln_parallel_residual_fwd_kernelINS_13Kernel_traitsI6__halfS2_fS2_fjLj256ELj1ELj4ELj1ELj16ENS_18Kernel_traits_baseILj256ES2_S2_fS2_fjLj128EEEEELb1ELb0ELb1EEEvNS_9FwdParamsE
        .type           _ZN10layer_norm31ln_parallel_residual_fwd_kernelINS_13Kernel_traitsI6__halfS2_fS2_fjLj256ELj1ELj4ELj1ELj16ENS_18Kernel_traits_baseILj256ES2_S2_fS2_fjLj128EEEEELb1ELb0ELb1EEEvNS_9FwdParamsE,@function
        .size           _ZN10layer_norm31ln_parallel_residual_fwd_kernelINS_13Kernel_traitsI6__halfS2_fS2_fjLj256ELj1ELj4ELj1ELj16ENS_18Kernel_traits_baseILj256ES2_S2_fS2_fjLj128EEEEELb1ELb0ELb1EEEvNS_9FwdParamsE,(.L_x_7109 - _ZN10layer_norm31ln_parallel_residual_fwd_kernelINS_13Kernel_traitsI6__halfS2_fS2_fjLj256ELj1ELj4ELj1ELj16ENS_18Kernel_traits_baseILj256ES2_S2_fS2_fjLj128EEEEELb1ELb0ELb1EEEvNS_9FwdParamsE)
        .other          _ZN10layer_norm31ln_parallel_residual_fwd_kernelINS_13Kernel_traitsI6__halfS2_fS2_fjLj256ELj1ELj4ELj1ELj16ENS_18Kernel_traits_baseILj256ES2_S2_fS2_fjLj128EEEEELb1ELb0ELb1EEEvNS_9FwdParamsE,@"STO_CUDA_ENTRY STV_DEFAULT"
_ZN10layer_norm31ln_parallel_residual_fwd_kernelINS_13Kernel_traitsI6__halfS2_fS2_fjLj256ELj1ELj4ELj1ELj16ENS_18Kernel_traits_baseILj256ES2_S2_fS2_fjLj128EEEEELb1ELb0ELb1EEEvNS_9FwdParamsE:
.text._ZN10layer_norm31ln_parallel_residual_fwd_kernelINS_13Kernel_traitsI6__halfS2_fS2_fjLj256ELj1ELj4ELj1ELj16ENS_18Kernel_traits_baseILj256ES2_S2_fS2_fjLj128EEEEELb1ELb0ELb1EEEvNS_9FwdParamsE:
        /* <DEDUP_REMOVED lines=58> */
[----:B------:R-:W-:Y:S01]  /*03a0*/  @!P0 CS2R R18, SRZ ;  /* 0x0000000000128805 */ /* 0x000fe2000001ff00 */
[----:B------:R-:W-:Y:S01]  /*03b0*/  UIADD3 UR18, UR5, -0x56f99767, URZ ;  /* 0xa906689905127890 */ /* 0x000fe2000fffe03f */
[----:B------:R-:W-:Y:S01]  /*03c0*/  IMAD R3, R10, -0x2daee0ad, RZ ;  /* 0xd2511f530a037824 */ /* 0x000fe200078e02ff */
[----:B------:R-:W-:Y:S01]  /*03d0*/  LOP3.LUT R2, R2, UR5, RZ, 0x3c, !PT ;  /* 0x0000000502027c12 */ /* 0x000fe2000f8e3cff */
[C---:B------:R-:W-:Y:S01]  /*03e0*/  IMAD.HI.U32 R4, R0.reuse, -0x2daee0ad, RZ ;  /* 0xd2511f5300047827 */ /* 0x040fe200078e00ff */
[----:B------:R-:W-:Y:S01]  /*03f0*/  UIADD3 UR17, UR4, 0x1715609d, URZ ;  /* 0x1715609d04117890 */ /* 0x000fe2000fffe03f */
[----:B------:R-:W-:Y:S01]  /*0400*/  HADD2.F32 R6, -RZ, R17.H1_H1 ;  /* 0x30000011ff067230 */ /* 0x000fe20000004100 */
        /* <DEDUP_REMOVED lines=19> */
[--C-:B------:R-:W-:Y:S01]  /*0540*/  HADD2.F32 R43, -RZ, R13.reuse.H0_H0 ;  /* 0x2000000dff2b7230 */ /* 0x100fe20000004100 */
[----:B------:R-:W-:Y:S01]  /*0550*/  UIADD3 UR26, UR5, -0x695add53, URZ ;  /* 0x96a522ad051a7890 */ /* 0x000fe2000fffe03f */
[----:B------:R-:W-:Y:S01]  /*0560*/  IMAD R3, R3, -0x2daee0ad, RZ ;  /* 0xd2511f5303037824 */ /* 0x000fe200078e02ff */
[----:B------:R-:W-:Y:S01]  /*0570*/  LOP3.LUT R0, R7, UR12, R0, 0x96, !PT ;  /* 0x0000000c07007c12 */ /* 0x000fe2000f8e9600 */
[C---:B------:R-:W-:Y:S01]  /*0580*/  IMAD.HI.U32 R4, R2.reuse, -0x2daee0ad, RZ ;  /* 0xd2511f5302047827 */ /* 0x040fe200078e00ff */
[----:B------:R-:W-:Y:S01]  /*0590*/  HADD2.F32 R46, -RZ, R13.H1_H1 ;  /* 0x3000000dff2e7230 */ /* 0x000fe20000004100 */
[----:B------:R-:W-:Y:S01]  /*05a0*/  BSSY B0, `(.L_x_4471) ;  /* 0x0000658000007945 */ /* 0x000fe20003800000 */
[----:B------:R-:W-:Y:S01]  /*05b0*/  HADD2.F32 R44, -RZ, R12.H1_H1 ;  /* 0x3000000cff2c7230 */ /* 0x000fe20000004100 */
[----:B------:R-:W-:Y:S01]  /*05c0*/  IMAD R2, R2, -0x2daee0ad, RZ ;  /* 0xd2511f5302027824 */ /* 0x000fe200078e02ff */
[----:B------:R-:W-:Y:S01]  /*05d0*/  LOP3.LUT R3, R4, UR14, R3, 0x96, !PT ;  /* 0x0000000e04037c12 */ /* 0x000fe2000f8e9603 */
[----:B------:R-:W-:Y:S01]  /*05e0*/  IMAD.HI.U32 R4, R0, -0x326172a9, RZ ;  /* 0xcd9e8d5700047827 */ /* 0x000fe200078e00ff */
[--C-:B------:R-:W-:Y:S01]  /*05f0*/  HADD2.F32 R45, -RZ, R14.reuse.H0_H0 ;  /* 0x2000000eff2d7230 */ /* 0x100fe20000004100 */
[----:B------:R-:W-:Y:S01]  /*0600*/  LOP3.LUT R53, R20, 0x3, RZ, 0xc0, !PT ;  /* 0x0000000314357812 */ /* 0x000fe200078ec0ff */
[----:B------:R-:W-:Y:S01]  /*0610*/  HADD2.F32 R48, -RZ, R14.H1_H1 ;  /* 0x3000000eff307230 */ /* 0x000fe20000004100 */
[----:B------:R-:W-:Y:S01]  /*0620*/  IMAD R0, R0, -0x326172a9, RZ ;  /* 0xcd9e8d5700007824 */ /* 0x000fe200078e02ff */
[----:B------:R-:W-:Y:S01]  /*0630*/  LOP3.LUT R4, R4, UR13, R5, 0x96, !PT ;  /* 0x0000000d04047c12 */ /* 0x000fe2000f8e9605 */
[----:B------:R-:W-:Y:S01]  /*0640*/  IMAD.HI.U32 R7, R3, -0x326172a9, RZ ;  /* 0xcd9e8d5703077827 */ /* 0x000fe200078e00ff */
[--C-:B------:R-:W-:Y:S01]  /*0650*/  HADD2.F32 R47, -RZ, R15.reuse.H0_H0 ;  /* 0x2000000fff2f7230 */ /* 0x100fe20000004100 */
[----:B------:R-:W-:Y:S01]  /*0660*/  ULDC.U8 UR8, c[0x0][0x1f0] ;  /* 0x00007c0000087ab9 */ /* 0x000fe20000000000 */
        /* <DEDUP_REMOVED lines=19> */
[----:B------:R-:W-:Y:S01]  /*07a0*/  IMAD R3, R3, -0x2daee0ad, RZ ;  /* 0xd2511f5303037824 */ /* 0x000fe200078e02ff */
[----:B------:R-:W-:Y:S01]  /*07b0*/  HADD2.F32 R5, -RZ, R18.H0_H0 ;  /* 0x20000012ff057230 */ /* 0x000fe20000004100 */
[----:B------:R-:W-:-:S04]  /*07c0*/  IMAD.HI.U32 R2, R22, -0x2daee0ad, RZ ;  /* 0xd2511f5316027827 */ /* 0x000fc800078e00ff */
[----:B------:R-:W-:Y:S01]  /*07d0*/  IMAD.HI.U32 R16, R0, -0x326172a9, RZ ;  /* 0xcd9e8d5700107827 */ /* 0x000fe200078e00ff */
[----:B------:R-:W-:Y:S01]  /*07e0*/  LOP3.LUT R23, R2, UR22, R3, 0x96, !PT ;  /* 0x0000001602177c12 */ /* 0x000fe2000f8e9603 */
[--C-:B------:R-:W-:Y:S02]  /*07f0*/  HADD2.F32 R3, -RZ, R19.reuse.H0_H0 ;  /* 0x20000013ff037230 */ /* 0x100fe40000004100 */
[----:B------:R-:W-:Y:S01]  /*0800*/  HADD2.F32 R2, -RZ, R19.H1_H1 ;  /* 0x30000013ff027230 */ /* 0x000fe20000004100 */
[----:B------:R-:W-:Y:S01]  /*0810*/  LOP3.LUT R16, R16, UR21, R21, 0x96, !PT ;  /* 0x0000001510107c12 */ /* 0x000fe2000f8e9615 */
[----:B------:R-:W-:Y:S02]  /*0820*/  IMAD R19, R22, -0x2daee0ad, RZ ;  /* 0xd2511f5316137824 */ /* 0x000fe400078e02ff */
[----:B------:R-:W-:Y:S02]  /*0830*/  IMAD R0, R0, -0x326172a9, RZ ;  /* 0xcd9e8d5700007824 */ /* 0x000fe400078e02ff */
[----:B------:R-:W-:-:S04]  /*0840*/  IMAD.WIDE.U32 R50, R16, -0x2daee0ad, RZ ;  /* 0xd2511f5310327825 */ /* 0x000fc800078e00ff */
[----:B------:R-:W-:Y:S01]  /*0850*/  IMAD.HI.U32 R17, R23, -0x326172a9, RZ ;  /* 0xcd9e8d5717117827 */ /* 0x000fe200078e00ff */
[----:B------:R-:W-:-:S03]  /*0860*/  LOP3.LUT R19, R51, UR24, R19, 0x96, !PT ;  /* 0x0000001833137c12 */ /* 0x000fc6000f8e9613 */
[----:B------:R-:W-:Y:S01]  /*0870*/  IMAD R23, R23, -0x326172a9, RZ ;  /* 0xcd9e8d5717177824 */ /* 0x000fe200078e02ff */
[----:B------:R-:W-:Y:S01]  /*0880*/  LOP3.LUT R17, R17, UR23, R0, 0x96, !PT ;  /* 0x0000001711117c12 */ /* 0x000fe2000f8e9600 */
[----:B------:R-:W-:Y:S01]  /*0890*/  IMAD.WIDE.U32 R54, R19, -0x326172a9, RZ ;  /* 0xcd9e8d5713367825 */ /* 0x000fe200078e00ff */
[----:B------:R-:W-:-:S03]  /*08a0*/  HADD2.F32 R0, -RZ, R12.H0_H0 ;  /* 0x2000000cff007230 */ /* 0x000fc60000004100 */
[----:B------:R-:W-:Y:S01]  /*08b0*/  IMAD.HI.U32 R13, R17, -0x2daee0ad, RZ ;  /* 0xd2511f53110d7827 */ /* 0x000fe200078e00ff */
[----:B------:R-:W-:-:S03]  /*08c0*/  LOP3.LUT R51, R55, UR25, R23, 0x96, !PT ;  /* 0x0000001937337c12 */ /* 0x000fc6000f8e9617 */
[----:B------:R-:W-:Y:S01]  /*08d0*/  IMAD.MOV.U32 R55, RZ, RZ, RZ ;  /* 0x000000ffff377224 */ /* 0x000fe200078e00ff */
[----:B------:R-:W-:Y:S01]  /*08e0*/  LOP3.LUT R50, R13, UR26, R50, 0x96, !PT ;  /* 0x0000001a0d327c12 */ /* 0x000fe2000f8e9632 */
[----:B------:R-:W-:Y:S02]  /*08f0*/  IMAD R52, R17, -0x2daee0ad, RZ ;  /* 0xd2511f5311347824 */ /* 0x000fe400078e02ff */
.L_x_4604:
[----:B------:R-:W-:Y:S01]  /*0900*/  ISETP.NE.U32.AND P0, PT, RZ, c[0x0][0x178], PT ;  /* 0x00005e00ff007a0c */ /* 0x000fe20003f05070 */
[----:B------:R-:W-:Y:S01]  /*0910*/  IMAD R12, R41, c[0x0][0x168], RZ ;  /* 0x00005a00290c7a24 */ /* 0x000fe200078e02ff */
[----:B------:R-:W-:Y:S01]  /*0920*/  ISETP.NE.U32.AND P1, PT, RZ, c[0x0][0x180], PT ;  /* 0x00006000ff007a0c */ /* 0x000fe20003f25070 */
[----:B------:R-:W-:Y:S01]  /*0930*/  HFMA2.MMA R37, -RZ, RZ, 0, 9.5367431640625e-07 ;  /* 0x00000010ff257435 */ /* 0x000fe200000001ff */
        /* <DEDUP_REMOVED lines=27> */
.L_x_4473:
[----:B0-----:R-:W-:Y:S02]  /*0af0*/  IMAD.MOV.U32 R66, RZ, RZ, R54 ;  /* 0x000000ffff427224 */ /* 0x001fe400078e0036 */
.L_x_4474:
[----:B------:R-:W-:Y:S05]  /*0b00*/  BSYNC B1 ;  /* 0x0000000000017941 */ /* 0x000fea0003800000 */
.L_x_4472:
        /* <DEDUP_REMOVED lines=16> */
.L_x_4478:
[----:B------:R-:W-:Y:S05]  /*0c10*/  BSYNC B2 ;  /* 0x0000000000027941 */ /* 0x000fea0003800000 */
.L_x_4477:
        /* <DEDUP_REMOVED lines=43> */
.L_x_4476:
[----:B------:R-:W-:Y:S05]  /*0ed0*/  BSYNC B1 ;  /* 0x0000000000017941 */ /* 0x000fea0003800000 */
.L_x_4475:
[----:B------:R-:W0:Y:S01]  /*0ee0*/  I2F.U32 R12, R66 ;  /* 0x00000042000c7306 */ /* 0x000e220000201000 */
[----:B------:R-:W-:Y:S01]  /*0ef0*/  ISETP.NE.U32.AND P1, PT, RZ, c[0x0][0x178], PT ;  /* 0x00005e00ff007a0c */ /* 0x000fe20003f25070 */
[----:B-----5:R-:W-:Y:S01]  /*0f00*/  HADD2.F32 R13, -RZ, R36.H0_H0 ;  /* 0x20000024ff0d7230 */ /* 0x020fe20000004100 */
[----:B------:R-:W-:Y:S02]  /*0f10*/  MOV R67, 0x2f800000 ;  /* 0x2f80000000437802 */ /* 0x000fe40000000f00 */
[----:B------:R-:W-:Y:S02]  /*0f20*/  ISETP.NE.AND.EX P1, PT, RZ, c[0x0][0x17c], PT, P1 ;  /* 0x00005f00ff007a0c */ /* 0x000fe40003f25310 */
        /* <DEDUP_REMOVED lines=11> */
.L_x_4479:
        /* <DEDUP_REMOVED lines=12> */
.L_x_4482:
[----:B------:R-:W-:Y:S02]  /*10a0*/  IMAD.MOV.U32 R13, RZ, RZ, R54 ;  /* 0x000000ffff0d7224 */ /* 0x000fe400078e0036 */
.L_x_4483:
[----:B------:R-:W-:Y:S05]  /*10b0*/  BSYNC B1 ;  /* 0x0000000000017941 */ /* 0x000fea0003800000 */
.L_x_4481:
        /* <DEDUP_REMOVED lines=16> */
.L_x_4487:
[----:B------:R-:W-:Y:S05]  /*11c0*/  BSYNC B2 ;  /* 0x0000000000027941 */ /* 0x000fea0003800000 */
.L_x_4486:
        /* <DEDUP_REMOVED lines=43> */
.L_x_4485:
[----:B------:R-:W-:Y:S05]  /*1480*/  BSYNC B1 ;  /* 0x0000000000017941 */ /* 0x000fea0003800000 */
.L_x_4484:
        /* <DEDUP_REMOVED lines=9> */
.L_x_4480:
        /* <DEDUP_REMOVED lines=12> */
.L_x_4489:
[----:B------:R-:W-:Y:S02]  /*15e0*/  MOV R70, R54 ;  /* 0x0000003600467202 */ /* 0x000fe40000000f00 */
.L_x_4490:
[----:B------:R-:W-:Y:S05]  /*15f0*/  BSYNC B1 ;  /* 0x0000000000017941 */ /* 0x000fea0003800000 */
.L_x_4488:
        /* <DEDUP_REMOVED lines=16> */
.L_x_4494:
[----:B------:R-:W-:Y:S05]  /*1700*/  BSYNC B2 ;  /* 0x0000000000027941 */ /* 0x000fea0003800000 */
.L_x_4493:
        /* <DEDUP_REMOVED lines=43> */
.L_x_4492:
[----:B------:R-:W-:Y:S05]  /*19c0*/  BSYNC B1 ;  /* 0x0000000000017941 */ /* 0x000fea0003800000 */
.L_x_4491:
        /* <DEDUP_REMOVED lines=13> */
.L_x_4495:
        /* <DEDUP_REMOVED lines=12> */
.L_x_4498:
[----:B------:R-:W-:Y:S02]  /*1b60*/  IMAD.MOV.U32 R36, RZ, RZ, R54 ;  /* 0x000000ffff247224 */ /* 0x000fe400078e0036 */
.L_x_4499:
[----:B------:R-:W-:Y:S05]  /*1b70*/  BSYNC B1 ;  /* 0x0000000000017941 */ /* 0x000fea0003800000 */
.L_x_4497:
        /* <DEDUP_REMOVED lines=16> */
.L_x_4503:
[----:B------:R-:W-:Y:S05]  /*1c80*/  BSYNC B2 ;  /* 0x0000000000027941 */ /* 0x000fea0003800000 */
.L_x_4502:
        /* <DEDUP_REMOVED lines=43> */
.L_x_4501:
[----:B------:R-:W-:Y:S05]  /*1f40*/  BSYNC B1 ;  /* 0x0000000000017941 */ /* 0x000fea0003800000 */
.L_x_4500:
        /* <DEDUP_REMOVED lines=9> */
.L_x_4496:
        /* <DEDUP_REMOVED lines=12> */
.L_x_4505:
[----:B------:R-:W-:Y:S02]  /*20a0*/  IMAD.MOV.U32 R36, RZ, RZ, R54 ;  /* 0x000000ffff247224 */ /* 0x000fe400078e0036 */
.L_x_4506:
[----:B------:R-:W-:Y:S05]  /*20b0*/  BSYNC B1 ;  /* 0x0000000000017941 */ /* 0x000fea0003800000 */
.L_x_4504:
        /* <DEDUP_REMOVED lines=16> */
.L_x_4510:
[----:B------:R-:W-:Y:S05]  /*21c0*/  BSYNC B2 ;  /* 0x0000000000027941 */ /* 0x000fea0003800000 */
.L_x_4509:
        /* <DEDUP_REMOVED lines=43> */
.L_x_4508:
[----:B------:R-:W-:Y:S05]  /*2480*/  BSYNC B1 ;  /* 0x0000000000017941 */ /* 0x000fea0003800000 */
.L_x_4507:
        /* <DEDUP_REMOVED lines=13> */
.L_x_4511:
        /* <DEDUP_REMOVED lines=12> */
.L_x_4514:
[----:B------:R-:W-:Y:S02]  /*2620*/  MOV R15, R54 ;  /* 0x00000036000f7202 */ /* 0x000fe40000000f00 */
.L_x_4515:
[----:B------:R-:W-:Y:S05]  /*2630*/  BSYNC B1 ;  /* 0x0000000000017941 */ /* 0x000fea0003800000 */
.L_x_4513:
        /* <DEDUP_REMOVED lines=16> */
.L_x_4519:
[----:B------:R-:W-:Y:S05]  /*2740*/  BSYNC B2 ;  /* 0x0000000000027941 */ /* 0x000fea0003800000 */
.L_x_4518:
        /* <DEDUP_REMOVED lines=43> */
.L_x_4517:
[----:B------:R-:W-:Y:S05]  /*2a00*/  BSYNC B1 ;  /* 0x0000000000017941 */ /* 0x000fea0003800000 */
.L_x_4516:
        /* <DEDUP_REMOVED lines=9> */
.L_x_4512:
        /* <DEDUP_REMOVED lines=12> */
.L_x_4521:
[----:B------:R-:W-:Y:S02]  /*2b60*/  IMAD.MOV.U32 R36, RZ, RZ, R54 ;  /* 0x000000ffff247224 */ /* 0x000fe400078e0036 */
.L_x_4522:
[----:B------:R-:W-:Y:S05]  /*2b70*/  BSYNC B1 ;  /* 0x0000000000017941 */ /* 0x000fea0003800000 */
.L_x_4520:
        /* <DEDUP_REMOVED lines=16> */
.L_x_4526:
[----:B------:R-:W-:Y:S05]  /*2c80*/  BSYNC B2 ;  /* 0x0000000000027941 */ /* 0x000fea0003800000 */
.L_x_4525:
        /* <DEDUP_REMOVED lines=43> */
.L_x_4524:
[----:B------:R-:W-:Y:S05]  /*2f40*/  BSYNC B1 ;  /* 0x0000000000017941 */ /* 0x000fea0003800000 */
.L_x_4523:
        /* <DEDUP_REMOVED lines=13> */
.L_x_4527:
        /* <DEDUP_REMOVED lines=12> */
.L_x_4530:
[----:B------:R-:W-:Y:S02]  /*30e0*/  MOV R71, R54 ;  /* 0x0000003600477202 */ /* 0x000fe40000000f00 */
.L_x_4531:
[----:B------:R-:W-:Y:S05]  /*30f0*/  BSYNC B1 ;  /* 0x0000000000017941 */ /* 0x000fea0003800000 */
.L_x_4529:
        /* <DEDUP_REMOVED lines=16> */
.L_x_4535:
[----:B------:R-:W-:Y:S05]  /*3200*/  BSYNC B2 ;  /* 0x0000000000027941 */ /* 0x000fea0003800000 */
.L_x_4534:
        /* <DEDUP_REMOVED lines=43> */
.L_x_4533:
[----:B------:R-:W-:Y:S05]  /*34c0*/  BSYNC B1 ;  /* 0x0000000000017941 */ /* 0x000fea0003800000 */
.L_x_4532:
        /* <DEDUP_REMOVED lines=9> */
.L_x_4528:
        /* <DEDUP_REMOVED lines=12> */
.L_x_4537:
[----:B------:R-:W-:Y:S02]  /*3620*/  IMAD.MOV.U32 R71, RZ, RZ, R54 ;  /* 0x000000ffff477224 */ /* 0x000fe400078e0036 */
.L_x_4538:
[----:B------:R-:W-:Y:S05]  /*3630*/  BSYNC B1 ;  /* 0x0000000000017941 */ /* 0x000fea0003800000 */
.L_x_4536:
        /* <DEDUP_REMOVED lines=16> */
.L_x_4542:
[----:B------:R-:W-:Y:S05]  /*3740*/  BSYNC B2 ;  /* 0x0000000000027941 */ /* 0x000fea0003800000 */
.L_x_4541:
        /* <DEDUP_REMOVED lines=43> */
.L_x_4540:
[----:B------:R-:W-:Y:S05]  /*3a00*/  BSYNC B1 ;  /* 0x0000000000017941 */ /* 0x000fea0003800000 */
.L_x_4539:
        /* <DEDUP_REMOVED lines=12> */
.L_x_4543:
        /* <DEDUP_REMOVED lines=12> */
.L_x_4546:
[----:B------:R-:W-:Y:S02]  /*3b90*/  MOV R37, R54 ;  /* 0x0000003600257202 */ /* 0x000fe40000000f00 */
.L_x_4547:
[----:B------:R-:W-:Y:S05]  /*3ba0*/  BSYNC B1 ;  /* 0x0000000000017941 */ /* 0x000fea0003800000 */
.L_x_4545:
        /* <DEDUP_REMOVED lines=16> */
.L_x_4551:
[----:B------:R-:W-:Y:S05]  /*3cb0*/  BSYNC B2 ;  /* 0x0000000000027941 */ /* 0x000fea0003800000 */
.L_x_4550:
        /* <DEDUP_REMOVED lines=43> */
.L_x_4549:
[----:B------:R-:W-:Y:S05]  /*3f70*/  BSYNC B1 ;  /* 0x0000000000017941 */ /* 0x000fea0003800000 */
.L_x_4548:
        /* <DEDUP_REMOVED lines=9> */
.L_x_4544:
        /* <DEDUP_REMOVED lines=12> */
.L_x_4553:
[----:B------:R-:W-:Y:S02]  /*40d0*/  IMAD.MOV.U32 R71, RZ, RZ, R54 ;  /* 0x000000ffff477224 */ /* 0x000fe400078e0036 */
.L_x_4554:
[----:B------:R-:W-:Y:S05]  /*40e0*/  BSYNC B1 ;  /* 0x0000000000017941 */ /* 0x000fea0003800000 */
.L_x_4552:
        /* <DEDUP_REMOVED lines=16> */
.L_x_4558:
[----:B------:R-:W-:Y:S05]  /*41f0*/  BSYNC B2 ;  /* 0x0000000000027941 */ /* 0x000fea0003800000 */
.L_x_4557:
        /* <DEDUP_REMOVED lines=43> */
.L_x_4556:
[----:B------:R-:W-:Y:S05]  /*44b0*/  BSYNC B1 ;  /* 0x0000000000017941 */ /* 0x000fea0003800000 */
.L_x_4555:
        /* <DEDUP_REMOVED lines=12> */
.L_x_4559:
        /* <DEDUP_REMOVED lines=12> */
.L_x_4562:
[----:B------:R-:W-:Y:S02]  /*4640*/  MOV R38, R54 ;  /* 0x0000003600267202 */ /* 0x000fe40000000f00 */
.L_x_4563:
[----:B------:R-:W-:Y:S05]  /*4650*/  BSYNC B1 ;  /* 0x0000000000017941 */ /* 0x000fea0003800000 */
.L_x_4561:
        /* <DEDUP_REMOVED lines=16> */
.L_x_4567:
[----:B------:R-:W-:Y:S05]  /*4760*/  BSYNC B2 ;  /* 0x0000000000027941 */ /* 0x000fea0003800000 */
.L_x_4566:
        /* <DEDUP_REMOVED lines=43> */
.L_x_4565:
[----:B------:R-:W-:Y:S05]  /*4a20*/  BSYNC B1 ;  /* 0x0000000000017941 */ /* 0x000fea0003800000 */
.L_x_4564:
        /* <DEDUP_REMOVED lines=9> */
.L_x_4560:
        /* <DEDUP_REMOVED lines=12> */
.L_x_4569:
[----:B------:R-:W-:Y:S02]  /*4b80*/  IMAD.MOV.U32 R71, RZ, RZ, R54 ;  /* 0x000000ffff477224 */ /* 0x000fe400078e0036 */
.L_x_4570:
[----:B------:R-:W-:Y:S05]  /*4b90*/  BSYNC B1 ;  /* 0x0000000000017941 */ /* 0x000fea0003800000 */
.L_x_4568:
        /* <DEDUP_REMOVED lines=16> */
.L_x_4574:
[----:B------:R-:W-:Y:S05]  /*4ca0*/  BSYNC B2 ;  /* 0x0000000000027941 */ /* 0x000fea0003800000 */
.L_x_4573:
        /* <DEDUP_REMOVED lines=43> */
.L_x_4572:
[----:B------:R-:W-:Y:S05]  /*4f60*/  BSYNC B1 ;  /* 0x0000000000017941 */ /* 0x000fea0003800000 */
.L_x_4571:
        /* <DEDUP_REMOVED lines=12> */
.L_x_4575:
        /* <DEDUP_REMOVED lines=12> */
.L_x_4578:
[----:B------:R-:W-:Y:S02]  /*50f0*/  MOV R71, R54 ;  /* 0x0000003600477202 */ /* 0x000fe40000000f00 */
.L_x_4579:
[----:B------:R-:W-:Y:S05]  /*5100*/  BSYNC B1 ;  /* 0x0000000000017941 */ /* 0x000fea0003800000 */
.L_x_4577:
        /* <DEDUP_REMOVED lines=16> */
.L_x_4583:
[----:B------:R-:W-:Y:S05]  /*5210*/  BSYNC B2 ;  /* 0x0000000000027941 */ /* 0x000fea0003800000 */
.L_x_4582:
        /* <DEDUP_REMOVED lines=43> */
.L_x_4581:
[----:B------:R-:W-:Y:S05]  /*54d0*/  BSYNC B1 ;  /* 0x0000000000017941 */ /* 0x000fea0003800000 */
.L_x_4580:
        /* <DEDUP_REMOVED lines=9> */
.L_x_4576:
        /* <DEDUP_REMOVED lines=12> */
.L_x_4585:
[----:B------:R-:W-:Y:S02]  /*5630*/  IMAD.MOV.U32 R71, RZ, RZ, R54 ;  /* 0x000000ffff477224 */ /* 0x000fe400078e0036 */
.L_x_4586:
[----:B------:R-:W-:Y:S05]  /*5640*/  BSYNC B1 ;  /* 0x0000000000017941 */ /* 0x000fea0003800000 */
.L_x_4584:
        /* <DEDUP_REMOVED lines=16> */
.L_x_4590:
[----:B------:R-:W-:Y:S05]  /*5750*/  BSYNC B2 ;  /* 0x0000000000027941 */ /* 0x000fea0003800000 */
.L_x_4589:
        /* <DEDUP_REMOVED lines=43> */
.L_x_4588:
[----:B------:R-:W-:Y:S05]  /*5a10*/  BSYNC B1 ;  /* 0x0000000000017941 */ /* 0x000fea0003800000 */
.L_x_4587:
        /* <DEDUP_REMOVED lines=12> */
.L_x_4591:
        /* <DEDUP_REMOVED lines=12> */
.L_x_4594:
[----:B------:R-:W-:Y:S02]  /*5ba0*/  MOV R71, R54 ;  /* 0x0000003600477202 */ /* 0x000fe40000000f00 */
.L_x_4595:
[----:B------:R-:W-:Y:S05]  /*5bb0*/  BSYNC B1 ;  /* 0x0000000000017941 */ /* 0x000fea0003800000 */
.L_x_4593:
        /* <DEDUP_REMOVED lines=16> */
.L_x_4599:
[----:B------:R-:W-:Y:S05]  /*5cc0*/  BSYNC B2 ;  /* 0x0000000000027941 */ /* 0x000fea0003800000 */
.L_x_4598:
        /* <DEDUP_REMOVED lines=43> */
.L_x_4597:
[----:B------:R-:W-:Y:S05]  /*5f80*/  BSYNC B1 ;  /* 0x0000000000017941 */ /* 0x000fea0003800000 */
.L_x_4596:
        /* <DEDUP_REMOVED lines=9> */
.L_x_4592:
        /* <DEDUP_REMOVED lines=47> */
.L_x_4600:
        /* <DEDUP_REMOVED lines=11> */
.L_x_4605:
        /* <DEDUP_REMOVED lines=36> */
.L_x_4606:
        /* <DEDUP_REMOVED lines=12> */
[C---:B------:R-:W-:Y:S01]  /*66c0*/  FADD.FTZ R76, -R69.reuse, R15 ;  /* 0x0000000f454c7221 */ /* 0x040fe20000010100 */
[----:B------:R-:W-:Y:S01]  /*66d0*/  HADD2.F32 R15, -RZ, R32.H0_H0 ;  /* 0x20000020ff0f7230 */ /* 0x000fe20000004100 */
[C---:B------:R-:W-:Y:S01]  /*66e0*/  FADD.FTZ R74, -R69.reuse, R13 ;  /* 0x0000000d454a7221 */ /* 0x040fe20000010100 */
[----:B------:R1:W-:Y:S01]  /*66f0*/  @!P1 STG.E [R66.64], R71 ;  /* 0x0000004742009986 */ /* 0x0003e2000c101906 */
[C---:B------:R-:W-:Y:S02]  /*6700*/  FADD.FTZ R70, -R69.reuse, R36 ;  /* 0x0000002445467221 */ /* 0x040fe40000010100 */
[----:B------:R-:W-:Y:S02]  /*6710*/  FADD.FTZ R72, -R69, R14 ;  /* 0x0000000e45487221 */ /* 0x000fe40000010100 */
[----:B------:R-:W-:-:S04]  /*6720*/  @!P1 IMAD.WIDE R12, R41, R68, c[0x0][0x1a8] ;  /* 0x00006a00290c9625 */ /* 0x000fc800078e0244 */
[C---:B------:R-:W-:Y:S02]  /*6730*/  FADD.FTZ R14, -R69.reuse, R37 ;  /* 0x00000025450e7221 */ /* 0x040fe40000010100 */
[----:B------:R-:W-:Y:S01]  /*6740*/  FADD.FTZ R38, -R69, R38 ;  /* 0x0000002645267221 */ /* 0x000fe20000010100 */
[----:B-1----:R-:W-:Y:S01]  /*6750*/  HADD2.F32 R71, -RZ, R32.H1_H1 ;  /* 0x30000020ff477230 */ /* 0x002fe20000004100 */
[----:B0-----:R-:W-:Y:S01]  /*6760*/  FMUL.FTZ R36, R65, R73 ;  /* 0x0000004941247220 */ /* 0x001fe20000410000 */
[----:B------:R0:W-:Y:S01]  /*6770*/  @!P1 STG.E [R12.64], R65 ;  /* 0x000000410c009986 */ /* 0x0001e2000c101906 */
[----:B------:R-:W-:Y:S01]  /*6780*/  FADD.FTZ R39, -R69, R39 ;  /* 0x0000002745277221 */ /* 0x000fe20000010100 */
[----:B------:R-:W-:Y:S01]  /*6790*/  HADD2.F32 R73, -RZ, R34.H1_H1 ;  /* 0x30000022ff497230 */ /* 0x000fe20000004100 */
[C---:B------:R-:W-:Y:S02]  /*67a0*/  FMUL.FTZ R37, R65.reuse, R74 ;  /* 0x0000004a41257220 */ /* 0x040fe40000410000 */
[----:B------:R-:W-:-:S02]  /*67b0*/  FMUL.FTZ R66, R65, R72 ;  /* 0x0000004841427220 */ /* 0x000fc40000410000 */
[----:B------:R-:W-:Y:S02]  /*67c0*/  FFMA.FTZ R69, R36, R15, R9 ;  /* 0x0000000f24457223 */ /* 0x000fe40000010009 */
[C---:B------:R-:W-:Y:S02]  /*67d0*/  FMUL.FTZ R67, R65.reuse, R76 ;  /* 0x0000004c41437220 */ /* 0x040fe40000410000 */
[C---:B------:R-:W-:Y:S01]  /*67e0*/  FMUL.FTZ R72, R65.reuse, R70 ;  /* 0x0000004641487220 */ /* 0x040fe20000410000 */
[----:B------:R-:W-:Y:S01]  /*67f0*/  HADD2.F32 R70, -RZ, R35.H0_H0 ;  /* 0x20000023ff467230 */ /* 0x000fe20000004100 */
[C---:B------:R-:W-:Y:S01]  /*6800*/  FMUL.FTZ R15, R65.reuse, R14 ;  /* 0x0000000e410f7220 */ /* 0x040fe20000410000 */
[--C-:B------:R-:W-:Y:S01]  /*6810*/  HADD2.F32 R14, -RZ, R31.reuse.H1_H1 ;  /* 0x3000001fff0e7230 */ /* 0x100fe20000004100 */
[C---:B------:R-:W-:Y:S01]  /*6820*/  FMUL.FTZ R38, R65.reuse, R38 ;  /* 0x0000002641267220 */ /* 0x040fe20000410000 */
[----:B0-----:R-:W-:Y:S01]  /*6830*/  HADD2.F32 R13, -RZ, R31.H0_H0 ;  /* 0x2000001fff0d7230 */ /* 0x001fe20000004100 */
[----:B------:R-:W-:Y:S01]  /*6840*/  FMUL.FTZ R39, R65, R39 ;  /* 0x0000002741277220 */ /* 0x000fe20000410000 */
[----:B------:R-:W-:Y:S01]  /*6850*/  HADD2.F32 R65, -RZ, R35.H1_H1 ;  /* 0x30000023ff417230 */ /* 0x000fe20000004100 */
[----:B------:R-:W-:Y:S01]  /*6860*/  FFMA.FTZ R74, R37, R71, R8 ;  /* 0x00000047254a7223 */ /* 0x000fe20000010008 */
[----:B------:R-:W-:Y:S01]  /*6870*/  HADD2.F32 R71, -RZ, R33.H1_H1 ;  /* 0x30000021ff477230 */ /* 0x000fe20000004100 */
[----:B------:R-:W-:-:S02]  /*6880*/  FFMA.FTZ R70, R38, R70, R3 ;  /* 0x0000004626467223 */ /* 0x000fc40000010003 */
[C---:B------:R-:W-:Y:S01]  /*6890*/  FFMA.FTZ R65, R39.reuse, R65, R2 ;  /* 0x0000004127417223 */ /* 0x040fe20000010002 */
[----:B------:R-:W-:Y:S01]  /*68a0*/  F2FP.PACK_AB R12, R74, R69 ;  /* 0x000000454a0c723e */ /* 0x000fe200000000ff */
[----:B------:R-:W-:Y:S01]  /*68b0*/  FFMA.FTZ R39, R39, R14, R49 ;  /* 0x0000000e27277223 */ /* 0x000fe20000010031 */
[----:B------:R-:W-:Y:S01]  /*68c0*/  HADD2.F32 R14, -RZ, R34.H0_H0 ;  /* 0x20000022ff0e7230 */ /* 0x000fe20000004100 */
[----:B------:R-:W-:Y:S01]  /*68d0*/  FFMA.FTZ R38, R38, R13, R47 ;  /* 0x0000000d26267223 */ /* 0x000fe2000001002f */
[----:B------:R-:W-:Y:S01]  /*68e0*/  HADD2.F32 R69, -RZ, R30.H0_H0 ;  /* 0x2000001eff457230 */ /* 0x000fe20000004100 */
[----:B------:R-:W-:Y:S01]  /*68f0*/  FFMA.FTZ R73, R15, R73, R4 ;  /* 0x000000490f497223 */ /* 0x000fe20000010004 */
[----:B------:R-:W-:Y:S01]  /*6900*/  HADD2.F32 R13, -RZ, R33.H0_H0 ;  /* 0x20000021ff0d7230 */ /* 0x000fe20000004100 */
[C---:B------:R-:W-:Y:S01]  /*6910*/  FFMA.FTZ R14, R72.reuse, R14, R5 ;  /* 0x0000000e480e7223 */ /* 0x040fe20000010005 */
[----:B------:R-:W-:Y:S01]  /*6920*/  F2FP.PACK_AB R39, R39, R38 ;  /* 0x000000262727723e */ /* 0x000fe200000000ff */
[----:B------:R-:W-:-:S02]  /*6930*/  FFMA.FTZ R69, R72, R69, R45 ;  /* 0x0000004548457223 */ /* 0x000fc4000001002d */
[----:B------:R-:W-:Y:S01]  /*6940*/  FFMA.FTZ R72, R67, R71, R6 ;  /* 0x0000004743487223 */ /* 0x000fe20000010006 */
[----:B------:R-:W-:Y:S01]  /*6950*/  HADD2.F32 R71, -RZ, R30.H1_H1 ;  /* 0x3000001eff477230 */ /* 0x000fe20000004100 */
[----:B------:R-:W-:Y:S01]  /*6960*/  FFMA.FTZ R13, R66, R13, R7 ;  /* 0x0000000d420d7223 */ /* 0x000fe20000010007 */
[----:B------:R-:W-:Y:S01]  /*6970*/  F2FP.PACK_AB R14, R73, R14 ;  /* 0x0000000e490e723e */ /* 0x000fe200000000ff */
[----:B------:R-:W-:Y:S02]  /*6980*/  IMAD R41, R68, c[0x0][0x160], R41 ;  /* 0x0000580044297a24 */ /* 0x000fe400078e0229 */
[----:B------:R-:W-:Y:S01]  /*6990*/  FFMA.FTZ R74, R15, R71, R48 ;  /* 0x000000470f4a7223 */ /* 0x000fe20000010030 */
[----:B------:R-:W-:Y:S01]  /*69a0*/  F2FP.PACK_AB R15, R65, R70 ;  /* 0x00000046410f723e */ /* 0x000fe200000000ff */
[--C-:B------:R-:W-:Y:S01]  /*69b0*/  HADD2.F32 R65, -RZ, R29.reuse.H0_H0 ;  /* 0x2000001dff417230 */ /* 0x100fe20000004100 */
[----:B------:R-:W-:Y:S01]  /*69c0*/  F2FP.PACK_AB R13, R72, R13 ;  /* 0x0000000d480d723e */ /* 0x000fe200000000ff */
[----:B------:R-:W-:Y:S01]  /*69d0*/  HADD2.F32 R70, -RZ, R29.H1_H1 ;  /* 0x3000001dff467230 */ /* 0x000fe20000004100 */
[----:B------:R-:W-:-:S02]  /*69e0*/  F2FP.PACK_AB R38, R74, R69 ;  /* 0x000000454a26723e */ /* 0x000fc400000000ff */
[----:B------:R-:W-:Y:S01]  /*69f0*/  FFMA.FTZ R69, R66, R65, R43 ;  /* 0x0000004142457223 */ /* 0x000fe2000001002b */
[--C-:B------:R-:W-:Y:S01]  /*6a00*/  HADD2.F32 R65, -RZ, R28.reuse.H0_H0 ;  /* 0x2000001cff417230 */ /* 0x100fe20000004100 */
[----:B------:R-:W-:Y:S01]  /*6a10*/  FFMA.FTZ R70, R67, R70, R46 ;  /* 0x0000004643467223 */ /* 0x000fe2000001002e */
[----:B------:R-:W-:Y:S01]  /*6a20*/  HADD2.F32 R66, -RZ, R28.H1_H1 ;  /* 0x3000001cff427230 */ /* 0x000fe20000004100 */
[----:B------:R-:W-:Y:S02]  /*6a30*/  IMAD.SHL.U32 R67, R64, 0x10, RZ ;  /* 0x0000001040437824 */ /* 0x000fe400078e00ff */
[----:B------:R-:W-:Y:S02]  /*6a40*/  FFMA.FTZ R36, R36, R65, R0 ;  /* 0x0000004124247223 */ /* 0x000fe40000010000 */
[----:B------:R-:W-:Y:S01]  /*6a50*/  FFMA.FTZ R65, R37, R66, R44 ;  /* 0x0000004225417223 */ /* 0x000fe2000001002c */
[----:B------:R-:W-:Y:S02]  /*6a60*/  F2FP.PACK_AB R37, R70, R69 ;  /* 0x000000454625723e */ /* 0x000fe400000000ff */
[----:B------:R-:W-:-:S02]  /*6a70*/  SHF.R.U32.HI R69, RZ, 0x1c, R64 ;  /* 0x0000001cff457819 */ /* 0x000fc40000011640 */
[C---:B------:R-:W-:Y:S02]  /*6a80*/  IADD3 R66, P0, R67.reuse, c[0x0][0x208], RZ ;  /* 0x0000820043427a10 */ /* 0x040fe40007f1e0ff */
[----:B------:R-:W-:Y:S02]  /*6a90*/  IADD3 R64, P1, R67, c[0x0][0x210], RZ ;  /* 0x0000840043407a10 */ /* 0x000fe40007f3e0ff */
[----:B------:R-:W-:Y:S02]  /*6aa0*/  F2FP.PACK_AB R36, R65, R36 ;  /* 0x000000244124723e */ /* 0x000fe400000000ff */
[C---:B------:R-:W-:Y:S02]  /*6ab0*/  IADD3.X R67, R69.reuse, c[0x0][0x20c], RZ, P0, !PT ;  /* 0x0000830045437a10 */ /* 0x040fe400007fe4ff */
[----:B------:R-:W-:Y:S02]  /*6ac0*/  IADD3.X R65, R69, c[0x0][0x214], RZ, P1, !PT ;  /* 0x0000850045417a10 */ /* 0x000fe40000ffe4ff */
[----:B------:R-:W-:Y:S01]  /*6ad0*/  ISETP.GE.AND P0, PT, R41, c[0x0][0x164], PT ;  /* 0x0000590029007a0c */ /* 0x000fe20003f06270 */
[----:B------:R0:W-:Y:S04]  /*6ae0*/  STG.E.128 [R66.64], R12 ;  /* 0x0000000c42007986 */ /* 0x0001e8000c101d06 */
[----:B------:R0:W-:Y:S08]  /*6af0*/  STG.E.128 [R64.64], R36 ;  /* 0x0000002440007986 */ /* 0x0001f0000c101d06 */
[----:B0-----:R-:W-:Y:S01]  /*6b00*/  @P0 CALL.REL.NOINC `(.L_x_4603) ;  /* 0x0000001000000944 */ /* 0x001fe20003c00000 */
[----:B------:R-:W-:Y:S05]  /*6b10*/  BRA `(.L_x_4604) ;  /* 0xffff9de000007947 */ /* 0x000fea000383ffff */
.L_x_4603:
[----:B------:R-:W-:Y:S05]  /*6b20*/  BSYNC B0 ;  /* 0x0000000000007941 */ /* 0x000fea0003800000 */
.L_x_4471:
[----:B------:R-:W-:Y:S05]  /*6b30*/  EXIT ;  /* 0x000000000000794d */ /* 0x000fea0003800000 */
.L_x_4601:
[----:B------:R-:W-:Y:S01]  /*6b40*/  HFMA2.MMA R69, -RZ, RZ, 0, 5.9604644775390625e-08 ;  /* 0x00000001ff457435 */ /* 0x000fe200000001ff */
[----:B------:R-:W-:Y:S01]  /*6b50*/  IMAD.MOV.U32 R68, RZ, RZ, 0x1f ;  /* 0x0000001fff447424 */ /* 0x000fe200078e00ff */
[----:B------:R-:W-:Y:S01]  /*6b60*/  MOV R66, 0x6b90 ;  /* 0x00006b9000427802 */ /* 0x000fe20000000f00 */
[----:B------:R-:W-:-:S03]  /*6b70*/  IMAD.MOV.U32 R65, RZ, RZ, -0x1 ;  /* 0xffffffffff417424 */ /* 0x000fc600078e00ff */
[----:B------:R-:W-:Y:S05]  /*6b80*/  CALL.REL.NOINC `($__internal_53_$__cuda_sm70_shflsync_bfly_p) ;  /* 0x0000048000007944 */ /* 0x000fea0003c00000 */
[----:B01----:R-:W-:Y:S05]  /*6b90*/  BRA `(.L_x_4605) ;  /* 0xfffff82000007947 */ /* 0x003fea000383ffff */
.L_x_4602:
[----:B------:R-:W-:Y:S01]  /*6ba0*/  IMAD.MOV.U32 R69, RZ, RZ, 0x2 ;  /* 0x00000002ff457424 */ /* 0x000fe200078e00ff */
[----:B------:R-:W-:Y:S01]  /*6bb0*/  MOV R68, 0x1f ;  /* 0x0000001f00447802 */ /* 0x000fe20000000f00 */
[----:B------:R-:W-:Y:S01]  /*6bc0*/  IMAD.MOV.U32 R65, RZ, RZ, -0x1 ;  /* 0xffffffffff417424 */ /* 0x000fe200078e00ff */
[----:B------:R-:W-:-:S02]  /*6bd0*/  MOV R66, 0x6bf0 ;  /* 0x00006bf000427802 */ /* 0x000fc40000000f00 */
[----:B------:R-:W-:Y:S05]  /*6be0*/  CALL.REL.NOINC `($__internal_53_$__cuda_sm70_shflsync_bfly_p) ;  /* 0x0000042000007944 */ /* 0x000fea0003c00000 */
[----:B01----:R-:W-:Y:S01]  /*6bf0*/  FADD.FTZ R70, R70, R65 ;  /* 0x0000004146467221 */ /* 0x003fe20000010000 */
[----:B------:R-:W-:Y:S01]  /*6c00*/  MOV R65, 0xffffffff ;  /* 0xffffffff00417802 */ /* 0x000fe20000000f00 */
[----:B------:R-:W-:Y:S01]  /*6c10*/  IMAD.MOV.U32 R69, RZ, RZ, 0x4 ;  /* 0x00000004ff457424 */ /* 0x000fe200078e00ff */
[----:B------:R-:W-:Y:S01]  /*6c20*/  MOV R66, 0x6c50 ;  /* 0x00006c5000427802 */ /* 0x000fe20000000f00 */
[----:B------:R-:W-:-:S02]  /*6c30*/  IMAD.MOV.U32 R68, RZ, RZ, 0x1f ;  /* 0x0000001fff447424 */ /* 0x000fc400078e00ff */
[----:B------:R-:W-:Y:S05]  /*6c40*/  CALL.REL.NOINC `($__internal_53_$__cuda_sm70_shflsync_bfly_p) ;  /* 0x000003c000007944 */ /* 0x000fea0003c00000 */
[----:B01----:R-:W-:Y:S01]  /*6c50*/  FADD.FTZ R70, R70, R65 ;  /* 0x0000004146467221 */ /* 0x003fe20000010000 */
[----:B------:R-:W-:Y:S01]  /*6c60*/  MOV R66, 0x6cb0 ;  /* 0x00006cb000427802 */ /* 0x000fe20000000f00 */
[----:B------:R-:W-:-:S02]  /*6c70*/  IMAD.MOV.U32 R69, RZ, RZ, 0x8 ;  /* 0x00000008ff457424 */ /* 0x000fc400078e00ff */
[----:B------:R-:W-:Y:S02]  /*6c80*/  IMAD.MOV.U32 R68, RZ, RZ, 0x1f ;  /* 0x0000001fff447424 */ /* 0x000fe400078e00ff */
[----:B------:R-:W-:Y:S02]  /*6c90*/  IMAD.MOV.U32 R65, RZ, RZ, -0x1 ;  /* 0xffffffffff417424 */ /* 0x000fe400078e00ff */
[----:B------:R-:W-:Y:S05]  /*6ca0*/  CALL.REL.NOINC `($__internal_53_$__cuda_sm70_shflsync_bfly_p) ;  /* 0x0000036000007944 */ /* 0x000fea0003c00000 */
[----:B0-----:R-:W-:Y:S01]  /*6cb0*/  HFMA2.MMA R69, -RZ, RZ, 0, 9.5367431640625e-07 ;  /* 0x00000010ff457435 */ /* 0x001fe200000001ff */
[----:B-1----:R-:W-:Y:S01]  /*6cc0*/  FADD.FTZ R70, R70, R65 ;  /* 0x0000004146467221 */ /* 0x002fe20000010000 */
[----:B------:R-:W-:Y:S01]  /*6cd0*/  MOV R66, 0x6d10 ;  /* 0x00006d1000427802 */ /* 0x000fe20000000f00 */
[----:B------:R-:W-:Y:S02]  /*6ce0*/  IMAD.MOV.U32 R68, RZ, RZ, 0x1f ;  /* 0x0000001fff447424 */ /* 0x000fe400078e00ff */
[----:B------:R-:W-:Y:S02]  /*6cf0*/  IMAD.MOV.U32 R65, RZ, RZ, -0x1 ;  /* 0xffffffffff417424 */ /* 0x000fe400078e00ff */
[----:B------:R-:W-:Y:S05]  /*6d00*/  CALL.REL.NOINC `($__internal_53_$__cuda_sm70_shflsync_bfly_p) ;  /* 0x0000030000007944 */ /* 0x000fea0003c00000 */
        /* <DEDUP_REMOVED lines=20> */
[----:B------:R-:W-:Y:S01]  /*6e50*/  MOV R66, 0x6e80 ;  /* 0x00006e8000427802 */ /* 0x000fe20000000f00 */
[----:B------:R-:W-:Y:S02]  /*6e60*/  IMAD.MOV.U32 R65, RZ, RZ, -0x1 ;  /* 0xffffffffff417424 */ /* 0x000fe400078e00ff */
[----:B------:R-:W-:Y:S05]  /*6e70*/  CALL.REL.NOINC `($__internal_53_$__cuda_sm70_shflsync_bfly_p) ;  /* 0x0000019000007944 */ /* 0x000fea0003c00000 */
[----:B01----:R-:W-:Y:S01]  /*6e80*/  FADD.FTZ R70, R70, R65 ;  /* 0x0000004146467221 */ /* 0x003fe20000010000 */
[----:B------:R-:W-:Y:S01]  /*6e90*/  MOV R65, 0xffffffff ;  /* 0xffffffff00417802 */ /* 0x000fe20000000f00 */
[----:B------:R-:W-:Y:S01]  /*6ea0*/  IMAD.MOV.U32 R69, RZ, RZ, 0x2 ;  /* 0x00000002ff457424 */ /* 0x000fe200078e00ff */
[----:B------:R-:W-:Y:S01]  /*6eb0*/  MOV R66, 0x6ee0 ;  /* 0x00006ee000427802 */ /* 0x000fe20000000f00 */
[----:B------:R-:W-:Y:S02]  /*6ec0*/  IMAD.MOV.U32 R68, RZ, RZ, 0x1f ;  /* 0x0000001fff447424 */ /* 0x000fe400078e00ff */
[----:B------:R-:W-:Y:S05]  /*6ed0*/  CALL.REL.NOINC `($__internal_53_$__cuda_sm70_shflsync_bfly_p) ;  /* 0x0000013000007944 */ /* 0x000fea0003c00000 */
[----:B01----:R-:W-:Y:S01]  /*6ee0*/  FADD.FTZ R70, R70, R65 ;  /* 0x0000004146467221 */ /* 0x003fe20000010000 */
[----:B------:R-:W-:Y:S01]  /*6ef0*/  MOV R66, 0x6f40 ;  /* 0x00006f4000427802 */ /* 0x000fe20000000f00 */
[----:B------:R-:W-:Y:S02]  /*6f00*/  IMAD.MOV.U32 R69, RZ, RZ, 0x4 ;  /* 0x00000004ff457424 */ /* 0x000fe400078e00ff */
[----:B------:R-:W-:-:S02]  /*6f10*/  IMAD.MOV.U32 R68, RZ, RZ, 0x1f ;  /* 0x0000001fff447424 */ /* 0x000fc400078e00ff */
[----:B------:R-:W-:Y:S02]  /*6f20*/  IMAD.MOV.U32 R65, RZ, RZ, -0x1 ;  /* 0xffffffffff417424 */ /* 0x000fe400078e00ff */
[----:B------:R-:W-:Y:S05]  /*6f30*/  CALL.REL.NOINC `($__internal_53_$__cuda_sm70_shflsync_bfly_p) ;  /* 0x000000d000007944 */ /* 0x000fea0003c00000 */
[----:B0-----:R-:W-:Y:S01]  /*6f40*/  HFMA2.MMA R69, -RZ, RZ, 0, 4.76837158203125e-07 ;  /* 0x00000008ff457435 */ /* 0x001fe200000001ff */
[----:B-1----:R-:W-:Y:S01]  /*6f50*/  FADD.FTZ R70, R70, R65 ;  /* 0x0000004146467221 */ /* 0x002fe20000010000 */
[----:B------:R-:W-:Y:S01]  /*6f60*/  MOV R66, 0x6fa0 ;  /* 0x00006fa000427802 */ /* 0x000fe20000000f00 */
[----:B------:R-:W-:Y:S02]  /*6f70*/  IMAD.MOV.U32 R68, RZ, RZ, 0x1f ;  /* 0x0000001fff447424 */ /* 0x000fe400078e00ff */
[----:B------:R-:W-:Y:S02]  /*6f80*/  IMAD.MOV.U32 R65, RZ, RZ, -0x1 ;  /* 0xffffffffff417424 */ /* 0x000fe400078e00ff */
[----:B------:R-:W-:Y:S05]  /*6f90*/  CALL.REL.NOINC `($__internal_53_$__cuda_sm70_shflsync_bfly_p) ;  /* 0x0000007000007944 */ /* 0x000fea0003c00000 */
[----:B01----:R-:W-:Y:S01]  /*6fa0*/  FADD.FTZ R70, R70, R65 ;  /* 0x0000004146467221 */ /* 0x003fe20000010000 */
[----:B------:R-:W-:Y:S01]  /*6fb0*/  MOV R68, 0x1f ;  /* 0x0000001f00447802 */ /* 0x000fe20000000f00 */
[----:B------:R-:W-:Y:S01]  /*6fc0*/  IMAD.MOV.U32 R69, RZ, RZ, 0x10 ;  /* 0x00000010ff457424 */ /* 0x000fe200078e00ff */
[----:B------:R-:W-:Y:S01]  /*6fd0*/  MOV R66, 0x7000 ;  /* 0x0000700000427802 */ /* 0x000fe20000000f00 */
[----:B------:R-:W-:Y:S02]  /*6fe0*/  IMAD.MOV.U32 R65, RZ, RZ, -0x1 ;  /* 0xffffffffff417424 */ /* 0x000fe400078e00ff */
[----:B------:R-:W-:Y:S05]  /*6ff0*/  CALL.REL.NOINC `($__internal_53_$__cuda_sm70_shflsync_bfly_p) ;  /* 0x0000001000007944 */ /* 0x000fea0003c00000 */
[----:B01----:R-:W-:Y:S05]  /*7000*/  BRA `(.L_x_4606) ;  /* 0xfffff5f000007947 */ /* 0x003fea000383ffff */
        .weak           $__internal_53_$__cuda_sm70_shflsync_bfly_p
        .type           $__internal_53_$__cuda_sm70_shflsync_bfly_p,@function
        .size           $__internal_53_$__cuda_sm70_shflsync_bfly_p,(.L_x_7109 - $__internal_53_$__cuda_sm70_shflsync_bfly_p)
$__internal_53_$__cuda_sm70_shflsync_bfly_p:
[----:B------:R-:W-:Y:S01]  /*7010*/  IMAD.MOV.U32 R67, RZ, RZ, 0x0 ;  /* 0x00000000ff437424 */ /* 0x000fe200078e00ff */
[----:B------:R-:W-:Y:S04]  /*7020*/  WARPSYNC R65 ;  /* 0x0000004100007348 */ /* 0x000fe80003800000 */
[----:B------:R0:W1:Y:S01]  /*7030*/  SHFL.BFLY PT, R65, R70, R69, R68 ;  /* 0x0c00004546417389 */ /* 0x00006200000e0044 */
[----:B------:R-:W-:Y:S05]  /*7040*/  RET.REL.NODEC R66 `(_ZN10layer_norm31ln_parallel_residual_fwd_kernelINS_13Kernel_traitsI6__halfS2_fS2_fjLj256ELj1ELj4ELj1ELj16ENS_18Kernel_traits_baseILj256ES2_S2_fS2_fjLj128EEEEELb1ELb0ELb1EEEvNS_9FwdParamsE) ;  /* 0xffff8fb042007950 */ /* 0x000fea0003c3ffff */
.L_x_4607:
        /* <DEDUP_REMOVED lines=11> */
.L_x_7109:


//--------------------- .text._ZN10layer_norm31ln_parallel_residual_fwd_kernelINS_13Kernel_traitsI6__halfS2_fS2_fjLj256ELj1ELj4ELj1ELj16ENS_18Kernel_traits_baseILj256ES2_S2_fS2_fjLj128EEEEELb1ELb1ELb0EEEvNS_9FwdParamsE --------------------------
	.section	.text._ZN10layer_norm31ln_parallel_residual_fwd_kernelINS_13Kernel_traitsI6__halfS2_fS2_fjLj256ELj1ELj4ELj1ELj16ENS_18Kernel_traits_baseILj256ES2_S2_fS2_fjLj128EEEEELb1ELb1ELb0EEEvNS_9FwdParamsE,"ax",@progbits
	.sectioninfo	@"SHI_REGISTERS=72"
	.align	128
        .global         _ZN10layer_norm31ln_parallel_residual_fwd_kernelINS_13Kernel_traitsI6__halfS2_fS2_fjLj256ELj1ELj4ELj1ELj16ENS_18Kernel_traits_baseILj256ES2_S2_fS2_fjLj128EEEEELb1ELb1ELb0EEEvNS_9FwdParamsE
        .type           _ZN10layer_norm31ln_parallel_residual_fwd_kernelINS_13Kernel_traitsI6__halfS2_fS2_fjLj256ELj1ELj4ELj1ELj16ENS_18Kernel_traits_baseILj256ES2_S2_fS2_fjLj128EEEEELb1ELb1ELb0EEEvNS_9FwdParamsE,@function
        .size           _ZN10layer_norm31ln_parallel_residual_fwd_kernelINS_13Kernel_traitsI6__halfS2_fS2_fjLj256ELj1ELj4ELj1ELj16ENS_18Kernel_traits_baseILj256ES2_S2_fS2_fjLj128EEEEELb1ELb1ELb0EEEvNS_9FwdParamsE,(.L_x_7110 - _ZN10layer_norm31ln_parallel_residual_fwd_kernelINS_13Kernel_traitsI6__halfS2_fS2_fjLj256ELj1ELj4ELj1ELj16ENS_18Kernel_traits_baseILj256ES2_S2_fS2_fjLj128EEEEELb1ELb1ELb0EEEvNS_9FwdParamsE)
        .other          _ZN10layer_norm31ln_parallel_residual_fwd_kernelINS_13Kernel_traitsI6__halfS2_fS2_fjLj256ELj1ELj4ELj1ELj16ENS_18Kernel_traits_baseILj256ES2_S2_fS2_fjLj128EEEEELb1ELb1ELb0EEEvNS_9FwdParamsE,@"STO_CUDA_ENTRY STV_DEFAULT"
_ZN10layer_norm31ln_parallel_residual_fwd_kernelINS_13Kernel_traitsI6__halfS2_fS2_fjLj256ELj1ELj4ELj1ELj16ENS_18Kernel_traits_baseILj256ES2_S2_fS2_fjLj128EEEEELb1ELb1ELb0EEEvNS_9FwdParamsE:
.text._ZN10layer_norm31ln_parallel_residual_fwd_kernelINS_13Kernel_traitsI6__halfS2_fS2_fjLj256ELj1ELj4ELj1ELj16ENS_18Kernel_traits_baseILj256ES2_S2_fS2_fjLj128EEEEELb1ELb1ELb0EEEvNS_9FwdParamsE:
        /* <DEDUP_REMOVED lines=59> */
.L_x_4609:
[----:B0-----:R-:W-:Y:S05]  /*03b0*/  BSYNC B0 ;  /* 0x0000000000007941 */ /* 0x001fea0003800000 */
.L_x_4608:
        /* <DEDUP_REMOVED lines=74> */
[----:B------:R-:W-:Y:S01]  /*0860*/  HADD2.F32 R0, -RZ, R12.H0_H0 ;  /* 0x2000000cff007230 */ /* 0x000fe20000004100 */
[----:B------:R-:W-:-:S04]  /*0870*/  IMAD.WIDE.U32 R46, R16, -0x326172a9, RZ ;  /* 0xcd9e8d57102e7825 */ /* 0x000fc800078e00ff */
[----:B------:R-:W-:Y:S01]  /*0880*/  IMAD.HI.U32 R58, R17, -0x2daee0ad, RZ ;  /* 0xd2511f53113a7827 */ /* 0x000fe200078e00ff */
[----:B------:R-:W-:-:S03]  /*0890*/  LOP3.LUT R47, R47, UR25, R13, 0x96, !PT ;  /* 0x000000192f2f7c12 */ /* 0x000fc6000f8e960d */
[----:B------:R-:W-:Y:S01]  /*08a0*/  IMAD.MOV.U32 R45, RZ, RZ, RZ ;  /* 0x000000ffff2d7224 */ /* 0x000fe200078e00ff */
[----:B------:R-:W-:Y:S01]  /*08b0*/  LOP3.LUT R58, R58, UR26, R21, 0x96, !PT ;  /* 0x0000001a3a3a7c12 */ /* 0x000fe2000f8e9615 */
[----:B------:R-:W-:Y:S02]  /*08c0*/  IMAD R62, R17, -0x2daee0ad, RZ ;  /* 0xd2511f53113e7824 */ /* 0x000fe400078e02ff */
.L_x_4746:
        /* <DEDUP_REMOVED lines=32> */
.L_x_4614:
[----:B------:R-:W-:Y:S02]  /*0ad0*/  IMAD.MOV.U32 R60, RZ, RZ, R46 ;  /* 0x000000ffff3c7224 */ /* 0x000fe400078e002e */
.L_x_4615:
[----:B------:R-:W-:Y:S05]  /*0ae0*/  BSYNC B2 ;  /* 0x0000000000027941 */ /* 0x000fea0003800000 */
.L_x_4613:
        /* <DEDUP_REMOVED lines=12> */
[----:B0-----:R-:W-:Y:S02]  /*0bb0*/  @!P2 IADD3 R24, R45, 0x1, RZ ;  /* 0x000000012d18a810 */ /* 0x001fe40007ffe0ff */
[----:B------:R-:W-:-:S13]  /*0bc0*/  ISETP.NE.AND P3, PT, R37, RZ, !P2 ;  /* 0x000000ff2500720c */ /* 0x000fda0005765270 */
[----:B------:R-:W-:-:S05]  /*0bd0*/  @P3 IMAD.MOV R24, RZ, RZ, R45 ;  /* 0x000000ffff183224 */ /* 0x000fca00078e022d */
[----:B------:R-:W-:Y:S02]  /*0be0*/  @!P2 MOV R45, R24 ;  /* 0x00000018002da202 */ /* 0x000fe40000000f00 */
.L_x_4619:
[----:B------:R-:W-:Y:S05]  /*0bf0*/  BSYNC B3 ;  /* 0x0000000000037941 */ /* 0x000fea0003800000 */
.L_x_4618:
[----:B0-----:R-:W-:Y:S01]  /*0c00*/  IMAD.HI.U32 R25, R37, -0x326172a9, RZ ;  /* 0xcd9e8d5725197827 */ /* 0x001fe200078e00ff */
        /* <DEDUP_REMOVED lines=41> */
.L_x_4617:
[----:B------:R-:W-:Y:S05]  /*0ea0*/  BSYNC B2 ;  /* 0x0000000000027941 */ /* 0x000fea0003800000 */
.L_x_4616:
        /* <DEDUP_REMOVED lines=16> */
.L_x_4620:
        /* <DEDUP_REMOVED lines=12> */
.L_x_4623:
[----:B------:R-:W-:Y:S02]  /*1070*/  MOV R25, R46 ;  /* 0x0000002e00197202 */ /* 0x000fe40000000f00 */
.L_x_4624:
[----:B------:R-:W-:Y:S05]  /*1080*/  BSYNC B2 ;  /* 0x0000000000027941 */ /* 0x000fea0003800000 */
.L_x_4622:
        /* <DEDUP_REMOVED lines=16> */
.L_x_4628:
[----:B------:R-:W-:Y:S05]  /*1190*/  BSYNC B3 ;  /* 0x0000000000037941 */ /* 0x000fea0003800000 */
.L_x_4627:
        /* <DEDUP_REMOVED lines=42> */
.L_x_4626:
[----:B------:R-:W-:Y:S05]  /*1440*/  BSYNC B2 ;  /* 0x0000000000027941 */ /* 0x000fea0003800000 */
.L_x_4625:
        /* <DEDUP_REMOVED lines=9> */
.L_x_4621:
        /* <DEDUP_REMOVED lines=12> */
.L_x_4630:
[----:B------:R-:W-:Y:S02]  /*15a0*/  MOV R64, R46 ;  /* 0x0000002e00407202 */ /* 0x000fe40000000f00 */
.L_x_4631:
[----:B------:R-:W-:Y:S05]  /*15b0*/  BSYNC B2 ;  /* 0x0000000000027941 */ /* 0x000fea0003800000 */
.L_x_4629:
        /* <DEDUP_REMOVED lines=16> */
.L_x_4635:
[----:B------:R-:W-:Y:S05]  /*16c0*/  BSYNC B3 ;  /* 0x0000000000037941 */ /* 0x000fea0003800000 */
.L_x_4634:
        /* <DEDUP_REMOVED lines=42> */
.L_x_4633:
[----:B------:R-:W-:Y:S05]  /*1970*/  BSYNC B2 ;  /* 0x0000000000027941 */ /* 0x000fea0003800000 */
.L_x_4632:
        /* <DEDUP_REMOVED lines=13> */
.L_x_4636:
        /* <DEDUP_REMOVED lines=12> */
.L_x_4639:
[----:B------:R-:W-:Y:S02]  /*1b10*/  IMAD.MOV.U32 R28, RZ, RZ, R46 ;  /* 0x000000ffff1c7224 */ /* 0x000fe400078e002e */
.L_x_4640:
[----:B------:R-:W-:Y:S05]  /*1b20*/  BSYNC B2 ;  /* 0x0000000000027941 */ /* 0x000fea0003800000 */
.L_x_4638:
        /* <DEDUP_REMOVED lines=16> */
.L_x_4644:
[----:B------:R-:W-:Y:S05]  /*1c30*/  BSYNC B3 ;  /* 0x0000000000037941 */ /* 0x000fea0003800000 */
.L_x_4643:
        /* <DEDUP_REMOVED lines=42> */
.L_x_4642:
[----:B------:R-:W-:Y:S05]  /*1ee0*/  BSYNC B2 ;  /* 0x0000000000027941 */ /* 0x000fea0003800000 */
.L_x_4641:
        /* <DEDUP_REMOVED lines=9> */
.L_x_4637:
        /* <DEDUP_REMOVED lines=12> */
.L_x_4646:
[----:B------:R-:W-:Y:S02]  /*2040*/  IMAD.MOV.U32 R28, RZ, RZ, R46 ;  /* 0x000000ffff1c7224 */ /* 0x000fe400078e002e */
.L_x_4647:
[----:B------:R-:W-:Y:S05]  /*2050*/  BSYNC B2 ;  /* 0x0000000000027941 */ /* 0x000fea0003800000 */
.L_x_4645:
        /* <DEDUP_REMOVED lines=16> */
.L_x_4651:
[----:B------:R-:W-:Y:S05]  /*2160*/  BSYNC B3 ;  /* 0x0000000000037941 */ /* 0x000fea0003800000 */
.L_x_4650:
        /* <DEDUP_REMOVED lines=42> */
.L_x_4649:
[----:B------:R-:W-:Y:S05]  /*2410*/  BSYNC B2 ;  /* 0x0000000000027941 */ /* 0x000fea0003800000 */
.L_x_4648:
        /* <DEDUP_REMOVED lines=13> */
.L_x_4652:
        /* <DEDUP_REMOVED lines=12> */
.L_x_4655:
[----:B------:R-:W-:Y:S02]  /*25b0*/  MOV R27, R46 ;  /* 0x0000002e001b7202 */ /* 0x000fe40000000f00 */
.L_x_4656:
[----:B------:R-:W-:Y:S05]  /*25c0*/  BSYNC B2 ;  /* 0x0000000000027941 */ /* 0x000fea0003800000 */
.L_x_4654:
        /* <DEDUP_REMOVED lines=16> */
.L_x_4660:
[----:B------:R-:W-:Y:S05]  /*26d0*/  BSYNC B3 ;  /* 0x0000000000037941 */ /* 0x000fea0003800000 */
.L_x_4659:
        /* <DEDUP_REMOVED lines=42> */
.L_x_4658:
[----:B------:R-:W-:Y:S05]  /*2980*/  BSYNC B2 ;  /* 0x0000000000027941 */ /* 0x000fea0003800000 */
.L_x_4657:
        /* <DEDUP_REMOVED lines=9> */
.L_x_4653:
        /* <DEDUP_REMOVED lines=12> */
.L_x_4662:
[----:B------:R-:W-:Y:S02]  /*2ae0*/  MOV R28, R46 ;  /* 0x0000002e001c7202 */ /* 0x000fe40000000f00 */
.L_x_4663:
[----:B------:R-:W-:Y:S05]  /*2af0*/  BSYNC B2 ;  /* 0x0000000000027941 */ /* 0x000fea0003800000 */
.L_x_4661:
        /* <DEDUP_REMOVED lines=16> */
.L_x_4667:
[----:B------:R-:W-:Y:S05]  /*2c00*/  BSYNC B3 ;  /* 0x0000000000037941 */ /* 0x000fea0003800000 */
.L_x_4666:
        /* <DEDUP_REMOVED lines=42> */
.L_x_4665:
[----:B------:R-:W-:Y:S05]  /*2eb0*/  BSYNC B2 ;  /* 0x0000000000027941 */ /* 0x000fea0003800000 */
.L_x_4664:
        /* <DEDUP_REMOVED lines=13> */
.L_x_4668:
        /* <DEDUP_REMOVED lines=12> */
.L_x_4671:
[----:B------:R-:W-:Y:S02]  /*3050*/  IMAD.MOV.U32 R66, RZ, RZ, R46 ;  /* 0x000000ffff427224 */ /* 0x000fe400078e002e */
.L_x_4672:
[----:B------:R-:W-:Y:S05]  /*3060*/  BSYNC B2 ;  /* 0x0000000000027941 */ /* 0x000fea0003800000 */
.L_x_4670:
        /* <DEDUP_REMOVED lines=16> */
.L_x_4676:
[----:B------:R-:W-:Y:S05]  /*3170*/  BSYNC B3 ;  /* 0x0000000000037941 */ /* 0x000fea0003800000 */
.L_x_4675:
        /* <DEDUP_REMOVED lines=42> */
.L_x_4674:
[----:B------:R-:W-:Y:S05]  /*3420*/  BSYNC B2 ;  /* 0x0000000000027941 */ /* 0x000fea0003800000 */
.L_x_4673:
        /* <DEDUP_REMOVED lines=9> */
.L_x_4669:
        /* <DEDUP_REMOVED lines=12> */
.L_x_4678:
[----:B------:R-:W-:Y:S02]  /*3580*/  IMAD.MOV.U32 R34, RZ, RZ, R46 ;  /* 0x000000ffff227224 */ /* 0x000fe400078e002e */
.L_x_4679:
[----:B------:R-:W-:Y:S05]  /*3590*/  BSYNC B2 ;  /* 0x0000000000027941 */ /* 0x000fea0003800000 */
.L_x_4677:
        /* <DEDUP_REMOVED lines=16> */
.L_x_4683:
[----:B------:R-:W-:Y:S05]  /*36a0*/  BSYNC B3 ;  /* 0x0000000000037941 */ /* 0x000fea0003800000 */
.L_x_4682:
        /* <DEDUP_REMOVED lines=42> */
.L_x_4681:
[----:B------:R-:W-:Y:S05]  /*3950*/  BSYNC B2 ;  /* 0x0000000000027941 */ /* 0x000fea0003800000 */
.L_x_4680:
        /* <DEDUP_REMOVED lines=13> */
.L_x_4684:
        /* <DEDUP_REMOVED lines=12> */
.L_x_4687:
[----:B------:R-:W-:Y:S02]  /*3af0*/  MOV R29, R46 ;  /* 0x0000002e001d7202 */ /* 0x000fe40000000f00 */
.L_x_4688:
[----:B------:R-:W-:Y:S05]  /*3b00*/  BSYNC B2 ;  /* 0x0000000000027941 */ /* 0x000fea0003800000 */
.L_x_4686:
        /* <DEDUP_REMOVED lines=16> */
.L_x_4692:
[----:B------:R-:W-:Y:S05]  /*3c10*/  BSYNC B3 ;  /* 0x0000000000037941 */ /* 0x000fea0003800000 */
.L_x_4691:
        /* <DEDUP_REMOVED lines=42> */
.L_x_4690:
[----:B------:R-:W-:Y:S05]  /*3ec0*/  BSYNC B2 ;  /* 0x0000000000027941 */ /* 0x000fea0003800000 */
.L_x_4689:
        /* <DEDUP_REMOVED lines=9> */
.L_x_4685:
        /* <DEDUP_REMOVED lines=12> */
.L_x_4694:
[----:B------:R-:W-:Y:S02]  /*4020*/  MOV R34, R46 ;  /* 0x0000002e00227202 */ /* 0x000fe40000000f00 */
.L_x_4695:
[----:B------:R-:W-:Y:S05]  /*4030*/  BSYNC B2 ;  /* 0x0000000000027941 */ /* 0x000fea0003800000 */
.L_x_4693:
        /* <DEDUP_REMOVED lines=16> */
.L_x_4699:
[----:B------:R-:W-:Y:S05]  /*4140*/  BSYNC B3 ;  /* 0x0000000000037941 */ /* 0x000fea0003800000 */
.L_x_4698:
        /* <DEDUP_REMOVED lines=42> */
.L_x_4697:
[----:B------:R-:W-:Y:S05]  /*43f0*/  BSYNC B2 ;  /* 0x0000000000027941 */ /* 0x000fea0003800000 */
.L_x_4696:
        /* <DEDUP_REMOVED lines=12> */
.L_x_4700:
        /* <DEDUP_REMOVED lines=12> */
.L_x_4703:
[----:B------:R-:W-:Y:S02]  /*4580*/  IMAD.MOV.U32 R30, RZ, RZ, R46 ;  /* 0x000000ffff1e7224 */ /* 0x000fe400078e002e */
.L_x_4704:
[----:B------:R-:W-:Y:S05]  /*4590*/  BSYNC B2 ;  /* 0x0000000000027941 */ /* 0x000fea0003800000 */
.L_x_4702:
        /* <DEDUP_REMOVED lines=16> */
.L_x_4708:
[----:B------:R-:W-:Y:S05]  /*46a0*/  BSYNC B3 ;  /* 0x0000000000037941 */ /* 0x000fea0003800000 */
.L_x_4707:
        /* <DEDUP_REMOVED lines=42> */
.L_x_4706:
[----:B------:R-:W-:Y:S05]  /*4950*/  BSYNC B2 ;  /* 0x0000000000027941 */ /* 0x000fea0003800000 */
.L_x_4705:
        /* <DEDUP_REMOVED lines=9> */
.L_x_4701:
        /* <DEDUP_REMOVED lines=12> */
.L_x_4710:
[----:B------:R-:W-:Y:S02]  /*4ab0*/  IMAD.MOV.U32 R34, RZ, RZ, R46 ;  /* 0x000000ffff227224 */ /* 0x000fe400078e002e */
.L_x_4711:
[----:B------:R-:W-:Y:S05]  /*4ac0*/  BSYNC B2 ;  /* 0x0000000000027941 */ /* 0x000fea0003800000 */
.L_x_4709:
        /* <DEDUP_REMOVED lines=16> */
.L_x_4715:
[----:B------:R-:W-:Y:S05]  /*4bd0*/  BSYNC B3 ;  /* 0x0000000000037941 */ /* 0x000fea0003800000 */
.L_x_4714:
        /* <DEDUP_REMOVED lines=42> */
.L_x_4713:
[----:B------:R-:W-:Y:S05]  /*4e80*/  BSYNC B2 ;  /* 0x0000000000027941 */ /* 0x000fea0003800000 */
.L_x_4712:
        /* <DEDUP_REMOVED lines=12> */
.L_x_4716:
        /* <DEDUP_REMOVED lines=12> */
.L_x_4719:
[----:B------:R-:W-:Y:S02]  /*5010*/  MOV R34, R46 ;  /* 0x0000002e00227202 */ /* 0x000fe40000000f00 */
.L_x_4720:
[----:B------:R-:W-:Y:S05]  /*5020*/  BSYNC B2 ;  /* 0x0000000000027941 */ /* 0x000fea0003800000 */
.L_x_4718:
        /* <DEDUP_REMOVED lines=16> */
.L_x_4724:
[----:B------:R-:W-:Y:S05]  /*5130*/  BSYNC B3 ;  /* 0x0000000000037941 */ /* 0x000fea0003800000 */
.L_x_4723:
        /* <DEDUP_REMOVED lines=42> */
.L_x_4722:
[----:B------:R-:W-:Y:S05]  /*53e0*/  BSYNC B2 ;  /* 0x0000000000027941 */ /* 0x000fea0003800000 */
.L_x_4721:
        /* <DEDUP_REMOVED lines=9> */
.L_x_4717:
        /* <DEDUP_REMOVED lines=12> */
.L_x_4726:
[----:B------:R-:W-:Y:S02]  /*5540*/  MOV R63, R46 ;  /* 0x0000002e003f7202 */ /* 0x000fe40000000f00 */
.L_x_4727:
[----:B------:R-:W-:Y:S05]  /*5550*/  BSYNC B2 ;  /* 0x0000000000027941 */ /* 0x000fea0003800000 */
.L_x_4725:
        /* <DEDUP_REMOVED lines=16> */
.L_x_4731:
[----:B------:R-:W-:Y:S05]  /*5660*/  BSYNC B3 ;  /* 0x0000000000037941 */ /* 0x000fea0003800000 */
.L_x_4730:
        /* <DEDUP_REMOVED lines=43> */
.L_x_4729:
[----:B------:R-:W-:Y:S05]  /*5920*/  BSYNC B2 ;  /* 0x0000000000027941 */ /* 0x000fea0003800000 */
.L_x_4728:
        /* <DEDUP_REMOVED lines=12> */
.L_x_4732:
        /* <DEDUP_REMOVED lines=12> */
.L_x_4735:
[----:B------:R-:W-:Y:S02]  /*5ab0*/  IMAD.MOV.U32 R34, RZ, RZ, R46 ;  /* 0x000000ffff227224 */ /* 0x000fe400078e002e */
.L_x_4736:
[----:B------:R-:W-:Y:S05]  /*5ac0*/  BSYNC B2 ;  /* 0x0000000000027941 */ /* 0x000fea0003800000 */
.L_x_4734:
        /* <DEDUP_REMOVED lines=16> */
.L_x_4740:
[----:B------:R-:W-:Y:S05]  /*5bd0*/  BSYNC B3 ;  /* 0x0000000000037941 */ /* 0x000fea0003800000 */
.L_x_4739:
        /* <DEDUP_REMOVED lines=42> */
.L_x_4738:
[----:B------:R-:W-:Y:S05]  /*5e80*/  BSYNC B2 ;  /* 0x0000000000027941 */ /* 0x000fea0003800000 */
.L_x_4737:
        /* <DEDUP_REMOVED lines=9> */
.L_x_4733:
        /* <DEDUP_REMOVED lines=8> */
[----:B------:R-:W-:Y:S02]  /*5fa0*/  ISETP.NE.AND P5, PT, R64, RZ, PT ;  /* 0x000000ff4000720c */ /* 0x000fe40003fa5270 */
[----:B------:R-:W-:Y:S02]  /*5fb0*/  ISETP.NE.AND P4, PT, R66, RZ, PT ;  /* 0x000000ff4200720c */ /* 0x000fe40003f85270 */
[----:B------:R-:W-:Y:S02]  /*5fc0*/  ISETP.NE.AND P1, PT, R59, RZ, PT ;  /* 0x000000ff3b00720c */ /* 0x000fe40003f25270 */
[----:B------:R-:W-:Y:S02]  /*5fd0*/  LOP3.LUT R33, R33, R34, R32, 0xfe, !PT ;  /* 0x0000002221217212 */ /* 0x000fe400078efe20 */
[----:B------:R-:W-:Y:S02]  /*5fe0*/  SEL R59, RZ, 0x1, P4 ;  /* 0x00000001ff3b7807 */ /* 0x000fe40002000000 */
[----:B------:R-:W-:-:S02]  /*5ff0*/  SEL R34, RZ, 0x1, P5 ;  /* 0x00000001ff227807 */ /* 0x000fc40002800000 */
[----:B------:R-:W-:Y:S02]  /*6000*/  SEL R32, RZ, 0x1, P6 ;  /* 0x00000001ff207807 */ /* 0x000fe40003000000 */
[----:B------:R-:W-:Y:S01]  /*6010*/  LOP3.LUT R59, R61, R33, R59, 0xfe, !PT ;  /* 0x000000213d3b7212 */ /* 0x000fe200078efe3b */
[----:B------:R-:W-:Y:S01]  /*6020*/  IMAD.WIDE.U32 R34, R34, 0x10000, RZ ;  /* 0x0001000022227825 */ /* 0x000fe200078e00ff */
[----:B------:R-:W-:-:S03]  /*6030*/  HFMA2.MMA R61, -RZ, RZ, 0, 1.9073486328125e-06 ;  /* 0x00000020ff3d7435 */ /* 0x000fc600000001ff */
[----:B------:R-:W-:-:S05]  /*6040*/  IMAD.WIDE.U32 R32, R32, 0x100, RZ ;  /* 0x0000010020207825 */ /* 0x000fca00078e00ff */
[----:B------:R-:W-:Y:S01]  /*6050*/  LOP3.LUT R33, R33, R59, R35, 0xfe, !PT ;  /* 0x0000003b21217212 */ /* 0x000fe200078efe23 */
[----:B------:R-:W-:Y:S01]  /*6060*/  IMAD.MOV.U32 R59, RZ, RZ, 0x8 ;  /* 0x00000008ff3b7424 */ /* 0x000fe200078e00ff */
[----:B------:R-:W-:Y:S01]  /*6070*/  LOP3.LUT R32, R32, R60, R34, 0xfe, !PT ;  /* 0x0000003c20207212 */ /* 0x000fe200078efe22 */
[----:B------:R-:W-:Y:S01]  /*6080*/  IMAD.WIDE.U32 R60, R48, R61, c[0x0][0x188] ;  /* 0x00006200303c7625 */ /* 0x000fe200078e003d */
[----:B------:R-:W-:-:S04]  /*6090*/  SEL R35, RZ, 0x1, P2 ;  /* 0x00000001ff237807 */ /* 0x000fc80001000000 */
        /* <DEDUP_REMOVED lines=21> */
.L_x_4612:
[----:B------:R-:W-:Y:S05]  /*61f0*/  BSYNC B0 ;  /* 0x0000000000007941 */ /* 0x000fea0003800000 */
.L_x_4611:
        /* <DEDUP_REMOVED lines=12> */
.L_x_4747:
        /* <DEDUP_REMOVED lines=37> */
.L_x_4748:
        /* <DEDUP_REMOVED lines=21> */
[--C-:B------:R-:W-:Y:S02]  /*6660*/  FADD.FTZ R66, R29, -R61.reuse ;  /* 0x8000003d1d427221 */ /* 0x100fe40000010000 */
[----:B0-----:R-:W-:-:S02]  /*6670*/  FADD.FTZ R60, R24, -R61 ;  /* 0x8000003d183c7221 */ /* 0x001fc40000010000 */
        /* <DEDUP_REMOVED lines=25> */
.L_x_4744:
[----:B------:R-:W-:Y:S05]  /*6810*/  BSYNC B0 ;  /* 0x0000000000007941 */ /* 0x000fea0003800000 */
.L_x_4743:
[----:B01----:R-:W-:-:S10]  /*6820*/  HFMA2.MMA R33, -RZ, RZ, 0, 2.384185791015625e-07 ;  /* 0x00000004ff217435 */ /* 0x003fd400000001ff */
[----:B------:R-:W-:-:S05]  /*6830*/  IMAD R38, R33, c[0x0][0x160], R38 ;  /* 0x0000580021267a24 */ /* 0x000fca00078e0226 */
[----:B------:R-:W-:-:S13]  /*6840*/  ISETP.GE.AND P1, PT, R38, c[0x0][0x164], PT ;  /* 0x0000590026007a0c */ /* 0x000fda0003f26270 */
[----:B------:R-:W-:Y:S01]  /*6850*/  @P1 CALL.REL.NOINC `(.L_x_4745) ;  /* 0x0000001000001944 */ /* 0x000fe20003c00000 */
[----:B------:R-:W-:Y:S05]  /*6860*/  BRA `(.L_x_4746) ;  /* 0xffffa06000007947 */ /* 0x000fea000383ffff */
.L_x_4745:
[----:B------:R-:W-:Y:S05]  /*6870*/  BSYNC B1 ;  /* 0x0000000000017941 */ /* 0x000fea0003800000 */
.L_x_4610:
[----:B------:R-:W-:Y:S05]  /*6880*/  EXIT ;  /* 0x000000000000794d */ /* 0x000fea0003800000 */
.L_x_4741:
[----:B------:R-:W-:Y:S01]  /*6890*/  IMAD.MOV.U32 R59, RZ, RZ, 0x1 ;  /* 0x00000001ff3b7424 */ /* 0x000fe200078e00ff */
[----:B------:R-:W-:Y:S01]  /*68a0*/  MOV R32, 0x68e0 ;  /* 0x000068e000207802 */ /* 0x000fe20000000f00 */
[----:B------:R-:W-:Y:S02]  /*68b0*/  IMAD.MOV.U32 R35, RZ, RZ, 0x1f ;  /* 0x0000001fff237424 */ /* 0x000fe400078e00ff */
[----:B------:R-:W-:Y:S02]  /*68c0*/  IMAD.MOV.U32 R34, RZ, RZ, -0x1 ;  /* 0xffffffffff227424 */ /* 0x000fe400078e00ff */
[----:B------:R-:W-:Y:S05]  /*68d0*/  CALL.REL.NOINC `($__internal_54_$__cuda_sm70_shflsync_bfly_p) ;  /* 0x000004b000007944 */ /* 0x000fea0003c00000 */
[----:B01----:R-:W-:Y:S05]  /*68e0*/  BRA `(.L_x_4747) ;  /* 0xfffff9d000007947 */ /* 0x003fea000383ffff */
.L_x_4742:
[----:B0-----:R-:W-:Y:S01]  /*68f0*/  MOV R60, R65 ;  /* 0x00000041003c7202 */ /* 0x001fe20000000f00 */
[----:B------:R-:W-:Y:S01]  /*6900*/  IMAD.MOV.U32 R59, RZ, RZ, 0x2 ;  /* 0x00000002ff3b7424 */ /* 0x000fe200078e00ff */
[----:B------:R-:W-:Y:S01]  /*6910*/  MOV R32, 0x6950 ;  /* 0x0000695000207802 */ /* 0x000fe20000000f00 */
[----:B------:R-:W-:Y:S02]  /*6920*/  IMAD.MOV.U32 R35, RZ, RZ, 0x1f ;  /* 0x0000001fff237424 */ /* 0x000fe400078e00ff */
[----:B------:R-:W-:Y:S02]  /*6930*/  IMAD.MOV.U32 R34, RZ, RZ, -0x1 ;  /* 0xffffffffff227424 */ /* 0x000fe400078e00ff */
[----:B------:R-:W-:Y:S05]  /*6940*/  CALL.REL.NOINC `($__internal_54_$__cuda_sm70_shflsync_bfly_p) ;  /* 0x0000044000007944 */ /* 0x000fea0003c00000 */
[----:B0-----:R-:W-:Y:S01]  /*6950*/  HFMA2.MMA R59, -RZ, RZ, 0, 2.384185791015625e-07 ;  /* 0x00000004ff3b7435 */ /* 0x001fe200000001ff */
[----:B-1----:R-:W-:Y:S01]  /*6960*/  FADD.FTZ R60, R65, R34 ;  /* 0x00000022413c7221 */ /* 0x002fe20000010000 */
[----:B------:R-:W-:Y:S01]  /*6970*/  MOV R32, 0x69b0 ;  /* 0x000069b000207802 */ /* 0x000fe20000000f00 */
[----:B------:R-:W-:-:S02]  /*6980*/  IMAD.MOV.U32 R35, RZ, RZ, 0x1f ;  /* 0x0000001fff237424 */ /* 0x000fc400078e00ff */
[----:B------:R-:W-:Y:S02]  /*6990*/  IMAD.MOV.U32 R34, RZ, RZ, -0x1 ;  /* 0xffffffffff227424 */ /* 0x000fe400078e00ff */
[----:B------:R-:W-:Y:S05]  /*69a0*/  CALL.REL.NOINC `($__internal_54_$__cuda_sm70_shflsync_bfly_p) ;  /* 0x000003e000007944 */ /* 0x000fea0003c00000 */
[----:B01----:R-:W-:Y:S01]  /*69b0*/  FADD.FTZ R60, R60, R34 ;  /* 0x000000223c3c7221 */ /* 0x003fe20000010000 */
[----:B------:R-:W-:Y:S01]  /*69c0*/  MOV R59, 0x8 ;  /* 0x00000008003b7802 */ /* 0x000fe20000000f00 */
[----:B------:R-:W-:Y:S01]  /*69d0*/  IMAD.MOV.U32 R35, RZ, RZ, 0x1f ;  /* 0x0000001fff237424 */ /* 0x000fe200078e00ff */
[----:B------:R-:W-:Y:S01]  /*69e0*/  MOV R32, 0x6a10 ;  /* 0x00006a1000207802 */ /* 0x000fe20000000f00 */
[----:B------:R-:W-:Y:S02]  /*69f0*/  IMAD.MOV.U32 R34, RZ, RZ, -0x1 ;  /* 0xffffffffff227424 */ /* 0x000fe400078e00ff */
[----:B------:R-:W-:Y:S05]  /*6a00*/  CALL.REL.NOINC `($__internal_54_$__cuda_sm70_shflsync_bfly_p) ;  /* 0x0000038000007944 */ /* 0x000fea0003c00000 */
[----:B0-----:R-:W-:Y:S01]  /*6a10*/  HFMA2.MMA R59, -RZ, RZ, 0, 9.5367431640625e-07 ;  /* 0x00000010ff3b7435 */ /* 0x001fe200000001ff */
[----:B-1----:R-:W-:Y:S01]  /*6a20*/  FADD.FTZ R60, R60, R34 ;  /* 0x000000223c3c7221 */ /* 0x002fe20000010000 */
[----:B------:R-:W-:Y:S01]  /*6a30*/  MOV R32, 0x6a70 ;  /* 0x00006a7000207802 */ /* 0x000fe20000000f00 */
[----:B------:R-:W-:Y:S02]  /*6a40*/  IMAD.MOV.U32 R35, RZ, RZ, 0x1f ;  /* 0x0000001fff237424 */ /* 0x000fe400078e00ff */
[----:B------:R-:W-:Y:S02]  /*6a50*/  IMAD.MOV.U32 R34, RZ, RZ, -0x1 ;  /* 0xffffffffff227424 */ /* 0x000fe400078e00ff */
[----:B------:R-:W-:Y:S05]  /*6a60*/  CALL.REL.NOINC `($__internal_54_$__cuda_sm70_shflsync_bfly_p) ;  /* 0x0000032000007944 */ /* 0x000fea0003c00000 */
[----:B-1----:R-:W-:Y:S01]  /*6a70*/  FADD.FTZ R34, R60, R34 ;  /* 0x000000223c227221 */ /* 0x002fe20000010000 */
[----:B0-----:R-:W-:-:S03]  /*6a80*/  MOV R59, 0x1 ;  /* 0x00000001003b7802 */ /* 0x001fc60000000f00 */
        /* <DEDUP_REMOVED lines=21> */
[----:B------:R-:W-:Y:S05]  /*6be0*/  CALL.REL.NOINC `($__internal_54_$__cuda_sm70_shflsync_bfly_p) ;  /* 0x000001a000007944 */ /* 0x000fea0003c00000 */
[----:B0-----:R-:W-:Y:S01]  /*6bf0*/  HFMA2.MMA R59, -RZ, RZ, 0, 1.1920928955078125e-07 ;  /* 0x00000002ff3b7435 */ /* 0x001fe200000001ff */
[----:B-1----:R-:W-:Y:S01]  /*6c00*/  FADD.FTZ R60, R60, R34 ;  /* 0x000000223c3c7221 */ /* 0x002fe20000010000 */
[----:B------:R-:W-:Y:S01]  /*6c10*/  MOV R32, 0x6c50 ;  /* 0x00006c5000207802 */ /* 0x000fe20000000f00 */
[----:B------:R-:W-:Y:S02]  /*6c20*/  IMAD.MOV.U32 R35, RZ, RZ, 0x1f ;  /* 0x0000001fff237424 */ /* 0x000fe400078e00ff */
[----:B------:R-:W-:Y:S02]  /*6c30*/  IMAD.MOV.U32 R34, RZ, RZ, -0x1 ;  /* 0xffffffffff227424 */ /* 0x000fe400078e00ff */
[----:B------:R-:W-:Y:S05]  /*6c40*/  CALL.REL.NOINC `($__internal_54_$__cuda_sm70_shflsync_bfly_p) ;  /* 0x0000014000007944 */ /* 0x000fea0003c00000 */
[----:B01----:R-:W-:Y:S01]  /*6c50*/  FADD.FTZ R60, R60, R34 ;  /* 0x000000223c3c7221 */ /* 0x003fe20000010000 */
[----:B------:R-:W-:Y:S01]  /*6c60*/  MOV R59, 0x4 ;  /* 0x00000004003b7802 */ /* 0x000fe20000000f00 */
[----:B------:R-:W-:Y:S01]  /*6c70*/  IMAD.MOV.U32 R35, RZ, RZ, 0x1f ;  /* 0x0000001fff237424 */ /* 0x000fe200078e00ff */
[----:B------:R-:W-:Y:S01]  /*6c80*/  MOV R32, 0x6cb0 ;  /* 0x00006cb000207802 */ /* 0x000fe20000000f00 */
[----:B------:R-:W-:-:S02]  /*6c90*/  IMAD.MOV.U32 R34, RZ, RZ, -0x1 ;  /* 0xffffffffff227424 */ /* 0x000fc400078e00ff */
[----:B------:R-:W-:Y:S05]  /*6ca0*/  CALL.REL.NOINC `($__internal_54_$__cuda_sm70_shflsync_bfly_p) ;  /* 0x000000e000007944 */ /* 0x000fea0003c00000 */
[----:B0-----:R-:W-:Y:S01]  /*6cb0*/  HFMA2.MMA R59, -RZ, RZ, 0, 4.76837158203125e-07 ;  /* 0x00000008ff3b7435 */ /* 0x001fe200000001ff */
        /* <DEDUP_REMOVED lines=11> */
[----:B01----:R-:W-:Y:S01]  /*6d70*/  MOV R59, R34 ;  /* 0x00000022003b7202 */ /* 0x003fe20000000f00 */
[----:B------:R-:W-:Y:S05]  /*6d80*/  BRA `(.L_x_4748) ;  /* 0xfffff78000007947 */ /* 0x000fea000383ffff */
        .weak           $__internal_54_$__cuda_sm70_shflsync_bfly_p
        .type           $__internal_54_$__cuda_sm70_shflsync_bfly_p,@function
        .size           $__internal_54_$__cuda_sm70_shflsync_bfly_p,(.L_x_7110 - $__internal_54_$__cuda_sm70_shflsync_bfly_p)
$__internal_54_$__cuda_sm70_shflsync_bfly_p:
[----:B------:R-:W-:Y:S01]  /*6d90*/  IMAD.MOV.U32 R33, RZ, RZ, 0x0 ;  /* 0x00000000ff217424 */ /* 0x000fe200078e00ff */
[----:B------:R-:W-:Y:S04]  /*6da0*/  WARPSYNC R34 ;  /* 0x0000002200007348 */ /* 0x000fe80003800000 */
[----:B------:R0:W1:Y:S01]  /*6db0*/  SHFL.BFLY PT, R34, R60, R59, R35 ;  /* 0x0c00003b3c227389 */ /* 0x00006200000e0023 */
[----:B------:R-:W-:Y:S05]  /*6dc0*/  RET.REL.NODEC R32 `(_ZN10layer_norm31ln_parallel_residual_fwd_kernelINS_13Kernel_traitsI6__halfS2_fS2_fjLj256ELj1ELj4ELj1ELj16ENS_18Kernel_traits_baseILj256ES2_S2_fS2_fjLj128EEEEELb1ELb1ELb0EEEvNS_9FwdParamsE) ;  /* 0xffff923020007950 */ /* 0x000fea0003c3ffff */
.L_x_4749:
        /* <DEDUP_REMOVED lines=11> */
.L_x_7110:


//--------------------- .text._ZN10layer_norm31ln_parallel_residual_fwd_kernelINS_13Kernel_traitsI6__halfS2_fS2_fjLj256ELj1ELj4ELj1ELj16ENS_18Kernel_traits_baseILj256ES2_S2_fS2_fjLj128EEEEELb1ELb1ELb1EEEvNS_9FwdParamsE --------------------------
	.section	.text._ZN10layer_norm31ln_parallel_residual_fwd_kernelINS_13Kernel_traitsI6__halfS2_fS2_fjLj256ELj1ELj4ELj1ELj16ENS_18Kernel_traits_baseILj256ES2_S2_fS2_fjLj128EEEEELb1ELb1ELb1EEEvNS_9FwdParamsE,"ax",@progbits
	.sectioninfo	@"SHI_REGISTERS=70"
	.align	128
        .global         _ZN10layer_norm31ln_parallel_residual_fwd_kernelINS_13Kernel_traitsI6__halfS2_fS2_fjLj256ELj1ELj4ELj1ELj16ENS_18Kernel_traits_baseILj256ES2_S2_fS2_fjLj128EEEEELb1ELb1ELb1EEEvNS_9FwdParamsE
        .type           _ZN10layer_norm31ln_parallel_residual_fwd_kernelINS_13Kernel_traitsI6__halfS2_fS2_fjLj256ELj1ELj4ELj1ELj16ENS_18Kernel_traits_baseILj256ES2_S2_fS2_fjLj128EEEEELb1ELb1ELb1EEEvNS_9FwdParamsE,@function
        .size           _ZN10layer_norm31ln_parallel_residual_fwd_kernelINS_13Kernel_traitsI6__halfS2_fS2_fjLj256ELj1ELj4ELj1ELj16ENS_18Kernel_traits_baseILj256ES2_S2_fS2_fjLj128EEEEELb1ELb1ELb1EEEvNS_9FwdParamsE,(.L_x_7111 - _ZN10layer_norm31ln_parallel_residual_fwd_kernelINS_13Kernel_traitsI6__halfS2_fS2_fjLj256ELj1ELj4ELj1ELj16ENS_18Kernel_traits_baseILj256ES2_S2_fS2_fjLj128EEEEELb1ELb1ELb1EEEvNS_9FwdParamsE)
        .other          _ZN10layer_norm31ln_parallel_residual_fwd_kernelINS_13Kernel_traitsI6__halfS2_fS2_fjLj256ELj1ELj4ELj1ELj16ENS_18Kernel_traits_baseILj256ES2_S2_fS2_fjLj128EEEEELb1ELb1ELb1EEEvNS_9FwdParamsE,@"STO_CUDA_ENTRY STV_DEFAULT"
_ZN10layer_norm31ln_parallel_residual_fwd_kernelINS_13Kernel_traitsI6__halfS2_fS2_fjLj256ELj1ELj4ELj1ELj16ENS_18Kernel_traits_baseILj256ES2_S2_fS2_fjLj128EEEEELb1ELb1ELb1EEEvNS_9FwdParamsE:
.text._ZN10layer_norm31ln_parallel_residual_fwd_kernelINS_13Kernel_traitsI6__halfS2_fS2_fjLj256ELj1ELj4ELj1ELj16ENS_18Kernel_traits_baseILj256ES2_S2_fS2_fjLj128EEEEELb1ELb1ELb1EEEvNS_9FwdParamsE:
        /* <DEDUP_REMOVED lines=45> */
[----:B------:R-:W-:Y:S01]  /*02d0*/  UIADD3 UR14, UR5, 0x32370b8f, URZ ;  /* 0x32370b8f050e7890 */ /* 0x000fe2000fffe03f */
[--C-:B------:R-:W-:Y:S01]  /*02e0*/  HADD2.F32 R38, -RZ, R4.reuse.H0_H0 ;  /* 0x20000004ff267230 */ /* 0x100fe20000004100 */
[----:B------:R-:W-:Y:S01]  /*02f0*/  IMAD.HI.U32 R3, R40, -0x2daee0ad, RZ ;  /* 0xd2511f5328037827 */ /* 0x000fe200078e00ff */
[----:B------:R-:W-:Y:S01]  /*0300*/  LOP3.LUT R2, R2, UR4, R39, 0x96, !PT ;  /* 0x0000000402027c12 */ /* 0x000fe2000f8e9627 */
[----:B------:R-:W-:Y:S01]  /*0310*/  UIADD3 UR13, UR4, -0x255992d5, URZ ;  /* 0xdaa66d2b040d7890 */ /* 0x000fe2000fffe03f */
[----:B------:R-:W-:Y:S01]  /*0320*/  HADD2.F32 R37, -RZ, R4.H1_H1 ;  /* 0x30000004ff257230 */ /* 0x000fe20000004100 */
[----:B------:R-:W-:Y:S01]  /*0330*/  IMAD R11, R40, -0x2daee0ad, RZ ;  /* 0xd2511f53280b7824 */ /* 0x000fe200078e02ff */
[----:B------:R-:W-:Y:S01]  /*0340*/  LOP3.LUT R3, R3, UR5, RZ, 0x3c, !PT ;  /* 0x0000000503037c12 */ /* 0x000fe2000f8e3cff */
[----:B------:R-:W-:Y:S01]  /*0350*/  IMAD.HI.U32 R10, R2, -0x2daee0ad, RZ ;  /* 0xd2511f53020a7827 */ /* 0x000fe200078e00ff */
[----:B------:R-:W-:Y:S01]  /*0360*/  UIADD3 UR15, UR4, 0x78dde6e4, URZ ;  /* 0x78dde6e4040f7890 */ /* 0x000fe2000fffe03f */
[----:B------:R-:W-:Y:S01]  /*0370*/  HADD2.F32 R36, -RZ, R5.H0_H0 ;  /* 0x20000005ff247230 */ /* 0x000fe20000004100 */
[----:B------:R-:W-:Y:S01]  /*0380*/  UIADD3 UR16, UR5, -0x126145ec, URZ ;  /* 0xed9eba1405107890 */ /* 0x000fe2000fffe03f */
[C---:B------:R-:W-:Y:S01]  /*0390*/  IMAD.HI.U32 R8, R3.reuse, -0x326172a9, RZ ;  /* 0xcd9e8d5703087827 */ /* 0x040fe200078e00ff */
[----:B------:R-:W-:Y:S01]  /*03a0*/  LOP3.LUT R10, R10, UR10, R11, 0x96, !PT ;  /* 0x0000000a0a0a7c12 */ /* 0x000fe2000f8e960b */
[----:B------:R-:W-:Y:S01]  /*03b0*/  UIADD3 UR18, UR5, -0x56f99767, URZ ;  /* 0xa906689905127890 */ /* 0x000fe2000fffe03f */
[----:B------:R-:W-:Y:S01]  /*03c0*/  BSSY B0, `(.L_x_4750) ;  /* 0x000064d000007945 */ /* 0x000fe20003800000 */
[----:B------:R-:W-:Y:S01]  /*03d0*/  IMAD R12, R3, -0x326172a9, RZ ;  /* 0xcd9e8d57030c7824 */ /* 0x000fe200078e02ff */
[----:B------:R-:W-:Y:S01]  /*03e0*/  LOP3.LUT R8, R8, UR9, R9, 0x96, !PT ;  /* 0x0000000908087c12 */ /* 0x000fe2000f8e9609 */
[----:B------:R-:W-:Y:S01]  /*03f0*/  IMAD.HI.U32 R3, R10, -0x326172a9, RZ ;  /* 0xcd9e8d570a037827 */ /* 0x000fe200078e00ff */
[----:B------:R-:W-:-:S02]  /*0400*/  UIADD3 UR17, UR4, 0x1715609d, URZ ;  /* 0x1715609d04117890 */ /* 0x000fc4000fffe03f */
[----:B------:R-:W-:Y:S01]  /*0410*/  UIADD3 UR19, UR4, -0x4ab325aa, URZ ;  /* 0xb54cda5604137890 */ /* 0x000fe2000fffe03f */
[----:B------:R-:W-:Y:S01]  /*0420*/  IMAD R9, R2, -0x2daee0ad, RZ ;  /* 0xd2511f5302097824 */ /* 0x000fe200078e02ff */
[----:B------:R-:W-:Y:S01]  /*0430*/  LOP3.LUT R3, R3, UR11, R12, 0x96, !PT ;  /* 0x0000000b03037c12 */ /* 0x000fe2000f8e960c */
[C---:B------:R-:W-:Y:S01]  /*0440*/  IMAD.HI.U32 R2, R8.reuse, -0x2daee0ad, RZ ;  /* 0xd2511f5308027827 */ /* 0x040fe200078e00ff */
[----:B------:R-:W-:Y:S02]  /*0450*/  UIADD3 UR20, UR5, 0x646e171e, URZ ;  /* 0x646e171e05147890 */ /* 0x000fe4000fffe03f */
[----:B------:R-:W-:Y:S01]  /*0460*/  UIADD3 UR22, UR5, 0x1fd5c5a3, URZ ;  /* 0x1fd5c5a305167890 */ /* 0x000fe2000fffe03f */
[----:B------:R-:W-:Y:S01]  /*0470*/  IMAD R12, R8, -0x2daee0ad, RZ ;  /* 0xd2511f53080c7824 */ /* 0x000fe200078e02ff */
[----:B------:R-:W-:Y:S01]  /*0480*/  LOP3.LUT R2, R2, UR12, R9, 0x96, !PT ;  /* 0x0000000c02027c12 */ /* 0x000fe2000f8e9609 */
[----:B------:R-:W-:Y:S01]  /*0490*/  IMAD.HI.U32 R11, R3, -0x2daee0ad, RZ ;  /* 0xd2511f53030b7827 */ /* 0x000fe200078e00ff */
[----:B------:R-:W-:-:S02]  /*04a0*/  UIADD3 UR21, UR4, 0x5384540f, URZ ;  /* 0x5384540f04157890 */ /* 0x000fc4000fffe03f */
[----:B------:R-:W-:Y:S01]  /*04b0*/  UIADD3 UR23, UR4, -0xe443238, URZ ;  /* 0xf1bbcdc804177890 */ /* 0x000fe2000fffe03f */
[----:B------:R-:W-:Y:S01]  /*04c0*/  IMAD R9, R10, -0x326172a9, RZ ;  /* 0xcd9e8d570a097824 */ /* 0x000fe200078e02ff */
[----:B------:R-:W-:Y:S01]  /*04d0*/  LOP3.LUT R11, R11, UR14, R12, 0x96, !PT ;  /* 0x0000000e0b0b7c12 */ /* 0x000fe2000f8e960c */
[----:B------:R-:W-:Y:S01]  /*04e0*/  IMAD.HI.U32 R8, R2, -0x326172a9, RZ ;  /* 0xcd9e8d5702087827 */ /* 0x000fe200078e00ff */
[----:B------:R-:W-:Y:S02]  /*04f0*/  UIADD3 UR24, UR5, -0x24c28bd8, URZ ;  /* 0xdb3d742805187890 */ /* 0x000fe4000fffe03f */
[----:B------:R-:W-:Y:S01]  /*0500*/  UIADD3 UR26, UR5, -0x695add53, URZ ;  /* 0x96a522ad051a7890 */ /* 0x000fe2000fffe03f */
[----:B------:R-:W-:Y:S01]  /*0510*/  IMAD R10, R3, -0x2daee0ad, RZ ;  /* 0xd2511f53030a7824 */ /* 0x000fe200078e02ff */
[----:B------:R-:W-:Y:S01]  /*0520*/  LOP3.LUT R8, R8, UR13, R9, 0x96, !PT ;  /* 0x0000000d08087c12 */ /* 0x000fe2000f8e9609 */
[----:B------:R-:W-:Y:S01]  /*0530*/  IMAD R9, R2, -0x326172a9, RZ ;  /* 0xcd9e8d5702097824 */ /* 0x000fe200078e02ff */
[----:B------:R-:W-:Y:S01]  /*0540*/  UIADD3 UR25, UR4, -0x700cb87f, URZ ;  /* 0x8ff3478104197890 */ /* 0x000fe2000fffe03f */
[----:B------:R-:W-:Y:S01]  /*0550*/  IMAD.HI.U32 R2, R11, -0x326172a9, RZ ;  /* 0xcd9e8d570b027827 */ /* 0x000fe200078e00ff */
[----:B------:R-:W-:-:S03]  /*0560*/  ULDC.U8 UR8, c[0x0][0x1f0] ;  /* 0x00007c0000087ab9 */ /* 0x000fc60000000000 */
        /* <DEDUP_REMOVED lines=19> */
[----:B------:R-:W-:Y:S01]  /*06a0*/  LOP3.LUT R12, R10, UR22, R11, 0x96, !PT ;  /* 0x000000160a0c7c12 */ /* 0x000fe2000f8e960b */
[----:B------:R-:W-:Y:S02]  /*06b0*/  HADD2.F32 R11, -RZ, R5.H1_H1 ;  /* 0x30000005ff0b7230 */ /* 0x000fe40000004100 */
[----:B------:R-:W-:Y:S01]  /*06c0*/  IMAD R10, R3, -0x2daee0ad, RZ ;  /* 0xd2511f53030a7824 */ /* 0x000fe200078e02ff */
[----:B------:R-:W-:Y:S01]  /*06d0*/  LOP3.LUT R8, R8, UR21, R9, 0x96, !PT ;  /* 0x0000001508087c12 */ /* 0x000fe2000f8e9609 */
[----:B------:R-:W-:-:S02]  /*06e0*/  IMAD R9, R2, -0x326172a9, RZ ;  /* 0xcd9e8d5702097824 */ /* 0x000fc400078e02ff */
[----:B------:R-:W-:-:S04]  /*06f0*/  IMAD.HI.U32 R2, R12, -0x326172a9, RZ ;  /* 0xcd9e8d570c027827 */ /* 0x000fc800078e00ff */
[----:B------:R-:W-:Y:S01]  /*0700*/  IMAD.HI.U32 R3, R8, -0x2daee0ad, RZ ;  /* 0xd2511f5308037827 */ /* 0x000fe200078e00ff */
[----:B------:R-:W-:Y:S01]  /*0710*/  LOP3.LUT R13, R2, UR23, R9, 0x96, !PT ;  /* 0x00000017020d7c12 */ /* 0x000fe2000f8e9609 */
[--C-:B------:R-:W-:Y:S02]  /*0720*/  HADD2.F32 R9, -RZ, R6.reuse.H1_H1 ;  /* 0x30000006ff097230 */ /* 0x100fe40000004100 */
[----:B------:R-:W-:Y:S01]  /*0730*/  IMAD R17, R8, -0x2daee0ad, RZ ;  /* 0xd2511f5308117824 */ /* 0x000fe200078e02ff */
[----:B------:R-:W-:Y:S01]  /*0740*/  LOP3.LUT R3, R3, UR24, R10, 0x96, !PT ;  /* 0x0000001803037c12 */ /* 0x000fe2000f8e960a */
[----:B------:R-:W-:Y:S01]  /*0750*/  IMAD.HI.U32 R2, R13, -0x2daee0ad, RZ ;  /* 0xd2511f530d027827 */ /* 0x000fe200078e00ff */
[----:B------:R-:W-:Y:S02]  /*0760*/  HADD2.F32 R10, -RZ, R6.H0_H0 ;  /* 0x20000006ff0a7230 */ /* 0x000fe40000004100 */
[--C-:B------:R-:W-:Y:S01]  /*0770*/  HADD2.F32 R8, -RZ, R7.reuse.H0_H0 ;  /* 0x20000007ff087230 */ /* 0x100fe20000004100 */
[----:B------:R-:W-:Y:S01]  /*0780*/  IMAD R15, R12, -0x326172a9, RZ ;  /* 0xcd9e8d570c0f7824 */ /* 0x000fe200078e02ff */
[----:B------:R-:W-:Y:S01]  /*0790*/  LOP3.LUT R6, R2, UR26, R17, 0x96, !PT ;  /* 0x0000001a02067c12 */ /* 0x000fe2000f8e9611 */
[----:B------:R-:W-:Y:S01]  /*07a0*/  IMAD.WIDE.U32 R4, R3, -0x326172a9, RZ ;  /* 0xcd9e8d5703047825 */ /* 0x000fe200078e00ff */
[----:B------:R-:W-:Y:S01]  /*07b0*/  LOP3.LUT R3, R0, 0x3, RZ, 0xc0, !PT ;  /* 0x0000000300037812 */ /* 0x000fe200078ec0ff */
[----:B------:R-:W-:-:S02]  /*07c0*/  HADD2.F32 R7, -RZ, R7.H1_H1 ;  /* 0x30000007ff077230 */ /* 0x000fc40000004100 */
[----:B------:R-:W-:Y:S01]  /*07d0*/  IMAD.MOV.U32 R2, RZ, RZ, RZ ;  /* 0x000000ffff027224 */ /* 0x000fe200078e00ff */
[----:B------:R-:W-:Y:S01]  /*07e0*/  LOP3.LUT R5, R5, UR25, R15, 0x96, !PT ;  /* 0x0000001905057c12 */ /* 0x000fe2000f8e960f */
[----:B------:R-:W-:Y:S02]  /*07f0*/  IMAD R0, R13, -0x2daee0ad, RZ ;  /* 0xd2511f530d007824 */ /* 0x000fe400078e02ff */
.L_x_4883:
        /* <DEDUP_REMOVED lines=31> */
.L_x_4752:
[----:B0-----:R-:W-:Y:S02]  /*09f0*/  MOV R43, R4 ;  /* 0x00000004002b7202 */ /* 0x001fe40000000f00 */
.L_x_4753:
[----:B------:R-:W-:Y:S05]  /*0a00*/  BSYNC B1 ;  /* 0x0000000000017941 */ /* 0x000fea0003800000 */
.L_x_4751:
        /* <DEDUP_REMOVED lines=16> */
.L_x_4757:
[----:B------:R-:W-:Y:S05]  /*0b10*/  BSYNC B2 ;  /* 0x0000000000027941 */ /* 0x000fea0003800000 */
.L_x_4756:
        /* <DEDUP_REMOVED lines=43> */
.L_x_4755:
[----:B------:R-:W-:Y:S05]  /*0dd0*/  BSYNC B1 ;  /* 0x0000000000017941 */ /* 0x000fea0003800000 */
.L_x_4754:
        /* <DEDUP_REMOVED lines=16> */
.L_x_4758:
        /* <DEDUP_REMOVED lines=12> */
.L_x_4761:
[----:B------:R-:W-:Y:S02]  /*0fa0*/  MOV R3, R4 ;  /* 0x0000000400037202 */ /* 0x000fe40000000f00 */
.L_x_4762:
[----:B------:R-:W-:Y:S05]  /*0fb0*/  BSYNC B1 ;  /* 0x0000000000017941 */ /* 0x000fea0003800000 */
.L_x_4760:
        /* <DEDUP_REMOVED lines=16> */
.L_x_4766:
[----:B------:R-:W-:Y:S05]  /*10c0*/  BSYNC B2 ;  /* 0x0000000000027941 */ /* 0x000fea0003800000 */
.L_x_4765:
        /* <DEDUP_REMOVED lines=42> */
[----:B------:R-:W-:Y:S02]  /*1370*/  MOV R0, R14 ;  /* 0x0000000e00007202 */ /* 0x000fe40000000f00 */
.L_x_4764:
[----:B------:R-:W-:Y:S05]  /*1380*/  BSYNC B1 ;  /* 0x0000000000017941 */ /* 0x000fea0003800000 */
.L_x_4763:
        /* <DEDUP_REMOVED lines=9> */
.L_x_4759:
        /* <DEDUP_REMOVED lines=12> */
.L_x_4768:
[----:B------:R-:W-:Y:S02]  /*14e0*/  IMAD.MOV.U32 R3, RZ, RZ, R4 ;  /* 0x000000ffff037224 */ /* 0x000fe400078e0004 */
.L_x_4769:
[----:B------:R-:W-:Y:S05]  /*14f0*/  BSYNC B1 ;  /* 0x0000000000017941 */ /* 0x000fea0003800000 */
.L_x_4767:
        /* <DEDUP_REMOVED lines=16> */
.L_x_4773:
[----:B------:R-:W-:Y:S05]  /*1600*/  BSYNC B2 ;  /* 0x0000000000027941 */ /* 0x000fea0003800000 */
.L_x_4772:
        /* <DEDUP_REMOVED lines=43> */
.L_x_4771:
[----:B------:R-:W-:Y:S05]  /*18c0*/  BSYNC B1 ;  /* 0x0000000000017941 */ /* 0x000fea0003800000 */
.L_x_4770:
        /* <DEDUP_REMOVED lines=13> */
.L_x_4774:
        /* <DEDUP_REMOVED lines=12> */
.L_x_4777:
[----:B------:R-:W-:Y:S02]  /*1a60*/  MOV R3, R4 ;  /* 0x0000000400037202 */ /* 0x000fe40000000f00 */
.L_x_4778:
[----:B------:R-:W-:Y:S05]  /*1a70*/  BSYNC B1 ;  /* 0x0000000000017941 */ /* 0x000fea0003800000 */
.L_x_4776:
        /* <DEDUP_REMOVED lines=16> */
.L_x_4782:
[----:B------:R-:W-:Y:S05]  /*1b80*/  BSYNC B2 ;  /* 0x0000000000027941 */ /* 0x000fea0003800000 */
.L_x_4781:
        /* <DEDUP_REMOVED lines=43> */
.L_x_4780:
[----:B------:R-:W-:Y:S05]  /*1e40*/  BSYNC B1 ;  /* 0x0000000000017941 */ /* 0x000fea0003800000 */
.L_x_4779:
        /* <DEDUP_REMOVED lines=9> */
.L_x_4775:
        /* <DEDUP_REMOVED lines=12> */
.L_x_4784:
[----:B------:R-:W-:Y:S02]  /*1fa0*/  IMAD.MOV.U32 R3, RZ, RZ, R4 ;  /* 0x000000ffff037224 */ /* 0x000fe400078e0004 */
.L_x_4785:
[----:B------:R-:W-:Y:S05]  /*1fb0*/  BSYNC B1 ;  /* 0x0000000000017941 */ /* 0x000fea0003800000 */
.L_x_4783:
        /* <DEDUP_REMOVED lines=16> */
.L_x_4789:
[----:B------:R-:W-:Y:S05]  /*20c0*/  BSYNC B2 ;  /* 0x0000000000027941 */ /* 0x000fea0003800000 */
.L_x_4788:
        /* <DEDUP_REMOVED lines=43> */
.L_x_4787:
[----:B------:R-:W-:Y:S05]  /*2380*/  BSYNC B1 ;  /* 0x0000000000017941 */ /* 0x000fea0003800000 */
.L_x_4786:
        /* <DEDUP_REMOVED lines=13> */
.L_x_4790:
        /* <DEDUP_REMOVED lines=12> */
.L_x_4793:
[----:B------:R-:W-:Y:S02]  /*2520*/  MOV R3, R4 ;  /* 0x0000000400037202 */ /* 0x000fe40000000f00 */
.L_x_4794:
[----:B------:R-:W-:Y:S05]  /*2530*/  BSYNC B1 ;  /* 0x0000000000017941 */ /* 0x000fea0003800000 */
.L_x_4792:
        /* <DEDUP_REMOVED lines=16> */
.L_x_4798:
[----:B------:R-:W-:Y:S05]  /*2640*/  BSYNC B2 ;  /* 0x0000000000027941 */ /* 0x000fea0003800000 */
.L_x_4797:
        /* <DEDUP_REMOVED lines=43> */
.L_x_4796:
[----:B------:R-:W-:Y:S05]  /*2900*/  BSYNC B1 ;  /* 0x0000000000017941 */ /* 0x000fea0003800000 */
.L_x_4795:
        /* <DEDUP_REMOVED lines=9> */
.L_x_4791:
        /* <DEDUP_REMOVED lines=12> */
.L_x_4800:
[----:B------:R-:W-:Y:S02]  /*2a60*/  IMAD.MOV.U32 R3, RZ, RZ, R4 ;  /* 0x000000ffff037224 */ /* 0x000fe400078e0004 */
.L_x_4801:
[----:B------:R-:W-:Y:S05]  /*2a70*/  BSYNC B1 ;  /* 0x0000000000017941 */ /* 0x000fea0003800000 */
.L_x_4799:
        /* <DEDUP_REMOVED lines=16> */
.L_x_4805:
[----:B------:R-:W-:Y:S05]  /*2b80*/  BSYNC B2 ;  /* 0x0000000000027941 */ /* 0x000fea0003800000 */
.L_x_4804:
        /* <DEDUP_REMOVED lines=43> */
.L_x_4803:
[----:B------:R-:W-:Y:S05]  /*2e40*/  BSYNC B1 ;  /* 0x0000000000017941 */ /* 0x000fea0003800000 */
.L_x_4802:
        /* <DEDUP_REMOVED lines=13> */
.L_x_4806:
        /* <DEDUP_REMOVED lines=12> */
.L_x_4809:
[----:B------:R-:W-:Y:S02]  /*2fe0*/  MOV R3, R4 ;  /* 0x0000000400037202 */ /* 0x000fe40000000f00 */
.L_x_4810:
[----:B------:R-:W-:Y:S05]  /*2ff0*/  BSYNC B1 ;  /* 0x0000000000017941 */ /* 0x000fea0003800000 */
.L_x_4808:
        /* <DEDUP_REMOVED lines=16> */
.L_x_4814:
[----:B------:R-:W-:Y:S05]  /*3100*/  BSYNC B2 ;  /* 0x0000000000027941 */ /* 0x000fea0003800000 */
.L_x_4813:
        /* <DEDUP_REMOVED lines=43> */
.L_x_4812:
[----:B------:R-:W-:Y:S05]  /*33c0*/  BSYNC B1 ;  /* 0x0000000000017941 */ /* 0x000fea0003800000 */
.L_x_4811:
        /* <DEDUP_REMOVED lines=9> */
.L_x_4807:
        /* <DEDUP_REMOVED lines=12> */
.L_x_4816:
[----:B------:R-:W-:Y:S02]  /*3520*/  IMAD.MOV.U32 R3, RZ, RZ, R4 ;  /* 0x000000ffff037224 */ /* 0x000fe400078e0004 */
.L_x_4817:
[----:B------:R-:W-:Y:S05]  /*3530*/  BSYNC B1 ;  /* 0x0000000000017941 */ /* 0x000fea0003800000 */
.L_x_4815:
        /* <DEDUP_REMOVED lines=16> */
.L_x_4821:
[----:B------:R-:W-:Y:S05]  /*3640*/  BSYNC B2 ;  /* 0x0000000000027941 */ /* 0x000fea0003800000 */
.L_x_4820:
        /* <DEDUP_REMOVED lines=43> */
.L_x_4819:
[----:B------:R-:W-:Y:S05]  /*3900*/  BSYNC B1 ;  /* 0x0000000000017941 */ /* 0x000fea0003800000 */
.L_x_4818:
        /* <DEDUP_REMOVED lines=12> */
.L_x_4822:
        /* <DEDUP_REMOVED lines=12> */
.L_x_4825:
[----:B------:R-:W-:Y:S02]  /*3a90*/  MOV R3, R4 ;  /* 0x0000000400037202 */ /* 0x000fe40000000f00 */
.L_x_4826:
[----:B------:R-:W-:Y:S05]  /*3aa0*/  BSYNC B1 ;  /* 0x0000000000017941 */ /* 0x000fea0003800000 */
.L_x_4824:
        /* <DEDUP_REMOVED lines=16> */
.L_x_4830:
[----:B------:R-:W-:Y:S05]  /*3bb0*/  BSYNC B2 ;  /* 0x0000000000027941 */ /* 0x000fea0003800000 */
.L_x_4829:
        /* <DEDUP_REMOVED lines=43> */
.L_x_4828:
[----:B------:R-:W-:Y:S05]  /*3e70*/  BSYNC B1 ;  /* 0x0000000000017941 */ /* 0x000fea0003800000 */
.L_x_4827:
        /* <DEDUP_REMOVED lines=9> */
.L_x_4823:
        /* <DEDUP_REMOVED lines=12> */
.L_x_4832:
[----:B------:R-:W-:Y:S02]  /*3fd0*/  IMAD.MOV.U32 R3, RZ, RZ, R4 ;  /* 0x000000ffff037224 */ /* 0x000fe400078e0004 */
.L_x_4833:
[----:B------:R-:W-:Y:S05]  /*3fe0*/  BSYNC B1 ;  /* 0x0000000000017941 */ /* 0x000fea0003800000 */
.L_x_4831:
        /* <DEDUP_REMOVED lines=16> */
.L_x_4837:
[----:B------:R-:W-:Y:S05]  /*40f0*/  BSYNC B2 ;  /* 0x0000000000027941 */ /* 0x000fea0003800000 */
.L_x_4836:
        /* <DEDUP_REMOVED lines=43> */
.L_x_4835:
[----:B------:R-:W-:Y:S05]  /*43b0*/  BSYNC B1 ;  /* 0x0000000000017941 */ /* 0x000fea0003800000 */
.L_x_4834:
        /* <DEDUP_REMOVED lines=12> */
.L_x_4838:
        /* <DEDUP_REMOVED lines=12> */
.L_x_4841:
[----:B------:R-:W-:Y:S02]  /*4540*/  MOV R3, R4 ;  /* 0x0000000400037202 */ /* 0x000fe40000000f00 */
.L_x_4842:
[----:B------:R-:W-:Y:S05]  /*4550*/  BSYNC B1 ;  /* 0x0000000000017941 */ /* 0x000fea0003800000 */
.L_x_4840:
        /* <DEDUP_REMOVED lines=16> */
.L_x_4846:
[----:B------:R-:W-:Y:S05]  /*4660*/  BSYNC B2 ;  /* 0x0000000000027941 */ /* 0x000fea0003800000 */
.L_x_4845:
        /* <DEDUP_REMOVED lines=43> */
.L_x_4844:
[----:B------:R-:W-:Y:S05]  /*4920*/  BSYNC B1 ;  /* 0x0000000000017941 */ /* 0x000fea0003800000 */
.L_x_4843:
        /* <DEDUP_REMOVED lines=9> */
.L_x_4839:
        /* <DEDUP_REMOVED lines=12> */
.L_x_4848:
[----:B------:R-:W-:Y:S02]  /*4a80*/  IMAD.MOV.U32 R3, RZ, RZ, R4 ;  /* 0x000000ffff037224 */ /* 0x000fe400078e0004 */
.L_x_4849:
[----:B------:R-:W-:Y:S05]  /*4a90*/  BSYNC B1 ;  /* 0x0000000000017941 */ /* 0x000fea0003800000 */
.L_x_4847:
        /* <DEDUP_REMOVED lines=16> */
.L_x_4853:
[----:B------:R-:W-:Y:S05]  /*4ba0*/  BSYNC B2 ;  /* 0x0000000000027941 */ /* 0x000fea0003800000 */
.L_x_4852:
        /* <DEDUP_REMOVED lines=43> */
.L_x_4851:
[----:B------:R-:W-:Y:S05]  /*4e60*/  BSYNC B1 ;  /* 0x0000000000017941 */ /* 0x000fea0003800000 */
.L_x_4850:
        /* <DEDUP_REMOVED lines=12> */
.L_x_4854:
        /* <DEDUP_REMOVED lines=12> */
.L_x_4857:
[----:B------:R-:W-:Y:S02]  /*4ff0*/  MOV R3, R4 ;  /* 0x0000000400037202 */ /* 0x000fe40000000f00 */
.L_x_4858:
[----:B------:R-:W-:Y:S05]  /*5000*/  BSYNC B1 ;  /* 0x0000000000017941 */ /* 0x000fea0003800000 */
.L_x_4856:
        /* <DEDUP_REMOVED lines=16> */
.L_x_4862:
[----:B------:R-:W-:Y:S05]  /*5110*/  BSYNC B2 ;  /* 0x0000000000027941 */ /* 0x000fea0003800000 */
.L_x_4861:
        /* <DEDUP_REMOVED lines=43> */
.L_x_4860:
[----:B------:R-:W-:Y:S05]  /*53d0*/  BSYNC B1 ;  /* 0x0000000000017941 */ /* 0x000fea0003800000 */
.L_x_4859:
        /* <DEDUP_REMOVED lines=9> */
.L_x_4855:
        /* <DEDUP_REMOVED lines=12> */
.L_x_4864:
[----:B------:R-:W-:Y:S02]  /*5530*/  IMAD.MOV.U32 R3, RZ, RZ, R4 ;  /* 0x000000ffff037224 */ /* 0x000fe400078e0004 */
.L_x_4865:
[----:B------:R-:W-:Y:S05]  /*5540*/  BSYNC B1 ;  /* 0x0000000000017941 */ /* 0x000fea0003800000 */
.L_x_4863:
        /* <DEDUP_REMOVED lines=16> */
.L_x_4869:
[----:B------:R-:W-:Y:S05]  /*5650*/  BSYNC B2 ;  /* 0x0000000000027941 */ /* 0x000fea0003800000 */
.L_x_4868:
        /* <DEDUP_REMOVED lines=41> */
[----:B------:R-:W-:Y:S01]  /*58f0*/  IMAD.MOV.U32 R0, RZ, RZ, R60 ;  /* 0x000000ffff007224 */ /* 0x000fe200078e003c */
[----:B------:R-:W-:Y:S02]  /*5900*/  LOP3.LUT R6, R61, UR26, R62, 0x96, !PT ;  /* 0x0000001a3d067c12 */ /* 0x000fe4000f8e963e */
.L_x_4867:
[----:B------:R-:W-:Y:S05]  /*5910*/  BSYNC B1 ;  /* 0x0000000000017941 */ /* 0x000fea0003800000 */
.L_x_4866:
        /* <DEDUP_REMOVED lines=12> */
.L_x_4870:
        /* <DEDUP_REMOVED lines=12> */
.L_x_4873:
[----:B------:R-:W-:Y:S02]  /*5aa0*/  MOV R62, R4 ;  /* 0x00000004003e7202 */ /* 0x000fe40000000f00 */
.L_x_4874:
[----:B------:R-:W-:Y:S05]  /*5ab0*/  BSYNC B1 ;  /* 0x0000000000017941 */ /* 0x000fea0003800000 */
.L_x_4872:
        /* <DEDUP_REMOVED lines=16> */
.L_x_4878:
[----:B------:R-:W-:Y:S05]  /*5bc0*/  BSYNC B2 ;  /* 0x0000000000027941 */ /* 0x000fea0003800000 */
.L_x_4877:
        /* <DEDUP_REMOVED lines=43> */
.L_x_4876:
[----:B------:R-:W-:Y:S05]  /*5e80*/  BSYNC B1 ;  /* 0x0000000000017941 */ /* 0x000fea0003800000 */
.L_x_4875:
        /* <DEDUP_REMOVED lines=9> */
.L_x_4871:
        /* <DEDUP_REMOVED lines=37> */
[----:B------:R-:W-:Y:S02]  /*6170*/  PRMT R43, R42, 0x4210, R53 ;  /* 0x000042102a2b7816 */ /* 0x000fe40000000035 */
[----:B------:R-:W-:-:S04]  /*6180*/  SHF.L.U32 R42, R51, 0x8, RZ ;  /* 0x00000008332a7819 */ /* 0x000fc800000006ff */
        /* <DEDUP_REMOVED lines=8> */
.L_x_4879:
        /* <DEDUP_REMOVED lines=11> */
.L_x_4884:
        /* <DEDUP_REMOVED lines=36> */
.L_x_4885:
[----:B------:R-:W-:Y:S01]  /*6500*/  FMUL.FTZ R43, R55, R55 ;  /* 0x00000037372b7220 */ /* 0x000fe20000410000 */
[----:B------:R-:W-:Y:S01]  /*6510*/  ISETP.NE.AND P0, PT, RZ, UR8, PT ;  /* 0x00000008ff007c0c */ /* 0x000fe2000bf05270 */
[----:B01----:R-:W-:Y:S02]  /*6520*/  FADD.FTZ R57, R56, R57 ;  /* 0x0000003938397221 */ /* 0x003fe40000010000 */
[----:B------:R-:W-:Y:S01]  /*6530*/  IMAD.MOV.U32 R42, RZ, RZ, c[0x0][0x1e0] ;  /* 0x00007800ff2a7624 */ /* 0x000fe200078e00ff */
[----:B------:R-:W-:Y:S02]  /*6540*/  FSEL R43, R43, RZ, P0 ;  /* 0x000000ff2b2b7208 */ /* 0x000fe40000000000 */
[----:B------:R-:W-:Y:S01]  /*6550*/  FSEL R58, R55, RZ, !P0 ;  /* 0x000000ff373a7208 */ /* 0x000fe20004000000 */
[----:B------:R-:W-:Y:S02]  /*6560*/  FFMA.FTZ R42, R57, R42, c[0x0][0x228] ;  /* 0x00008a00392a7623 */ /* 0x000fe4000001002a */
[----:B------:R-:W-:-:S02]  /*6570*/  IMAD.MOV.U32 R57, RZ, RZ, 0x4 ;  /* 0x00000004ff397424 */ /* 0x000fc400078e00ff */
[----:B------:R-:W-:Y:S02]  /*6580*/  FADD.FTZ R56, R42, R43 ;  /* 0x0000002b2a387221 */ /* 0x000fe40000010000 */
[C---:B------:R-:W-:Y:S02]  /*6590*/  FADD.FTZ R63, -R58.reuse, R15 ;  /* 0x0000000f3a3f7221 */ /* 0x040fe40000010100 */
[C---:B------:R-:W-:Y:S02]  /*65a0*/  FADD.FTZ R15, -R58.reuse, R34 ;  /* 0x000000223a0f7221 */ /* 0x040fe40000010100 */
[----:B------:R-:W0:Y:S01]  /*65b0*/  MUFU.RSQ R56, R56 ;  /* 0x0000003800387308 */ /* 0x000e220000001400 */
[C---:B------:R-:W-:Y:S02]  /*65c0*/  FADD.FTZ R65, -R58.reuse, R35 ;  /* 0x000000233a417221 */ /* 0x040fe40000010100 */
[C---:B------:R-:W-:Y:S01]  /*65d0*/  FADD.FTZ R35, -R58.reuse, R32 ;  /* 0x000000203a237221 */ /* 0x040fe20000010100 */
[--C-:B------:R-:W-:Y:S01]  /*65e0*/  HADD2.F32 R32, -RZ, R31.reuse.H0_H0 ;  /* 0x2000001fff207230 */ /* 0x100fe20000004100 */
[C---:B------:R-:W-:Y:S01]  /*65f0*/  FADD.FTZ R61, -R58.reuse, R14 ;  /* 0x0000000e3a3d7221 */ /* 0x040fe20000010100 */
[----:B------:R-:W-:Y:S01]  /*6600*/  HADD2.F32 R14, -RZ, R31.H1_H1 ;  /* 0x3000001fff0e7230 */ /* 0x000fe20000004100 */
[----:B------:R-:W-:-:S02]  /*6610*/  FADD.FTZ R59, -R58, R12 ;  /* 0x0000000c3a3b7221 */ /* 0x000fc40000010100 */
[----:B------:R-:W-:Y:S02]  /*6620*/  FADD.FTZ R33, -R58, R33 ;  /* 0x000000213a217221 */ /* 0x000fe40000010100 */
[----:B------:R-:W-:-:S04]  /*6630*/  @!P1 IMAD.WIDE R42, R44, R57, c[0x0][0x1a0] ;  /* 0x000068002c2a9625 */ /* 0x000fc800078e0239 */
[----:B------:R-:W-:Y:S01]  /*6640*/  FADD.FTZ R13, -R58, R13 ;  /* 0x0000000d3a0d7221 */ /* 0x000fe20000010100 */
[----:B------:R1:W-:Y:S01]  /*6650*/  @!P1 STG.E [R42.64], R55 ;  /* 0x000000372a009986 */ /* 0x0003e2000c101906 */
[C---:B0-----:R-:W-:Y:S02]  /*6660*/  FMUL.FTZ R15, R56.reuse, R15 ;  /* 0x0000000f380f7220 */ /* 0x041fe40000410000 */
[----:B------:R-:W-:Y:S02]  /*6670*/  FMUL.FTZ R12, R56, R65 ;  /* 0x00000041380c7220 */ /* 0x000fe40000410000 */
[----:B------:R-:W-:Y:S02]  /*6680*/  FFMA.FTZ R32, R15, R32, R8 ;  /* 0x000000200f207223 */ /* 0x000fe40000010008 */
[----:B------:R-:W-:Y:S01]  /*6690*/  FFMA.FTZ R15, R12, R14, R7 ;  /* 0x0000000e0c0f7223 */ /* 0x000fe20000010007 */
[--C-:B------:R-:W-:Y:S01]  /*66a0*/  HADD2.F32 R14, -RZ, R30.reuse.H0_H0 ;  /* 0x2000001eff0e7230 */ /* 0x100fe20000004100 */
[C---:B------:R-:W-:Y:S01]  /*66b0*/  FMUL.FTZ R12, R56.reuse, R33 ;  /* 0x00000021380c7220 */ /* 0x040fe20000410000 */
[----:B------:R-:W-:Y:S01]  /*66c0*/  HADD2.F32 R33, -RZ, R30.H1_H1 ;  /* 0x3000001eff217230 */ /* 0x000fe20000004100 */
[C---:B------:R-:W-:Y:S01]  /*66d0*/  FMUL.FTZ R35, R56.reuse, R35 ;  /* 0x0000002338237220 */ /* 0x040fe20000410000 */
[--C-:B-1----:R-:W-:Y:S01]  /*66e0*/  HADD2.F32 R42, -RZ, R29.reuse.H1_H1 ;  /* 0x3000001dff2a7230 */ /* 0x102fe20000004100 */
[----:B------:R-:W-:Y:S01]  /*66f0*/  FMUL.FTZ R34, R56, R63 ;  /* 0x0000003f38227220 */ /* 0x000fe20000410000 */
[----:B------:R-:W-:Y:S01]  /*6700*/  F2FP.PACK_AB R15, R15, R32 ;  /* 0x000000200f0f723e */ /* 0x000fe200000000ff */
[----:B------:R-:W-:Y:S01]  /*6710*/  FFMA.FTZ R33, R12, R33, R9 ;  /* 0x000000210c217223 */ /* 0x000fe20000010009 */
[----:B------:R-:W-:Y:S01]  /*6720*/  HADD2.F32 R12, -RZ, R29.H0_H0 ;  /* 0x2000001dff0c7230 */ /* 0x000fe20000004100 */
[----:B------:R-:W-:Y:S01]  /*6730*/  FFMA.FTZ R14, R35, R14, R10 ;  /* 0x0000000e230e7223 */ /* 0x000fe2000001000a */
[----:B------:R-:W-:Y:S01]  /*6740*/  LEA R32, P0, R54, c[0x0][0x208], 0x4 ;  /* 0x0000820036207a11 */ /* 0x000fe200078020ff */
[----:B------:R-:W-:-:S02]  /*6750*/  FMUL.FTZ R35, R56, R61 ;  /* 0x0000003d38237220 */ /* 0x000fc40000410000 */
[----:B------:R-:W-:Y:S01]  /*6760*/  FMUL.FTZ R59, R56, R59 ;  /* 0x0000003b383b7220 */ /* 0x000fe20000410000 */
[----:B------:R-:W-:Y:S01]  /*6770*/  F2FP.PACK_AB R14, R33, R14 ;  /* 0x0000000e210e723e */ /* 0x000fe200000000ff */
[----:B------:R-:W-:Y:S01]  /*6780*/  FFMA.FTZ R35, R35, R12, R36 ;  /* 0x0000000c23237223 */ /* 0x000fe20000010024 */
[----:B------:R-:W-:Y:S01]  /*6790*/  LEA.HI.X R33, R54, c[0x0][0x20c], RZ, 0x4, P0 ;  /* 0x0000830036217a11 */ /* 0x000fe200000f24ff */
[----:B------:R-:W-:Y:S01]  /*67a0*/  FFMA.FTZ R12, R34, R42, R11 ;  /* 0x0000002a220c7223 */ /* 0x000fe2000001000b */
[--C-:B------:R-:W-:Y:S01]  /*67b0*/  HADD2.F32 R42, -RZ, R28.reuse.H0_H0 ;  /* 0x2000001cff2a7230 */ /* 0x100fe20000004100 */
[----:B------:R-:W-:Y:S01]  /*67c0*/  FMUL.FTZ R34, R56, R13 ;  /* 0x0000000d38227220 */ /* 0x000fe20000410000 */
[----:B------:R-:W-:-:S03]  /*67d0*/  HADD2.F32 R13, -RZ, R28.H1_H1 ;  /* 0x3000001cff0d7230 */ /* 0x000fc60000004100 */
[----:B------:R-:W-:Y:S02]  /*67e0*/  FFMA.FTZ R42, R59, R42, R38 ;  /* 0x0000002a3b2a7223 */ /* 0x000fe40000010026 */
[----:B------:R-:W-:Y:S01]  /*67f0*/  FFMA.FTZ R43, R34, R13, R37 ;  /* 0x0000000d222b7223 */ /* 0x000fe20000010025 */
[----:B------:R-:W-:Y:S01]  /*6800*/  F2FP.PACK_AB R13, R12, R35 ;  /* 0x000000230c0d723e */ /* 0x000fe200000000ff */
[----:B------:R-:W-:-:S03]  /*6810*/  @!P1 IMAD.WIDE R34, R44, R57, c[0x0][0x1a8] ;  /* 0x00006a002c229625 */ /* 0x000fc600078e0239 */
[----:B------:R-:W-:Y:S01]  /*6820*/  F2FP.PACK_AB R12, R43, R42 ;  /* 0x0000002a2b0c723e */ /* 0x000fe200000000ff */
[----:B------:R-:W-:Y:S01]  /*6830*/  IMAD R44, R57, c[0x0][0x160], R44 ;  /* 0x00005800392c7a24 */ /* 0x000fe200078e022c */
[----:B------:R0:W-:Y:S04]  /*6840*/  @!P1 STG.E [R34.64], R56 ;  /* 0x0000003822009986 */ /* 0x0001e8000c101906 */
[----:B------:R0:W-:Y:S01]  /*6850*/  STG.E.128 [R32.64], R12 ;  /* 0x0000000c20007986 */ /* 0x0001e2000c101d06 */
[----:B------:R-:W-:-:S13]  /*6860*/  ISETP.GE.AND P0, PT, R44, c[0x0][0x164], PT ;  /* 0x000059002c007a0c */ /* 0x000fda0003f06270 */
[----:B0-----:R-:W-:Y:S01]  /*6870*/  @P0 CALL.REL.NOINC `(.L_x_4882) ;  /* 0x0000001000000944 */ /* 0x001fe20003c00000 */
[----:B------:R-:W-:Y:S05]  /*6880*/  BRA `(.L_x_4883) ;  /* 0xffff9f7000007947 */ /* 0x000fea000383ffff */
.L_x_4882:
[----:B------:R-:W-:Y:S05]  /*6890*/  BSYNC B0 ;  /* 0x0000000000007941 */ /* 0x000fea0003800000 */
.L_x_4750:
[----:B------:R-:W-:Y:S05]  /*68a0*/  EXIT ;  /* 0x000000000000794d */ /* 0x000fea0003800000 */
.L_x_4880:
[----:B------:R-:W-:Y:S01]  /*68b0*/  HFMA2.MMA R58, -RZ, RZ, 0, 5.9604644775390625e-08 ;  /* 0x00000001ff3a7435 */ /* 0x000fe200000001ff */
[----:B------:R-:W-:Y:S01]  /*68c0*/  IMAD.MOV.U32 R57, RZ, RZ, R55 ;  /* 0x000000ffff397224 */ /* 0x000fe200078e0037 */
[----:B------:R-:W-:Y:S01]  /*68d0*/  MOV R42, 0x6910 ;  /* 0x00006910002a7802 */ /* 0x000fe20000000f00 */
[----:B------:R-:W-:Y:S02]  /*68e0*/  IMAD.MOV.U32 R59, RZ, RZ, 0x1f ;  /* 0x0000001fff3b7424 */ /* 0x000fe400078e00ff */
[----:B------:R-:W-:Y:S02]  /*68f0*/  IMAD.MOV.U32 R56, RZ, RZ, -0x1 ;  /* 0xffffffffff387424 */ /* 0x000fe400078e00ff */
[----:B------:R-:W-:Y:S05]  /*6900*/  CALL.REL.NOINC `($__internal_55_$__cuda_sm70_shflsync_bfly_p) ;  /* 0x0000048000007944 */ /* 0x000fea0003c00000 */
[----:B01----:R-:W-:Y:S05]  /*6910*/  BRA `(.L_x_4884) ;  /* 0xfffff9a000007947 */ /* 0x003fea000383ffff */
.L_x_4881:
[----:B------:R-:W-:Y:S01]  /*6920*/  IMAD.MOV.U32 R58, RZ, RZ, 0x2 ;  /* 0x00000002ff3a7424 */ /* 0x000fe200078e00ff */
[----:B------:R-:W-:Y:S01]  /*6930*/  MOV R59, 0x1f ;  /* 0x0000001f003b7802 */ /* 0x000fe20000000f00 */
[----:B------:R-:W-:Y:S01]  /*6940*/  IMAD.MOV.U32 R56, RZ, RZ, -0x1 ;  /* 0xffffffffff387424 */ /* 0x000fe200078e00ff */
[----:B------:R-:W-:Y:S02]  /*6950*/  MOV R42, 0x6970 ;  /* 0x00006970002a7802 */ /* 0x000fe40000000f00 */
[----:B0-----:R-:W-:Y:S05]  /*6960*/  CALL.REL.NOINC `($__internal_55_$__cuda_sm70_shflsync_bfly_p) ;  /* 0x0000042000007944 */ /* 0x001fea0003c00000 */
[----:B01----:R-:W-:Y:S01]  /*6970*/  FADD.FTZ R57, R57, R56 ;  /* 0x0000003839397221 */ /* 0x003fe20000010000 */
[----:B------:R-:W-:Y:S01]  /*6980*/  MOV R56, 0xffffffff ;  /* 0xffffffff00387802 */ /* 0x000fe20000000f00 */
[----:B------:R-:W-:Y:S01]  /*6990*/  IMAD.MOV.U32 R58, RZ, RZ, 0x4 ;  /* 0x00000004ff3a7424 */ /* 0x000fe200078e00ff */
[----:B------:R-:W-:Y:S01]  /*69a0*/  MOV R42, 0x69d0 ;  /* 0x000069d0002a7802 */ /* 0x000fe20000000f00 */
[----:B------:R-:W-:-:S02]  /*69b0*/  IMAD.MOV.U32 R59, RZ, RZ, 0x1f ;  /* 0x0000001fff3b7424 */ /* 0x000fc400078e00ff */
[----:B------:R-:W-:Y:S05]  /*69c0*/  CALL.REL.NOINC `($__internal_55_$__cuda_sm70_shflsync_bfly_p) ;  /* 0x000003c000007944 */ /* 0x000fea0003c00000 */
[----:B01----:R-:W-:Y:S01]  /*69d0*/  FADD.FTZ R57, R57, R56 ;  /* 0x0000003839397221 */ /* 0x003fe20000010000 */
[----:B------:R-:W-:Y:S01]  /*69e0*/  MOV R42, 0x6a30 ;  /* 0x00006a30002a7802 */ /* 0x000fe20000000f00 */
[----:B------:R-:W-:-:S02]  /*69f0*/  IMAD.MOV.U32 R58, RZ, RZ, 0x8 ;  /* 0x00000008ff3a7424 */ /* 0x000fc400078e00ff */
[----:B------:R-:W-:Y:S02]  /*6a00*/  IMAD.MOV.U32 R59, RZ, RZ, 0x1f ;  /* 0x0000001fff3b7424 */ /* 0x000fe400078e00ff */
[----:B------:R-:W-:Y:S02]  /*6a10*/  IMAD.MOV.U32 R56, RZ, RZ, -0x1 ;  /* 0xffffffffff387424 */ /* 0x000fe400078e00ff */
[----:B------:R-:W-:Y:S05]  /*6a20*/  CALL.REL.NOINC `($__internal_55_$__cuda_sm70_shflsync_bfly_p) ;  /* 0x0000036000007944 */ /* 0x000fea0003c00000 */
[----:B0-----:R-:W-:Y:S01]  /*6a30*/  HFMA2.MMA R58, -RZ, RZ, 0, 9.5367431640625e-07 ;  /* 0x00000010ff3a7435 */ /* 0x001fe200000001ff */
[----:B-1----:R-:W-:Y:S01]  /*6a40*/  FADD.FTZ R57, R57, R56 ;  /* 0x0000003839397221 */ /* 0x002fe20000010000 */
[----:B------:R-:W-:Y:S01]  /*6a50*/  MOV R42, 0x6a90 ;  /* 0x00006a90002a7802 */ /* 0x000fe20000000f00 */
[----:B------:R-:W-:Y:S02]  /*6a60*/  IMAD.MOV.U32 R59, RZ, RZ, 0x1f ;  /* 0x0000001fff3b7424 */ /* 0x000fe400078e00ff */
[----:B------:R-:W-:Y:S02]  /*6a70*/  IMAD.MOV.U32 R56, RZ, RZ, -0x1 ;  /* 0xffffffffff387424 */ /* 0x000fe400078e00ff */
[----:B------:R-:W-:Y:S05]  /*6a80*/  CALL.REL.NOINC `($__internal_55_$__cuda_sm70_shflsync_bfly_p) ;  /* 0x0000030000007944 */ /* 0x000fea0003c00000 */
[----:B-1----:R-:W-:Y:S01]  /*6a90*/  FADD.FTZ R55, R57, R56 ;  /* 0x0000003839377221 */ /* 0x002fe20000010000 */
[----:B0-----:R-:W-:Y:S01]  /*6aa0*/  MOV R59, 0x1f ;  /* 0x0000001f003b7802 */ /* 0x001fe20000000f00 */
[----:B------:R-:W-:Y:S02]  /*6ab0*/  IMAD.MOV.U32 R58, RZ, RZ, 0x1 ;  /* 0x00000001ff3a7424 */ /* 0x000fe400078e00ff */
[----:B------:R-:W-:-:S02]  /*6ac0*/  FMUL.FTZ R55, R55, c[0x0][0x1e0] ;  /* 0x0000780037377a20 */ /* 0x000fc40000410000 */
[----:B------:R-:W-:Y:S02]  /*6ad0*/  IMAD.MOV.U32 R56, RZ, RZ, -0x1 ;  /* 0xffffffffff387424 */ /* 0x000fe400078e00ff */
[C---:B------:R-:W-:Y:S02]  /*6ae0*/  FADD.FTZ R42, -R55.reuse, R12 ;  /* 0x0000000c372a7221 */ /* 0x040fe40000010100 */
[C---:B------:R-:W-:Y:S02]  /*6af0*/  FADD.FTZ R43, -R55.reuse, R13 ;  /* 0x0000000d372b7221 */ /* 0x040fe40000010100 */
[----:B------:R-:W-:Y:S02]  /*6b00*/  FFMA.FTZ R42, R42, R42, RZ ;  /* 0x0000002a2a2a7223 */ /* 0x000fe400000100ff */
[----:B------:R-:W-:Y:S02]  /*6b10*/  FADD.FTZ R57, -R55, R35 ;  /* 0x0000002337397221 */ /* 0x000fe40000010100 */
        /* <DEDUP_REMOVED lines=13> */
[----:B------:R-:W-:Y:S05]  /*6bf0*/  CALL.REL.NOINC `($__internal_55_$__cuda_sm70_shflsync_bfly_p) ;  /* 0x0000019000007944 */ /* 0x000fea0003c00000 */
[----:B01----:R-:W-:Y:S01]  /*6c00*/  FADD.FTZ R57, R57, R56 ;  /* 0x0000003839397221 */ /* 0x003fe20000010000 */
[----:B------:R-:W-:Y:S01]  /*6c10*/  MOV R56, 0xffffffff ;  /* 0xffffffff00387802 */ /* 0x000fe20000000f00 */
[----:B------:R-:W-:Y:S01]  /*6c20*/  IMAD.MOV.U32 R58, RZ, RZ, 0x2 ;  /* 0x00000002ff3a7424 */ /* 0x000fe200078e00ff */
[----:B------:R-:W-:Y:S01]  /*6c30*/  MOV R42, 0x6c60 ;  /* 0x00006c60002a7802 */ /* 0x000fe20000000f00 */
[----:B------:R-:W-:Y:S02]  /*6c40*/  IMAD.MOV.U32 R59, RZ, RZ, 0x1f ;  /* 0x0000001fff3b7424 */ /* 0x000fe400078e00ff */
[----:B------:R-:W-:Y:S05]  /*6c50*/  CALL.REL.NOINC `($__internal_55_$__cuda_sm70_shflsync_bfly_p) ;  /* 0x0000013000007944 */ /* 0x000fea0003c00000 */
[----:B01----:R-:W-:Y:S01]  /*6c60*/  FADD.FTZ R57, R57, R56 ;  /* 0x0000003839397221 */ /* 0x003fe20000010000 */
[----:B------:R-:W-:Y:S01]  /*6c70*/  MOV R42, 0x6cc0 ;  /* 0x00006cc0002a7802 */ /* 0x000fe20000000f00 */
[----:B------:R-:W-:Y:S02]  /*6c80*/  IMAD.MOV.U32 R58, RZ, RZ, 0x4 ;  /* 0x00000004ff3a7424 */ /* 0x000fe400078e00ff */
[----:B------:R-:W-:Y:S02]  /*6c90*/  IMAD.MOV.U32 R59, RZ, RZ, 0x1f ;  /* 0x0000001fff3b7424 */ /* 0x000fe400078e00ff */
[----:B------:R-:W-:-:S02]  /*6ca0*/  IMAD.MOV.U32 R56, RZ, RZ, -0x1 ;  /* 0xffffffffff387424 */ /* 0x000fc400078e00ff */
[----:B------:R-:W-:Y:S05]  /*6cb0*/  CALL.REL.NOINC `($__internal_55_$__cuda_sm70_shflsync_bfly_p) ;  /* 0x000000d000007944 */ /* 0x000fea0003c00000 */
[----:B0-----:R-:W-:Y:S01]  /*6cc0*/  HFMA2.MMA R58, -RZ, RZ, 0, 4.76837158203125e-07 ;  /* 0x00000008ff3a7435 */ /* 0x001fe200000001ff */
[----:B-1----:R-:W-:Y:S01]  /*6cd0*/  FADD.FTZ R57, R57, R56 ;  /* 0x0000003839397221 */ /* 0x002fe20000010000 */
[----:B------:R-:W-:Y:S01]  /*6ce0*/  MOV R42, 0x6d20 ;  /* 0x00006d20002a7802 */ /* 0x000fe20000000f00 */
[----:B------:R-:W-:-:S02]  /*6cf0*/  IMAD.MOV.U32 R59, RZ, RZ, 0x1f ;  /* 0x0000001fff3b7424 */ /* 0x000fc400078e00ff */
[----:B------:R-:W-:Y:S02]  /*6d00*/  IMAD.MOV.U32 R56, RZ, RZ, -0x1 ;  /* 0xffffffffff387424 */ /* 0x000fe400078e00ff */
[----:B------:R-:W-:Y:S05]  /*6d10*/  CALL.REL.NOINC `($__internal_55_$__cuda_sm70_shflsync_bfly_p) ;  /* 0x0000007000007944 */ /* 0x000fea0003c00000 */
[----:B01----:R-:W-:Y:S01]  /*6d20*/  FADD.FTZ R57, R57, R56 ;  /* 0x0000003839397221 */ /* 0x003fe20000010000 */
[----:B------:R-:W-:Y:S01]  /*6d30*/  MOV R59, 0x1f ;  /* 0x0000001f003b7802 */ /* 0x000fe20000000f00 */
[----:B------:R-:W-:Y:S01]  /*6d40*/  IMAD.MOV.U32 R58, RZ, RZ, 0x10 ;  /* 0x00000010ff3a7424 */ /* 0x000fe200078e00ff */
[----:B------:R-:W-:Y:S01]  /*6d50*/  MOV R42, 0x6d80 ;  /* 0x00006d80002a7802 */ /* 0x000fe20000000f00 */
[----:B------:R-:W-:Y:S02]  /*6d60*/  IMAD.MOV.U32 R56, RZ, RZ, -0x1 ;  /* 0xffffffffff387424 */ /* 0x000fe400078e00ff */
[----:B------:R-:W-:Y:S05]  /*6d70*/  CALL.REL.NOINC `($__internal_55_$__cuda_sm70_shflsync_bfly_p) ;  /* 0x0000001000007944 */ /* 0x000fea0003c00000 */
[----:B01----:R-:W-:Y:S05]  /*6d80*/  BRA `(.L_x_4885) ;  /* 0xfffff77000007947 */ /* 0x003fea000383ffff */
        .weak           $__internal_55_$__cuda_sm70_shflsync_bfly_p
        .type           $__internal_55_$__cuda_sm70_shflsync_bfly_p,@function
        .size           $__internal_55_$__cuda_sm70_shflsync_bfly_p,(.L_x_7111 - $__internal_55_$__cuda_sm70_shflsync_bfly_p)
$__internal_55_$__cuda_sm70_shflsync_bfly_p:
[----:B------:R-:W-:Y:S01]  /*6d90*/  IMAD.MOV.U32 R43, RZ, RZ, 0x0 ;  /* 0x00000000ff2b7424 */ /* 0x000fe200078e00ff */
[----:B------:R-:W-:Y:S04]  /*6da0*/  WARPSYNC R56 ;  /* 0x0000003800007348 */ /* 0x000fe80003800000 */
[----:B------:R0:W1:Y:S01]  /*6db0*/  SHFL.BFLY PT, R56, R57, R58, R59 ;  /* 0x0c00003a39387389 */ /* 0x00006200000e003b */
[----:B------:R-:W-:Y:S05]  /*6dc0*/  RET.REL.NODEC R42 `(_ZN10layer_norm31ln_parallel_residual_fwd_kernelINS_13Kernel_traitsI6__halfS2_fS2_fjLj256ELj1ELj4ELj1ELj16ENS_18Kernel_traits_baseILj256ES2_S2_fS2_fjLj128EEEEELb1ELb1ELb1EEEvNS_9FwdParamsE) ;  /* 0xffff92302a007950 */ /* 0x000fea0003c3ffff */
.L_x_4886:
        /* <DEDUP_REMOVED lines=11> */
.L_x_7111:


//--------------------- .text._ZN10layer_norm31ln_parallel_residual_fwd_kernelINS_13Kernel_traitsIf6__halffS2_fjLj256ELj1ELj4ELj1ELj16ENS_18Kernel_traits_baseILj256EfS2_fS2_fjLj128EEEEELb0ELb0ELb0EEEvNS_9FwdParamsE --------------------------
	.section	.text._ZN10layer_norm31ln_parallel_residual_fwd_kernelINS_13Kernel_traitsIf6__halffS2_fjLj256ELj1ELj4ELj1ELj16ENS_18Kernel_traits_baseILj256EfS2_fS2_fjLj128EEEEELb0ELb0ELb0EEEvNS_9FwdParamsE,"ax",@progbits
	.sectioninfo	@"SHI_REGISTERS=72"
	.align	128
        .global         _ZN10layer_norm31ln_parallel_residual_fwd_kernelINS_13Kernel_traitsIf6__halffS2_fjLj256ELj1ELj4ELj1ELj16ENS_18Kernel_traits_baseILj256EfS2_fS2_fjLj128EEEEELb0ELb0ELb0EEEvNS_9FwdParamsE
        .type           _ZN10layer_norm31ln_parallel_residual_fwd_kernelINS_13Kernel_traitsIf6__halffS2_fjLj256ELj1ELj4ELj1ELj16ENS_18Kernel_traits_baseILj256EfS2_fS2_fjLj128EEEEELb0ELb0ELb0EEEvNS_9FwdParamsE,@function
        .size           _ZN10layer_norm31ln_parallel_residual_fwd_kernelINS_13Kernel_traitsIf6__halffS2_fjLj256ELj1ELj4ELj1ELj16ENS_18Kernel_traits_baseILj256EfS2_fS2_fjLj128EEEEELb0ELb0ELb0EEEvNS_9FwdParamsE,(.L_x_7112 - _ZN10layer_norm31ln_parallel_residual_fwd_kernelINS_13Kernel_traitsIf6__halffS2_fjLj256ELj1ELj4ELj1ELj16ENS_18Kernel_traits_baseILj256EfS2_fS2_fjLj128EEEEELb0ELb0ELb0EEEvNS_9FwdParamsE)
        .other          _ZN10layer_norm31ln_parallel_residual_fwd_kernelINS_13Kernel_traitsIf6__halffS2_fjLj256ELj1ELj4ELj1ELj16ENS_18Kernel_traits_baseILj256EfS2_fS2_fjLj128EEEEELb0ELb0ELb0EEEvNS_9FwdParamsE,@"STO_CUDA_ENTRY STV_DEFAULT"
_ZN10layer_norm31ln_parallel_residual_fwd_kernelINS_13Kernel_traitsIf6__halffS2_fjLj256ELj1ELj4ELj1ELj16ENS_18Kernel_traits_baseILj256EfS2_fS2_fjLj128EEEEELb0ELb0ELb0EEEvNS_9FwdParamsE:
.text._ZN10layer_norm31ln_parallel_residual_fwd_kernelINS_13Kernel_traitsIf6__halffS2_fjLj256ELj1ELj4ELj1ELj16ENS_18Kernel_traits_baseILj256EfS2_fS2_fjLj128EEEEELb0ELb0ELb0EEEvNS_9FwdParamsE:
        /* <DEDUP_REMOVED lines=45> */
.L_x_4888:
[----:B------:R-:W-:Y:S05]  /*02d0*/  BSYNC B0 ;  /* 0x0000000000007941 */ /* 0x000fea0003800000 */
.L_x_4887:
[----:B------:R-:W-:Y:S05]  /*02e0*/  @P3 EXIT ;  /* 0x000000000000394d */ /* 0x000fea0003800000 */
[----:B------:R-:W-:Y:S02]  /*02f0*/  ULDC.U8 UR6, c[0x0][0x1f0] ;  /* 0x00007c0000067ab9 */ /* 0x000fe40000000000 */
.L_x_4912:
        /* <DEDUP_REMOVED lines=29> */
.L_x_4891:
[----:B0----5:R-:W-:-:S05]  /*04d0*/  HADD2.F32 R3, -RZ, R36.H0_H0 ;  /* 0x20000024ff037230 */ /* 0x021fca0000004100 */
[----:B------:R-:W-:-:S04]  /*04e0*/  FADD.FTZ R48, R3, R48 ;  /* 0x0000003003307221 */ /* 0x000fc80000010000 */
[----:B------:R-:W-:Y:S02]  /*04f0*/  @P0 FADD.FTZ R48, R40, R48 ;  /* 0x0000003028300221 */ /* 0x000fe40000010000 */
.L_x_4892:
[----:B------:R-:W-:Y:S01]  /*0500*/  HADD2.F32 R49, -RZ, R52.H1_H1 ;  /* 0x30000034ff317230 */ /* 0x000fe20000004100 */
[----:B------:R-:W-:Y:S05]  /*0510*/  @P1 BRA `(.L_x_4893) ;  /* 0x0000003000001947 */ /* 0x000fea0003800000 */
[----:B------:R-:W-:Y:S05]  /*0520*/  @!P0 BRA `(.L_x_4894) ;  /* 0x0000005000008947 */ /* 0x000fea0003800000 */
[----:B-----5:R-:W-:Y:S01]  /*0530*/  FADD.FTZ R49, R41, R49 ;  /* 0x0000003129317221 */ /* 0x020fe20000010000 */
[----:B------:R-:W-:Y:S05]  /*0540*/  BRA `(.L_x_4894) ;  /* 0x0000003000007947 */ /* 0x000fea0003800000 */
.L_x_4893:
[----:B-----5:R-:W-:-:S05]  /*0550*/  HADD2.F32 R50, -RZ, R36.H1_H1 ;  /* 0x30000024ff327230 */ /* 0x020fca0000004100 */
[----:B------:R-:W-:-:S04]  /*0560*/  FADD.FTZ R49, R50, R49 ;  /* 0x0000003132317221 */ /* 0x000fc80000010000 */
[----:B------:R-:W-:Y:S02]  /*0570*/  @P0 FADD.FTZ R49, R41, R49 ;  /* 0x0000003129310221 */ /* 0x000fe40000010000 */
.L_x_4894:
[----:B------:R-:W-:Y:S01]  /*0580*/  HADD2.F32 R50, -RZ, R53.H0_H0 ;  /* 0x20000035ff327230 */ /* 0x000fe20000004100 */
[----:B------:R-:W-:Y:S05]  /*0590*/  @P1 BRA `(.L_x_4895) ;  /* 0x0000003000001947 */ /* 0x000fea0003800000 */
[----:B------:R-:W-:Y:S05]  /*05a0*/  @!P0 BRA `(.L_x_4896) ;  /* 0x0000005000008947 */ /* 0x000fea0003800000 */
[----:B-----5:R-:W-:Y:S01]  /*05b0*/  FADD.FTZ R50, R42, R50 ;  /* 0x000000322a327221 */ /* 0x020fe20000010000 */
[----:B------:R-:W-:Y:S05]  /*05c0*/  BRA `(.L_x_4896) ;  /* 0x0000003000007947 */ /* 0x000fea0003800000 */
.L_x_4895:
[----:B-----5:R-:W-:-:S05]  /*05d0*/  HADD2.F32 R3, -RZ, R37.H0_H0 ;  /* 0x20000025ff037230 */ /* 0x020fca0000004100 */
[----:B------:R-:W-:-:S04]  /*05e0*/  FADD.FTZ R50, R3, R50 ;  /* 0x0000003203327221 */ /* 0x000fc80000010000 */
[----:B------:R-:W-:Y:S02]  /*05f0*/  @P0 FADD.FTZ R50, R42, R50 ;  /* 0x000000322a320221 */ /* 0x000fe40000010000 */
.L_x_4896:
[----:B------:R-:W-:Y:S01]  /*0600*/  HADD2.F32 R51, -RZ, R53.H1_H1 ;  /* 0x30000035ff337230 */ /* 0x000fe20000004100 */
[----:B------:R-:W-:Y:S05]  /*0610*/  @P1 BRA `(.L_x_4897) ;  /* 0x0000003000001947 */ /* 0x000fea0003800000 */
[----:B------:R-:W-:Y:S05]  /*0620*/  @!P0 BRA `(.L_x_4898) ;  /* 0x0000005000008947 */ /* 0x000fea0003800000 */
[----:B-----5:R-:W-:Y:S01]  /*0630*/  FADD.FTZ R51, R43, R51 ;  /* 0x000000332b337221 */ /* 0x020fe20000010000 */
[----:B------:R-:W-:Y:S05]  /*0640*/  BRA `(.L_x_4898) ;  /* 0x0000003000007947 */ /* 0x000fea0003800000 */
.L_x_4897:
[----:B-----5:R-:W-:-:S05]  /*0650*/  HADD2.F32 R52, -RZ, R37.H1_H1 ;  /* 0x30000025ff347230 */ /* 0x020fca0000004100 */
[----:B------:R-:W-:-:S04]  /*0660*/  FADD.FTZ R51, R52, R51 ;  /* 0x0000003334337221 */ /* 0x000fc80000010000 */
[----:B------:R-:W-:Y:S02]  /*0670*/  @P0 FADD.FTZ R51, R43, R51 ;  /* 0x000000332b330221 */ /* 0x000fe40000010000 */
.L_x_4898:
[----:B------:R-:W-:Y:S01]  /*0680*/  HADD2.F32 R52, -RZ, R54.H0_H0 ;  /* 0x20000036ff347230 */ /* 0x000fe20000004100 */
[----:B------:R-:W-:Y:S05]  /*0690*/  @P1 BRA `(.L_x_4899) ;  /* 0x0000003000001947 */ /* 0x000fea0003800000 */
[----:B------:R-:W-:Y:S05]  /*06a0*/  @!P0 BRA `(.L_x_4900) ;  /* 0x0000005000008947 */ /* 0x000fea0003800000 */
[----:B-----5:R-:W-:Y:S01]  /*06b0*/  FADD.FTZ R52, R44, R52 ;  /* 0x000000342c347221 */ /* 0x020fe20000010000 */
[----:B------:R-:W-:Y:S05]  /*06c0*/  BRA `(.L_x_4900) ;  /* 0x0000003000007947 */ /* 0x000fea0003800000 */
.L_x_4899:
[----:B-----5:R-:W-:-:S05]  /*06d0*/  HADD2.F32 R3, -RZ, R38.H0_H0 ;  /* 0x20000026ff037230 */ /* 0x020fca0000004100 */
[----:B------:R-:W-:-:S04]  /*06e0*/  FADD.FTZ R52, R3, R52 ;  /* 0x0000003403347221 */ /* 0x000fc80000010000 */
[----:B------:R-:W-:Y:S02]  /*06f0*/  @P0 FADD.FTZ R52, R44, R52 ;  /* 0x000000342c340221 */ /* 0x000fe40000010000 */
.L_x_4900:
[----:B------:R-:W-:Y:S01]  /*0700*/  HADD2.F32 R53, -RZ, R54.H1_H1 ;  /* 0x30000036ff357230 */ /* 0x000fe20000004100 */
[----:B------:R-:W-:Y:S05]  /*0710*/  @P1 BRA `(.L_x_4901) ;  /* 0x0000003000001947 */ /* 0x000fea0003800000 */
[----:B------:R-:W-:Y:S05]  /*0720*/  @!P0 BRA `(.L_x_4902) ;  /* 0x0000005000008947 */ /* 0x000fea0003800000 */
[----:B-----5:R-:W-:Y:S01]  /*0730*/  FADD.FTZ R53, R45, R53 ;  /* 0x000000352d357221 */ /* 0x020fe20000010000 */
[----:B------:R-:W-:Y:S05]  /*0740*/  BRA `(.L_x_4902) ;  /* 0x0000003000007947 */ /* 0x000fea0003800000 */
.L_x_4901:
[----:B-----5:R-:W-:-:S05]  /*0750*/  HADD2.F32 R54, -RZ, R38.H1_H1 ;  /* 0x30000026ff367230 */ /* 0x020fca0000004100 */
[----:B------:R-:W-:-:S04]  /*0760*/  FADD.FTZ R53, R54, R53 ;  /* 0x0000003536357221 */ /* 0x000fc80000010000 */
[----:B------:R-:W-:Y:S02]  /*0770*/  @P0 FADD.FTZ R53, R45, R53 ;  /* 0x000000352d350221 */ /* 0x000fe40000010000 */
.L_x_4902:
[----:B------:R-:W-:Y:S01]  /*0780*/  HADD2.F32 R54, -RZ, R55.H0_H0 ;  /* 0x20000037ff367230 */ /* 0x000fe20000004100 */
[----:B------:R-:W-:Y:S05]  /*0790*/  @P1 BRA `(.L_x_4903) ;  /* 0x0000003000001947 */ /* 0x000fea0003800000 */
[----:B------:R-:W-:Y:S05]  /*07a0*/  @!P0 BRA `(.L_x_4904) ;  /* 0x0000005000008947 */ /* 0x000fea0003800000 */
[----:B-----5:R-:W-:Y:S01]  /*07b0*/  FADD.FTZ R54, R46, R54 ;  /* 0x000000362e367221 */ /* 0x020fe20000010000 */
[----:B------:R-:W-:Y:S05]  /*07c0*/  BRA `(.L_x_4904) ;  /* 0x0000003000007947 */ /* 0x000fea0003800000 */
.L_x_4903:
[----:B-----5:R-:W-:-:S05]  /*07d0*/  HADD2.F32 R3, -RZ, R39.H0_H0 ;  /* 0x20000027ff037230 */ /* 0x020fca0000004100 */
[----:B------:R-:W-:-:S04]  /*07e0*/  FADD.FTZ R54, R3, R54 ;  /* 0x0000003603367221 */ /* 0x000fc80000010000 */
[----:B------:R-:W-:Y:S02]  /*07f0*/  @P0 FADD.FTZ R54, R46, R54 ;  /* 0x000000362e360221 */ /* 0x000fe40000010000 */
.L_x_4904:
[----:B------:R-:W-:Y:S01]  /*0800*/  HADD2.F32 R55, -RZ, R55.H1_H1 ;  /* 0x30000037ff377230 */ /* 0x000fe20000004100 */
[----:B------:R-:W-:Y:S05]  /*0810*/  @P1 BRA `(.L_x_4905) ;  /* 0x0000003000001947 */ /* 0x000fea0003800000 */
[----:B------:R-:W-:Y:S05]  /*0820*/  @!P0 BRA `(.L_x_4906) ;  /* 0x0000005000008947 */ /* 0x000fea0003800000 */
[----:B-----5:R-:W-:Y:S01]  /*0830*/  FADD.FTZ R55, R47, R55 ;  /* 0x000000372f377221 */ /* 0x020fe20000010000 */
[----:B------:R-:W-:Y:S05]  /*0840*/  BRA `(.L_x_4906) ;  /* 0x0000003000007947 */ /* 0x000fea0003800000 */
.L_x_4905:
[----:B-----5:R-:W-:-:S05]  /*0850*/  HADD2.F32 R56, -RZ, R39.H1_H1 ;  /* 0x30000027ff387230 */ /* 0x020fca0000004100 */
[----:B------:R-:W-:-:S04]  /*0860*/  FADD.FTZ R55, R56, R55 ;  /* 0x0000003738377221 */ /* 0x000fc80000010000 */
[----:B------:R-:W-:Y:S02]  /*0870*/  @P0 FADD.FTZ R55, R47, R55 ;  /* 0x000000372f370221 */ /* 0x000fe40000010000 */
.L_x_4906:
[----:B------:R-:W-:-:S04]  /*0880*/  LEA R56, P0, R2, c[0x0][0x188], 0x5 ;  /* 0x0000620002387a11 */ /* 0x000fc800078028ff */
[----:B------:R-:W-:-:S05]  /*0890*/  LEA.HI.X R57, R2, c[0x0][0x18c], RZ, 0x5, P0 ;  /* 0x0000630002397a11 */ /* 0x000fca00000f2cff */
[----:B------:R0:W-:Y:S04]  /*08a0*/  STG.E.128 [R56.64], R48 ;  /* 0x0000003038007986 */ /* 0x0001e8000c101d04 */
[----:B------:R0:W-:Y:S02]  /*08b0*/  STG.E.128 [R56.64+0x10], R52 ;  /* 0x0000103438007986 */ /* 0x0001e4000c101d04 */
.L_x_4890:
[----:B------:R-:W-:Y:S05]  /*08c0*/  BSYNC B0 ;  /* 0x0000000000007941 */ /* 0x000fea0003800000 */
.L_x_4889:
        /* <DEDUP_REMOVED lines=12> */
.L_x_4913:
        /* <DEDUP_REMOVED lines=37> */
.L_x_4914:
        /* <DEDUP_REMOVED lines=42> */
[----:B------:R-:W-:-:S02]  /*0e80*/  FFMA.FTZ R68, R13, R63, R29 ;  /* 0x0000003f0d447223 */ /* 0x000fc4000001001d */
[----:B------:R-:W-:Y:S01]  /*0e90*/  FFMA.FTZ R67, R5, R63, R21 ;  /* 0x0000003f05437223 */ /* 0x000fe20000010015 */
[----:B------:R-:W-:Y:S01]  /*0ea0*/  F2FP.PACK_AB R63, R3, R66 ;  /* 0x00000042033f723e */ /* 0x000fe200000000ff */
[----:B------:R-:W-:Y:S01]  /*0eb0*/  FFMA.FTZ R57, R18, R64, R34 ;  /* 0x0000004012397223 */ /* 0x000fe20000010022 */
[----:B------:R-:W-:Y:S01]  /*0ec0*/  HFMA2.MMA R3, -RZ, RZ, 0, 9.5367431640625e-07 ;  /* 0x00000010ff037435 */ /* 0x000fe200000001ff */
        /* <DEDUP_REMOVED lines=8> */
[----:B------:R-:W-:Y:S01]  /*0f50*/  FFMA.FTZ R69, R9, R61, R25 ;  /* 0x0000003d09457223 */ /* 0x000fe20000010019 */
[----:B------:R-:W-:Y:S01]  /*0f60*/  F2FP.PACK_AB R61, R68, R64 ;  /* 0x00000040443d723e */ /* 0x000fe200000000ff */
[----:B------:R-:W-:-:S03]  /*0f70*/  IMAD.WIDE.U32 R64, R2, R3, c[0x0][0x208] ;  /* 0x0000820002407625 */ /* 0x000fc600078e0003 */
[----:B------:R-:W-:Y:S01]  /*0f80*/  F2FP.PACK_AB R60, R69, R60 ;  /* 0x0000003c453c723e */ /* 0x000fe200000000ff */
[----:B------:R-:W-:Y:S01]  /*0f90*/  IMAD.WIDE.U32 R2, R2, R3, c[0x0][0x210] ;  /* 0x0000840002027625 */ /* 0x000fe200078e0003 */
[----:B------:R0:W-:Y:S04]  /*0fa0*/  STG.E.128 [R64.64], R56 ;  /* 0x0000003840007986 */ /* 0x0001e8000c101d04 */
[----:B------:R0:W-:Y:S02]  /*0fb0*/  STG.E.128 [R2.64], R60 ;  /* 0x0000003c02007986 */ /* 0x0001e4000c101d04 */
.L_x_4910:
[----:B------:R-:W-:Y:S05]  /*0fc0*/  BSYNC B0 ;  /* 0x0000000000007941 */ /* 0x000fea0003800000 */
.L_x_4909:
[----:B01----:R-:W-:-:S05]  /*0fd0*/  MOV R3, 0x4 ;  /* 0x0000000400037802 */ /* 0x003fca0000000f00 */
[----:B------:R-:W-:-:S05]  /*0fe0*/  IMAD R0, R3, c[0x0][0x160], R0 ;  /* 0x0000580003007a24 */ /* 0x000fca00078e0200 */
[----:B------:R-:W-:-:S13]  /*0ff0*/  ISETP.GE.AND P0, PT, R0, c[0x0][0x164], PT ;  /* 0x0000590000007a0c */ /* 0x000fda0003f06270 */
[----:B-----5:R-:W-:Y:S01]  /*1000*/  @P0 CALL.REL.NOINC `(.L_x_4911) ;  /* 0x0000001000000944 */ /* 0x020fe20003c00000 */
[----:B------:R-:W-:Y:S05]  /*1010*/  BRA `(.L_x_4912) ;  /* 0xfffff2e000007947 */ /* 0x000fea000383ffff */
.L_x_4911:
[----:B------:R-:W-:Y:S05]  /*1020*/  EXIT ;  /* 0x000000000000794d */ /* 0x000fea0003800000 */
.L_x_4907:
[----:B------:R-:W-:Y:S01]  /*1030*/  HFMA2.MMA R57, -RZ, RZ, 0, 5.9604644775390625e-08 ;  /* 0x00000001ff397435 */ /* 0x000fe200000001ff */
[----:B------:R-:W-:Y:S02]  /*1040*/  MOV R60, 0x1f ;  /* 0x0000001f003c7802 */ /* 0x000fe40000000f00 */
[----:B------:R-:W-:Y:S02]  /*1050*/  MOV R3, 0xffffffff ;  /* 0xffffffff00037802 */ /* 0x000fe40000000f00 */
[----:B------:R-:W-:Y:S02]  /*1060*/  MOV R58, 0x1080 ;  /* 0x00001080003a7802 */ /* 0x000fe40000000f00 */
[----:B-----5:R-:W-:Y:S05]  /*1070*/  CALL.REL.NOINC `($__internal_56_$__cuda_sm70_shflsync_bfly_p) ;  /* 0x000004a000007944 */ /* 0x020fea0003c00000 */
[----:B01----:R-:W-:Y:S05]  /*1080*/  BRA `(.L_x_4913) ;  /* 0xfffff90000007947 */ /* 0x003fea000383ffff */
.L_x_4908:
[----:B------:R-:W-:Y:S01]  /*1090*/  HFMA2.MMA R57, -RZ, RZ, 0, 1.1920928955078125e-07 ;  /* 0x00000002ff397435 */ /* 0x000fe200000001ff */
[----:B------:R-:W-:Y:S02]  /*10a0*/  MOV R60, 0x1f ;  /* 0x0000001f003c7802 */ /* 0x000fe40000000f00 */
[----:B------:R-:W-:Y:S02]  /*10b0*/  MOV R3, 0xffffffff ;  /* 0xffffffff00037802 */ /* 0x000fe40000000f00 */
[----:B------:R-:W-:-:S02]  /*10c0*/  MOV R58, 0x10e0 ;  /* 0x000010e0003a7802 */ /* 0x000fc40000000f00 */
[----:B-----5:R-:W-:Y:S05]  /*10d0*/  CALL.REL.NOINC `($__internal_56_$__cuda_sm70_shflsync_bfly_p) ;  /* 0x0000044000007944 */ /* 0x020fea0003c00000 */
[----:B0-----:R-:W-:Y:S01]  /*10e0*/  HFMA2.MMA R57, -RZ, RZ, 0, 2.384185791015625e-07 ;  /* 0x00000004ff397435 */ /* 0x001fe200000001ff */
[----:B-1----:R-:W-:Y:S01]  /*10f0*/  FADD.FTZ R61, R61, R3 ;  /* 0x000000033d3d7221 */ /* 0x002fe20000010000 */
[----:B------:R-:W-:-:S02]  /*1100*/  MOV R60, 0x1f ;  /* 0x0000001f003c7802 */ /* 0x000fc40000000f00 */
[----:B------:R-:W-:Y:S02]  /*1110*/  MOV R3, 0xffffffff ;  /* 0xffffffff00037802 */ /* 0x000fe40000000f00 */
[----:B------:R-:W-:Y:S02]  /*1120*/  MOV R58, 0x1140 ;  /* 0x00001140003a7802 */ /* 0x000fe40000000f00 */
[----:B------:R-:W-:Y:S05]  /*1130*/  CALL.REL.NOINC `($__internal_56_$__cuda_sm70_shflsync_bfly_p) ;  /* 0x000003e000007944 */ /* 0x000fea0003c00000 */
[----:B0-----:R-:W-:Y:S01]  /*1140*/  HFMA2.MMA R57, -RZ, RZ, 0, 4.76837158203125e-07 ;  /* 0x00000008ff397435 */ /* 0x001fe200000001ff */
[----:B-1----:R-:W-:Y:S01]  /*1150*/  FADD.FTZ R61, R61, R3 ;  /* 0x000000033d3d7221 */ /* 0x002fe20000010000 */
[----:B------:R-:W-:Y:S02]  /*1160*/  MOV R60, 0x1f ;  /* 0x0000001f003c7802 */ /* 0x000fe40000000f00 */
[----:B------:R-:W-:Y:S02]  /*1170*/  MOV R3, 0xffffffff ;  /* 0xffffffff00037802 */ /* 0x000fe40000000f00 */
[----:B------:R-:W-:Y:S02]  /*1180*/  MOV R58, 0x11a0 ;  /* 0x000011a0003a7802 */ /* 0x000fe40000000f00 */
[----:B------:R-:W-:Y:S05]  /*1190*/  CALL.REL.NOINC `($__internal_56_$__cuda_sm70_shflsync_bfly_p) ;  /* 0x0000038000007944 */ /* 0x000fea0003c00000 */
[----:B0-----:R-:W-:Y:S01]  /*11a0*/  HFMA2.MMA R57, -RZ, RZ, 0, 9.5367431640625e-07 ;  /* 0x00000010ff397435 */ /* 0x001fe200000001ff */
[----:B-1----:R-:W-:Y:S01]  /*11b0*/  FADD.FTZ R61, R61, R3 ;  /* 0x000000033d3d7221 */ /* 0x002fe20000010000 */
[----:B------:R-:W-:-:S02]  /*11c0*/  MOV R60, 0x1f ;  /* 0x0000001f003c7802 */ /* 0x000fc40000000f00 */
[----:B------:R-:W-:Y:S02]  /*11d0*/  MOV R3, 0xffffffff ;  /* 0xffffffff00037802 */ /* 0x000fe40000000f00 */
[----:B------:R-:W-:Y:S02]  /*11e0*/  MOV R58, 0x1200 ;  /* 0x00001200003a7802 */ /* 0x000fe40000000f00 */
[----:B------:R-:W-:Y:S05]  /*11f0*/  CALL.REL.NOINC `($__internal_56_$__cuda_sm70_shflsync_bfly_p) ;  /* 0x0000032000007944 */ /* 0x000fea0003c00000 */
        /* <DEDUP_REMOVED lines=23> */
[----:B------:R-:W-:Y:S05]  /*1370*/  CALL.REL.NOINC `($__internal_56_$__cuda_sm70_shflsync_bfly_p) ;  /* 0x000001a000007944 */ /* 0x000fea0003c00000 */
[----:B0-----:R-:W-:Y:S01]  /*1380*/  HFMA2.MMA R57, -RZ, RZ, 0, 1.1920928955078125e-07 ;  /* 0x00000002ff397435 */ /* 0x001fe200000001ff */
[----:B-1----:R-:W-:Y:S01]  /*1390*/  FADD.FTZ R61, R61, R3 ;  /* 0x000000033d3d7221 */ /* 0x002fe20000010000 */
[----:B------:R-:W-:Y:S02]  /*13a0*/  MOV R60, 0x1f ;  /* 0x0000001f003c7802 */ /* 0x000fe40000000f00 */
[----:B------:R-:W-:Y:S02]  /*13b0*/  MOV R3, 0xffffffff ;  /* 0xffffffff00037802 */ /* 0x000fe40000000f00 */
[----:B------:R-:W-:Y:S02]  /*13c0*/  MOV R58, 0x13e0 ;  /* 0x000013e0003a7802 */ /* 0x000fe40000000f00 */
[----:B------:R-:W-:Y:S05]  /*13d0*/  CALL.REL.NOINC `($__internal_56_$__cuda_sm70_shflsync_bfly_p) ;  /* 0x0000014000007944 */ /* 0x000fea0003c00000 */
        /* <DEDUP_REMOVED lines=18> */
[----:B-1----:R-:W-:Y:S01]  /*1500*/  MOV R62, R3 ;  /* 0x00000003003e7202 */ /* 0x002fe20000000f00 */
[----:B0-----:R-:W-:Y:S05]  /*1510*/  BRA `(.L_x_4914) ;  /* 0xfffff6c000007947 */ /* 0x001fea000383ffff */
        .weak           $__internal_56_$__cuda_sm70_shflsync_bfly_p
        .type           $__internal_56_$__cuda_sm70_shflsync_bfly_p,@function
        .size           $__internal_56_$__cuda_sm70_shflsync_bfly_p,(.L_x_7112 - $__internal_56_$__cuda_sm70_shflsync_bfly_p)
$__internal_56_$__cuda_sm70_shflsync_bfly_p:
[----:B------:R-:W-:Y:S01]  /*1520*/  HFMA2.MMA R59, -RZ, RZ, 0, 0 ;  /* 0x00000000ff3b7435 */ /* 0x000fe200000001ff */
[----:B------:R-:W-:Y:S04]  /*1530*/  WARPSYNC R3 ;  /* 0x0000000300007348 */ /* 0x000fe80003800000 */
[----:B------:R0:W1:Y:S01]  /*1540*/  SHFL.BFLY PT, R3, R61, R57, R60 ;  /* 0x0c0000393d037389 */ /* 0x00006200000e003c */
[----:B------:R-:W-:Y:S05]  /*1550*/  RET.REL.NODEC R58 `(_ZN10layer_norm31ln_parallel_residual_fwd_kernelINS_13Kernel_traitsIf6__halffS2_fjLj256ELj1ELj4ELj1ELj16ENS_18Kernel_traits_baseILj256EfS2_fS2_fjLj128EEEEELb0ELb0ELb0EEEvNS_9FwdParamsE) ;  /* 0xffffeaa03a007950 */ /* 0x000fea0003c3ffff */
.L_x_4915:
        /* <DEDUP_REMOVED lines=10> */
.L_x_7112:


//--------------------- .text._ZN10layer_norm31ln_parallel_residual_fwd_kernelINS_13Kernel_traitsIf6__halffS2_fjLj256ELj1ELj4ELj1ELj16ENS_18Kernel_traits_baseILj256EfS2_fS2_fjLj128EEEEELb0ELb0ELb1EEEvNS_9FwdParamsE --------------------------
	.section	.text._ZN10layer_norm31ln_parallel_residual_fwd_kernelINS_13Kernel_traitsIf6__halffS2_fjLj256ELj1ELj4ELj1ELj16ENS_18Kernel_traits_baseILj256EfS2_fS2_fjLj128EEEEELb0ELb0ELb1EEEvNS_9FwdParamsE,"ax",@progbits
	.sectioninfo	@"SHI_REGISTERS=72"
	.align	128
        .global         _ZN10layer_norm31ln_parallel_residual_fwd_kernelINS_13Kernel_traitsIf6__halffS2_fjLj256ELj1ELj4ELj1ELj16ENS_18Kernel_traits_baseILj256EfS2_fS2_fjLj128EEEEELb0ELb0ELb1EEEvNS_9FwdParamsE
        .type           _ZN10layer_norm31ln_parallel_residual_fwd_kernelINS_13Kernel_traitsIf6__halffS2_fjLj256ELj1ELj4ELj1ELj16ENS_18Kernel_traits_baseILj256EfS2_fS2_fjLj128EEEEELb0ELb0ELb1EEEvNS_9FwdParamsE,@function
        .size           _ZN10layer_norm31ln_parallel_residual_fwd_kernelINS_13Kernel_traitsIf6__halffS2_fjLj256ELj1ELj4ELj1ELj16ENS_18Kernel_traits_baseILj256EfS2_fS2_fjLj128EEEEELb0ELb0ELb1EEEvNS_9FwdParamsE,(.L_x_7113 - _ZN10layer_norm31ln_parallel_residual_fwd_kernelINS_13Kernel_traitsIf6__halffS2_fjLj256ELj1ELj4ELj1ELj16ENS_18Kernel_traits_baseILj256EfS2_fS2_fjLj128EEEEELb0ELb0ELb1EEEvNS_9FwdParamsE)
        .other          _ZN10layer_norm31ln_parallel_residual_fwd_kernelINS_13Kernel_traitsIf6__halffS2_fjLj256ELj1ELj4ELj1ELj16ENS_18Kernel_traits_baseILj256EfS2_fS2_fjLj128EEEEELb0ELb0ELb1EEEvNS_9FwdParamsE,@"STO_CUDA_ENTRY STV_DEFAULT"
_ZN10layer_norm31ln_parallel_residual_fwd_kernelINS_13Kernel_traitsIf6__halffS2_fjLj256ELj1ELj4ELj1ELj16ENS_18Kernel_traits_baseILj256EfS2_fS2_fjLj128EEEEELb0ELb0ELb1EEEvNS_9FwdParamsE:
.text._ZN10layer_norm31ln_parallel_residual_fwd_kernelINS_13Kernel_traitsIf6__halffS2_fjLj256ELj1ELj4ELj1ELj16ENS_18Kernel_traits_baseILj256EfS2_fS2_fjLj128EEEEELb0ELb0ELb1EEEvNS_9FwdParamsE:
        /* <DEDUP_REMOVED lines=41> */
.L_x_4935:
        /* <DEDUP_REMOVED lines=16> */
[----:B------:R1:W5:Y:S04]  /*0390*/  @P0 LDG.E.128 R44, [R54.64+0x10] ;  /* 0x00001004362c0981 */ /* 0x000368000c1e1d00 */
[----:B0-----:R1:W5:Y:S01]  /*03a0*/  @P1 LDG.E.128 R36, [R56.64] ;  /* 0x0000000438241981 */ /* 0x001362000c1e1d00 */
[----:B------:R-:W-:-:S04]  /*03b0*/  ISETP.NE.U32.AND P1, PT, RZ, c[0x0][0x178], PT ;  /* 0x00005e00ff007a0c */ /* 0x000fc80003f25070 */
[----:B------:R-:W-:Y:S01]  /*03c0*/  ISETP.NE.AND.EX P1, PT, RZ, c[0x0][0x17c], PT, P1 ;  /* 0x00005f00ff007a0c */ /* 0x000fe20003f25310 */
[----:B--2---:R-:W-:-:S12]  /*03d0*/  HADD2.F32 R52, -RZ, R48.H0_H0 ;  /* 0x20000030ff347230 */ /* 0x004fd80000004100 */
[----:B------:R-:W-:Y:S05]  /*03e0*/  @P1 BRA `(.L_x_4916) ;  /* 0x0000003000001947 */ /* 0x000fea0003800000 */
[----:B-1----:R-:W-:Y:S05]  /*03f0*/  @!P0 BRA `(.L_x_4917) ;  /* 0x0000005000008947 */ /* 0x002fea0003800000 */
[----:B-----5:R-:W-:Y:S01]  /*0400*/  FADD.FTZ R52, R40, R52 ;  /* 0x0000003428347221 */ /* 0x020fe20000010000 */
[----:B------:R-:W-:Y:S05]  /*0410*/  BRA `(.L_x_4917) ;  /* 0x0000003000007947 */ /* 0x000fea0003800000 */
.L_x_4916:
[----:B-1---5:R-:W-:-:S05]  /*0420*/  HADD2.F32 R53, -RZ, R36.H0_H0 ;  /* 0x20000024ff357230 */ /* 0x022fca0000004100 */
[----:B------:R-:W-:-:S04]  /*0430*/  FADD.FTZ R52, R52, R53 ;  /* 0x0000003534347221 */ /* 0x000fc80000010000 */
[----:B------:R-:W-:Y:S02]  /*0440*/  @P0 FADD.FTZ R52, R40, R52 ;  /* 0x0000003428340221 */ /* 0x000fe40000010000 */
.L_x_4917:
[----:B------:R-:W-:Y:S01]  /*0450*/  HADD2.F32 R53, -RZ, R48.H1_H1 ;  /* 0x30000030ff357230 */ /* 0x000fe20000004100 */
[----:B------:R-:W-:Y:S05]  /*0460*/  @P1 BRA `(.L_x_4918) ;  /* 0x0000003000001947 */ /* 0x000fea0003800000 */
[----:B------:R-:W-:Y:S05]  /*0470*/  @!P0 BRA `(.L_x_4919) ;  /* 0x0000005000008947 */ /* 0x000fea0003800000 */
[----:B-----5:R-:W-:Y:S01]  /*0480*/  FADD.FTZ R53, R41, R53 ;  /* 0x0000003529357221 */ /* 0x020fe20000010000 */
[----:B------:R-:W-:Y:S05]  /*0490*/  BRA `(.L_x_4919) ;  /* 0x0000003000007947 */ /* 0x000fea0003800000 */
.L_x_4918:
[----:B-----5:R-:W-:-:S05]  /*04a0*/  HADD2.F32 R48, -RZ, R36.H1_H1 ;  /* 0x30000024ff307230 */ /* 0x020fca0000004100 */
[----:B------:R-:W-:-:S04]  /*04b0*/  FADD.FTZ R53, R53, R48 ;  /* 0x0000003035357221 */ /* 0x000fc80000010000 */
[----:B------:R-:W-:Y:S02]  /*04c0*/  @P0 FADD.FTZ R53, R41, R53 ;  /* 0x0000003529350221 */ /* 0x000fe40000010000 */
.L_x_4919:
[----:B------:R-:W-:Y:S01]  /*04d0*/  HADD2.F32 R54, -RZ, R49.H0_H0 ;  /* 0x20000031ff367230 */ /* 0x000fe20000004100 */
[----:B------:R-:W-:Y:S05]  /*04e0*/  @P1 BRA `(.L_x_4920) ;  /* 0x0000003000001947 */ /* 0x000fea0003800000 */
[----:B------:R-:W-:Y:S05]  /*04f0*/  @!P0 BRA `(.L_x_4921) ;  /* 0x0000005000008947 */ /* 0x000fea0003800000 */
[----:B-----5:R-:W-:Y:S01]  /*0500*/  FADD.FTZ R54, R42, R54 ;  /* 0x000000362a367221 */ /* 0x020fe20000010000 */
[----:B------:R-:W-:Y:S05]  /*0510*/  BRA `(.L_x_4921) ;  /* 0x0000003000007947 */ /* 0x000fea0003800000 */
.L_x_4920:
[----:B-----5:R-:W-:-:S05]  /*0520*/  HADD2.F32 R55, -RZ, R37.H0_H0 ;  /* 0x20000025ff377230 */ /* 0x020fca0000004100 */
[----:B------:R-:W-:-:S04]  /*0530*/  FADD.FTZ R54, R54, R55 ;  /* 0x0000003736367221 */ /* 0x000fc80000010000 */
[----:B------:R-:W-:Y:S02]  /*0540*/  @P0 FADD.FTZ R54, R42, R54 ;  /* 0x000000362a360221 */ /* 0x000fe40000010000 */
.L_x_4921:
[----:B------:R-:W-:Y:S01]  /*0550*/  HADD2.F32 R55, -RZ, R49.H1_H1 ;  /* 0x30000031ff377230 */ /* 0x000fe20000004100 */
[----:B------:R-:W-:Y:S05]  /*0560*/  @P1 BRA `(.L_x_4922) ;  /* 0x0000003000001947 */ /* 0x000fea0003800000 */
[----:B------:R-:W-:Y:S05]  /*0570*/  @!P0 BRA `(.L_x_4923) ;  /* 0x0000005000008947 */ /* 0x000fea0003800000 */
[----:B-----5:R-:W-:Y:S01]  /*0580*/  FADD.FTZ R55, R43, R55 ;  /* 0x000000372b377221 */ /* 0x020fe20000010000 */
[----:B------:R-:W-:Y:S05]  /*0590*/  BRA `(.L_x_4923) ;  /* 0x0000003000007947 */ /* 0x000fea0003800000 */
.L_x_4922:
[----:B-----5:R-:W-:-:S05]  /*05a0*/  HADD2.F32 R48, -RZ, R37.H1_H1 ;  /* 0x30000025ff307230 */ /* 0x020fca0000004100 */
[----:B------:R-:W-:-:S04]  /*05b0*/  FADD.FTZ R55, R55, R48 ;  /* 0x0000003037377221 */ /* 0x000fc80000010000 */
[----:B------:R-:W-:Y:S02]  /*05c0*/  @P0 FADD.FTZ R55, R43, R55 ;  /* 0x000000372b370221 */ /* 0x000fe40000010000 */
.L_x_4923:
[----:B------:R-:W-:Y:S01]  /*05d0*/  HADD2.F32 R48, -RZ, R50.H0_H0 ;  /* 0x20000032ff307230 */ /* 0x000fe20000004100 */
[----:B------:R-:W-:Y:S05]  /*05e0*/  @P1 BRA `(.L_x_4924) ;  /* 0x0000003000001947 */ /* 0x000fea0003800000 */
[----:B------:R-:W-:Y:S05]  /*05f0*/  @!P0 BRA `(.L_x_4925) ;  /* 0x0000005000008947 */ /* 0x000fea0003800000 */
[----:B-----5:R-:W-:Y:S01]  /*0600*/  FADD.FTZ R48, R44, R48 ;  /* 0x000000302c307221 */ /* 0x020fe20000010000 */
[----:B------:R-:W-:Y:S05]  /*0610*/  BRA `(.L_x_4925) ;  /* 0x0000003000007947 */ /* 0x000fea0003800000 */
.L_x_4924:
[----:B-----5:R-:W-:-:S05]  /*0620*/  HADD2.F32 R49, -RZ, R38.H0_H0 ;  /* 0x20000026ff317230 */ /* 0x020fca0000004100 */
[----:B------:R-:W-:-:S04]  /*0630*/  FADD.FTZ R48, R48, R49 ;  /* 0x0000003130307221 */ /* 0x000fc80000010000 */
[----:B------:R-:W-:Y:S02]  /*0640*/  @P0 FADD.FTZ R48, R44, R48 ;  /* 0x000000302c300221 */ /* 0x000fe40000010000 */
.L_x_4925:
[----:B------:R-:W-:Y:S01]  /*0650*/  HADD2.F32 R49, -RZ, R50.H1_H1 ;  /* 0x30000032ff317230 */ /* 0x000fe20000004100 */
[----:B------:R-:W-:Y:S05]  /*0660*/  @P1 BRA `(.L_x_4926) ;  /* 0x0000003000001947 */ /* 0x000fea0003800000 */
[----:B------:R-:W-:Y:S05]  /*0670*/  @!P0 BRA `(.L_x_4927) ;  /* 0x0000005000008947 */ /* 0x000fea0003800000 */
[----:B-----5:R-:W-:Y:S01]  /*0680*/  FADD.FTZ R49, R45, R49 ;  /* 0x000000312d317221 */ /* 0x020fe20000010000 */
[----:B------:R-:W-:Y:S05]  /*0690*/  BRA `(.L_x_4927) ;  /* 0x0000003000007947 */ /* 0x000fea0003800000 */
.L_x_4926:
[----:B-----5:R-:W-:-:S05]  /*06a0*/  HADD2.F32 R50, -RZ, R38.H1_H1 ;  /* 0x30000026ff327230 */ /* 0x020fca0000004100 */
[----:B------:R-:W-:-:S04]  /*06b0*/  FADD.FTZ R49, R49, R50 ;  /* 0x0000003231317221 */ /* 0x000fc80000010000 */
[----:B------:R-:W-:Y:S02]  /*06c0*/  @P0 FADD.FTZ R49, R45, R49 ;  /* 0x000000312d310221 */ /* 0x000fe40000010000 */
.L_x_4927:
[----:B------:R-:W-:Y:S01]  /*06d0*/  HADD2.F32 R50, -RZ, R51.H0_H0 ;  /* 0x20000033ff327230 */ /* 0x000fe20000004100 */
[----:B------:R-:W-:Y:S05]  /*06e0*/  @P1 BRA `(.L_x_4928) ;  /* 0x0000003000001947 */ /* 0x000fea0003800000 */
[----:B------:R-:W-:Y:S05]  /*06f0*/  @!P0 BRA `(.L_x_4929) ;  /* 0x0000005000008947 */ /* 0x000fea0003800000 */
[----:B-----5:R-:W-:Y:S01]  /*0700*/  FADD.FTZ R50, R46, R50 ;  /* 0x000000322e327221 */ /* 0x020fe20000010000 */
[----:B------:R-:W-:Y:S05]  /*0710*/  BRA `(.L_x_4929) ;  /* 0x0000003000007947 */ /* 0x000fea0003800000 */
.L_x_4928:
[----:B-----5:R-:W-:-:S05]  /*0720*/  HADD2.F32 R57, -RZ, R39.H0_H0 ;  /* 0x20000027ff397230 */ /* 0x020fca0000004100 */
[----:B------:R-:W-:-:S04]  /*0730*/  FADD.FTZ R50, R50, R57 ;  /* 0x0000003932327221 */ /* 0x000fc80000010000 */
[----:B------:R-:W-:Y:S02]  /*0740*/  @P0 FADD.FTZ R50, R46, R50 ;  /* 0x000000322e320221 */ /* 0x000fe40000010000 */
.L_x_4929:
[----:B------:R-:W-:Y:S01]  /*0750*/  HADD2.F32 R51, -RZ, R51.H1_H1 ;  /* 0x30000033ff337230 */ /* 0x000fe20000004100 */
[----:B------:R-:W-:Y:S05]  /*0760*/  @P1 BRA `(.L_x_4930) ;  /* 0x0000003000001947 */ /* 0x000fea0003800000 */
[----:B------:R-:W-:Y:S05]  /*0770*/  @!P0 BRA `(.L_x_4931) ;  /* 0x0000005000008947 */ /* 0x000fea0003800000 */
[----:B-----5:R-:W-:Y:S01]  /*0780*/  FADD.FTZ R51, R47, R51 ;  /* 0x000000332f337221 */ /* 0x020fe20000010000 */
[----:B------:R-:W-:Y:S05]  /*0790*/  BRA `(.L_x_4931) ;  /* 0x0000003000007947 */ /* 0x000fea0003800000 */
.L_x_4930:
[----:B-----5:R-:W-:-:S05]  /*07a0*/  HADD2.F32 R56, -RZ, R39.H1_H1 ;  /* 0x30000027ff387230 */ /* 0x020fca0000004100 */
[----:B------:R-:W-:-:S04]  /*07b0*/  FADD.FTZ R51, R51, R56 ;  /* 0x0000003833337221 */ /* 0x000fc80000010000 */
[----:B------:R-:W-:Y:S02]  /*07c0*/  @P0 FADD.FTZ R51, R47, R51 ;  /* 0x000000332f330221 */ /* 0x000fe40000010000 */
.L_x_4931:
        /* <DEDUP_REMOVED lines=15> */
.L_x_4936:
        /* <DEDUP_REMOVED lines=36> */
.L_x_4937:
        /* <DEDUP_REMOVED lines=30> */
[----:B------:R-:W-:Y:S01]  /*0ce0*/  F2FP.PACK_AB R50, R49, R50 ;  /* 0x000000323132723e */ /* 0x000fe200000000ff */
[----:B------:R-:W-:Y:S02]  /*0cf0*/  FFMA.FTZ R58, R27, R54, R11 ;  /* 0x000000361b3a7223 */ /* 0x000fe4000001000b */
[C---:B------:R-:W-:Y:S01]  /*0d00*/  FMUL.FTZ R62, R56.reuse, R63 ;  /* 0x0000003f383e7220 */ /* 0x040fe20000410000 */
[----:B------:R-:W-:Y:S01]  /*0d10*/  SHF.R.U32.HI R63, RZ, 0x1c, R3 ;  /* 0x0000001cff3f7819 */ /* 0x000fe20000011603 */
[----:B0-----:R-:W-:Y:S01]  /*0d20*/  FMUL.FTZ R53, R56, R61 ;  /* 0x0000003d38357220 */ /* 0x001fe20000410000 */
[----:B------:R-:W-:Y:S01]  /*0d30*/  F2FP.PACK_AB R51, R58, R51 ;  /* 0x000000333a33723e */ /* 0x000fe200000000ff */
        /* <DEDUP_REMOVED lines=18> */
[C---:B------:R-:W-:Y:S01]  /*0e60*/  IADD3 R60, P0, R58.reuse, c[0x0][0x208], RZ ;  /* 0x000082003a3c7a10 */ /* 0x040fe20007f1e0ff */
[----:B------:R-:W-:Y:S01]  /*0e70*/  IMAD R2, R57, c[0x0][0x160], R2 ;  /* 0x0000580039027a24 */ /* 0x000fe200078e0202 */
[----:B------:R-:W-:-:S02]  /*0e80*/  IADD3 R58, P1, R58, c[0x0][0x210], RZ ;  /* 0x000084003a3a7a10 */ /* 0x000fc40007f3e0ff */
[C---:B------:R-:W-:Y:S02]  /*0e90*/  IADD3.X R61, R63.reuse, c[0x0][0x20c], RZ, P0, !PT ;  /* 0x000083003f3d7a10 */ /* 0x040fe400007fe4ff */
        /* <DEDUP_REMOVED lines=8> */
.L_x_4934:
[----:B------:R-:W-:Y:S05]  /*0f20*/  EXIT ;  /* 0x000000000000794d */ /* 0x000fea0003800000 */
.L_x_4932:
[----:B------:R-:W-:Y:S01]  /*0f30*/  HFMA2.MMA R60, -RZ, RZ, 0, 1.847743988037109375e-06 ;  /* 0x0000001fff3c7435 */ /* 0x000fe200000001ff */
[----:B------:R-:W-:-:S02]  /*0f40*/  MOV R61, 0x1 ;  /* 0x00000001003d7802 */ /* 0x000fc40000000f00 */
[----:B------:R-:W-:Y:S02]  /*0f50*/  MOV R59, 0xffffffff ;  /* 0xffffffff003b7802 */ /* 0x000fe40000000f00 */
[----:B0-----:R-:W-:Y:S02]  /*0f60*/  MOV R56, 0xf80 ;  /* 0x00000f8000387802 */ /* 0x001fe40000000f00 */
[----:B-----5:R-:W-:Y:S05]  /*0f70*/  CALL.REL.NOINC `($__internal_57_$__cuda_sm70_shflsync_bfly_p) ;  /* 0x0000048000007944 */ /* 0x020fea0003c00000 */
[----:B01----:R-:W-:Y:S05]  /*0f80*/  BRA `(.L_x_4936) ;  /* 0xfffff93000007947 */ /* 0x003fea000383ffff */
.L_x_4933:
[----:B------:R-:W-:Y:S01]  /*0f90*/  HFMA2.MMA R61, -RZ, RZ, 0, 1.1920928955078125e-07 ;  /* 0x00000002ff3d7435 */ /* 0x000fe200000001ff */
[----:B------:R-:W-:Y:S02]  /*0fa0*/  MOV R60, 0x1f ;  /* 0x0000001f003c7802 */ /* 0x000fe40000000f00 */
[----:B------:R-:W-:Y:S02]  /*0fb0*/  MOV R59, 0xffffffff ;  /* 0xffffffff003b7802 */ /* 0x000fe40000000f00 */
[----:B0-----:R-:W-:Y:S02]  /*0fc0*/  MOV R56, 0xfe0 ;  /* 0x00000fe000387802 */ /* 0x001fe40000000f00 */
[----:B-----5:R-:W-:Y:S05]  /*0fd0*/  CALL.REL.NOINC `($__internal_57_$__cuda_sm70_shflsync_bfly_p) ;  /* 0x0000042000007944 */ /* 0x020fea0003c00000 */
[----:B0-----:R-:W-:Y:S01]  /*0fe0*/  HFMA2.MMA R61, -RZ, RZ, 0, 2.384185791015625e-07 ;  /* 0x00000004ff3d7435 */ /* 0x001fe200000001ff */
[----:B-1----:R-:W-:Y:S01]  /*0ff0*/  FADD.FTZ R62, R62, R59 ;  /* 0x0000003b3e3e7221 */ /* 0x002fe20000010000 */
[----:B------:R-:W-:Y:S02]  /*1000*/  MOV R60, 0x1f ;  /* 0x0000001f003c7802 */ /* 0x000fe40000000f00 */
[----:B------:R-:W-:-:S02]  /*1010*/  MOV R59, 0xffffffff ;  /* 0xffffffff003b7802 */ /* 0x000fc40000000f00 */
[----:B------:R-:W-:Y:S02]  /*1020*/  MOV R56, 0x1040 ;  /* 0x0000104000387802 */ /* 0x000fe40000000f00 */
[----:B------:R-:W-:Y:S05]  /*1030*/  CALL.REL.NOINC `($__internal_57_$__cuda_sm70_shflsync_bfly_p) ;  /* 0x000003c000007944 */ /* 0x000fea0003c00000 */
[----:B0-----:R-:W-:Y:S01]  /*1040*/  HFMA2.MMA R61, -RZ, RZ, 0, 4.76837158203125e-07 ;  /* 0x00000008ff3d7435 */ /* 0x001fe200000001ff */
[----:B-1----:R-:W-:Y:S01]  /*1050*/  FADD.FTZ R62, R62, R59 ;  /* 0x0000003b3e3e7221 */ /* 0x002fe20000010000 */
[----:B------:R-:W-:Y:S02]  /*1060*/  MOV R60, 0x1f ;  /* 0x0000001f003c7802 */ /* 0x000fe40000000f00 */
[----:B------:R-:W-:Y:S02]  /*1070*/  MOV R59, 0xffffffff ;  /* 0xffffffff003b7802 */ /* 0x000fe40000000f00 */
[----:B------:R-:W-:Y:S02]  /*1080*/  MOV R56, 0x10a0 ;  /* 0x000010a000387802 */ /* 0x000fe40000000f00 */
[----:B------:R-:W-:Y:S05]  /*1090*/  CALL.REL.NOINC `($__internal_57_$__cuda_sm70_shflsync_bfly_p) ;  /* 0x0000036000007944 */ /* 0x000fea0003c00000 */
[----:B0-----:R-:W-:Y:S01]  /*10a0*/  HFMA2.MMA R61, -RZ, RZ, 0, 9.5367431640625e-07 ;  /* 0x00000010ff3d7435 */ /* 0x001fe200000001ff */
[----:B-1----:R-:W-:Y:S01]  /*10b0*/  FADD.FTZ R62, R62, R59 ;  /* 0x0000003b3e3e7221 */ /* 0x002fe20000010000 */
[----:B------:R-:W-:Y:S02]  /*10c0*/  MOV R60, 0x1f ;  /* 0x0000001f003c7802 */ /* 0x000fe40000000f00 */
[----:B------:R-:W-:-:S02]  /*10d0*/  MOV R59, 0xffffffff ;  /* 0xffffffff003b7802 */ /* 0x000fc40000000f00 */
[----:B------:R-:W-:Y:S02]  /*10e0*/  MOV R56, 0x1100 ;  /* 0x0000110000387802 */ /* 0x000fe40000000f00 */
[----:B------:R-:W-:Y:S05]  /*10f0*/  CALL.REL.NOINC `($__internal_57_$__cuda_sm70_shflsync_bfly_p) ;  /* 0x0000030000007944 */ /* 0x000fea0003c00000 */
        /* <DEDUP_REMOVED lines=22> */
[----:B------:R-:W-:Y:S05]  /*1260*/  CALL.REL.NOINC `($__internal_57_$__cuda_sm70_shflsync_bfly_p) ;  /* 0x0000019000007944 */ /* 0x000fea0003c00000 */
[----:B0-----:R-:W-:Y:S01]  /*1270*/  HFMA2.MMA R61, -RZ, RZ, 0, 1.1920928955078125e-07 ;  /* 0x00000002ff3d7435 */ /* 0x001fe200000001ff */
[----:B-1----:R-:W-:Y:S01]  /*1280*/  FADD.FTZ R62, R62, R59 ;  /* 0x0000003b3e3e7221 */ /* 0x002fe20000010000 */
[----:B------:R-:W-:Y:S02]  /*1290*/  MOV R60, 0x1f ;  /* 0x0000001f003c7802 */ /* 0x000fe40000000f00 */
[----:B------:R-:W-:Y:S02]  /*12a0*/  MOV R59, 0xffffffff ;  /* 0xffffffff003b7802 */ /* 0x000fe40000000f00 */
[----:B------:R-:W-:Y:S02]  /*12b0*/  MOV R56, 0x12d0 ;  /* 0x000012d000387802 */ /* 0x000fe40000000f00 */
[----:B------:R-:W-:Y:S05]  /*12c0*/  CALL.REL.NOINC `($__internal_57_$__cuda_sm70_shflsync_bfly_p) ;  /* 0x0000013000007944 */ /* 0x000fea0003c00000 */
        /* <DEDUP_REMOVED lines=18> */
[----:B01----:R-:W-:Y:S05]  /*13f0*/  BRA `(.L_x_4937) ;  /* 0xfffff70000007947 */ /* 0x003fea000383ffff */
        .weak           $__internal_57_$__cuda_sm70_shflsync_bfly_p
        .type           $__internal_57_$__cuda_sm70_shflsync_bfly_p,@function
        .size           $__internal_57_$__cuda_sm70_shflsync_bfly_p,(.L_x_7113 - $__internal_57_$__cuda_sm70_shflsync_bfly_p)
$__internal_57_$__cuda_sm70_shflsync_bfly_p:
[----:B------:R-:W-:Y:S01]  /*1400*/  HFMA2.MMA R57, -RZ, RZ, 0, 0 ;  /* 0x00000000ff397435 */ /* 0x000fe200000001ff */
[----:B------:R-:W-:Y:S04]  /*1410*/  WARPSYNC R59 ;  /* 0x0000003b00007348 */ /* 0x000fe80003800000 */
[----:B------:R0:W1:Y:S01]  /*1420*/  SHFL.BFLY PT, R59, R62, R61, R60 ;  /* 0x0c00003d3e3b7389 */ /* 0x00006200000e003c */
[----:B------:R-:W-:Y:S05]  /*1430*/  RET.REL.NODEC R56 `(_ZN10layer_norm31ln_parallel_residual_fwd_kernelINS_13Kernel_traitsIf6__halffS2_fjLj256ELj1ELj4ELj1ELj16ENS_18Kernel_traits_baseILj256EfS2_fS2_fjLj128EEEEELb0ELb0ELb1EEEvNS_9FwdParamsE) ;  /* 0xffffebc038007950 */ /* 0x000fea0003c3ffff */
.L_x_4938:
        /* <DEDUP_REMOVED lines=12> */
.L_x_7113:


//--------------------- .text._ZN10layer_norm31ln_parallel_residual_fwd_kernelINS_13Kernel_traitsIf6__halffS2_fjLj256ELj1ELj4ELj1ELj16ENS_18Kernel_traits_baseILj256EfS2_fS2_fjLj128EEEEELb0ELb1ELb0EEEvNS_9FwdParamsE --------------------------
	.section	.text._ZN10layer_norm31ln_parallel_residual_fwd_kernelINS_13Kernel_traitsIf6__halffS2_fjLj256ELj1ELj4ELj1ELj16ENS_18Kernel_traits_baseILj256EfS2_fS2_fjLj128EEEEELb0ELb1ELb0EEEvNS_9FwdParamsE,"ax",@progbits
	.sectioninfo	@"SHI_REGISTERS=55"
	.align	128
        .global         _ZN10layer_norm31ln_parallel_residual_fwd_kernelINS_13Kernel_traitsIf6__halffS2_fjLj256ELj1ELj4ELj1ELj16ENS_18Kernel_traits_baseILj256EfS2_fS2_fjLj128EEEEELb0ELb1ELb0EEEvNS_9FwdParamsE
        .type           _ZN10layer_norm31ln_parallel_residual_fwd_kernelINS_13Kernel_traitsIf6__halffS2_fjLj256ELj1ELj4ELj1ELj16ENS_18Kernel_traits_baseILj256EfS2_fS2_fjLj128EEEEELb0ELb1ELb0EEEvNS_9FwdParamsE,@function
        .size           _ZN10layer_norm31ln_parallel_residual_fwd_kernelINS_13Kernel_traitsIf6__halffS2_fjLj256ELj1ELj4ELj1ELj16ENS_18Kernel_traits_baseILj256EfS2_fS2_fjLj128EEEEELb0ELb1ELb0EEEvNS_9FwdParamsE,(.L_x_7114 - _ZN10layer_norm31ln_parallel_residual_fwd_kernelINS_13Kernel_traitsIf6__halffS2_fjLj256ELj1ELj4ELj1ELj16ENS_18Kernel_traits_baseILj256EfS2_fS2_fjLj128EEEEELb0ELb1ELb0EEEvNS_9FwdParamsE)
        .other          _ZN10layer_norm31ln_parallel_residual_fwd_kernelINS_13Kernel_traitsIf6__halffS2_fjLj256ELj1ELj4ELj1ELj16ENS_18Kernel_traits_baseILj256EfS2_fS2_fjLj128EEEEELb0ELb1ELb0EEEvNS_9FwdParamsE,@"STO_CUDA_ENTRY STV_DEFAULT"
_ZN10layer_norm31ln_parallel_residual_fwd_kernelINS_13Kernel_traitsIf6__halffS2_fjLj256ELj1ELj4ELj1ELj16ENS_18Kernel_traits_baseILj256EfS2_fS2_fjLj128EEEEELb0ELb1ELb0EEEvNS_9FwdParamsE:
.text._ZN10layer_norm31ln_parallel_residual_fwd_kernelINS_13Kernel_traitsIf6__halffS2_fjLj256ELj1ELj4ELj1ELj16ENS_18Kernel_traits_baseILj256EfS2_fS2_fjLj128EEEEELb0ELb1ELb0EEEvNS_9FwdParamsE:
        /* <DEDUP_REMOVED lines=30> */
.L_x_4940:
[----:B------:R-:W-:Y:S05]  /*01e0*/  BSYNC B0 ;  /* 0x0000000000007941 */ /* 0x000fea0003800000 */
.L_x_4939:
[----:B------:R-:W-:Y:S05]  /*01f0*/  @P1 EXIT ;  /* 0x000000000000194d */ /* 0x000fea0003800000 */
[----:B------:R-:W-:Y:S02]  /*0200*/  ULDC.U8 UR6, c[0x0][0x1f0] ;  /* 0x00007c0000067ab9 */ /* 0x000fe40000000000 */
.L_x_4964:
        /* <DEDUP_REMOVED lines=27> */
.L_x_4943:
[----:B-1---5:R-:W-:-:S05]  /*03c0*/  HADD2.F32 R33, -RZ, R20.H0_H0 ;  /* 0x20000014ff217230 */ /* 0x022fca0000004100 */
[----:B------:R-:W-:-:S04]  /*03d0*/  FADD.FTZ R32, R33, R32 ;  /* 0x0000002021207221 */ /* 0x000fc80000010000 */
[----:B------:R-:W-:Y:S02]  /*03e0*/  @P0 FADD.FTZ R32, R24, R32 ;  /* 0x0000002018200221 */ /* 0x000fe40000010000 */
.L_x_4944:
[----:B------:R-:W-:Y:S01]  /*03f0*/  HADD2.F32 R33, -RZ, R36.H1_H1 ;  /* 0x30000024ff217230 */ /* 0x000fe20000004100 */
[----:B------:R-:W-:Y:S05]  /*0400*/  @P1 BRA `(.L_x_4945) ;  /* 0x0000003000001947 */ /* 0x000fea0003800000 */
[----:B------:R-:W-:Y:S05]  /*0410*/  @!P0 BRA `(.L_x_4946) ;  /* 0x0000005000008947 */ /* 0x000fea0003800000 */
[----:B-----5:R-:W-:Y:S01]  /*0420*/  FADD.FTZ R33, R25, R33 ;  /* 0x0000002119217221 */ /* 0x020fe20000010000 */
[----:B------:R-:W-:Y:S05]  /*0430*/  BRA `(.L_x_4946) ;  /* 0x0000003000007947 */ /* 0x000fea0003800000 */
.L_x_4945:
[----:B-----5:R-:W-:-:S05]  /*0440*/  HADD2.F32 R34, -RZ, R20.H1_H1 ;  /* 0x30000014ff227230 */ /* 0x020fca0000004100 */
[----:B------:R-:W-:-:S04]  /*0450*/  FADD.FTZ R33, R34, R33 ;  /* 0x0000002122217221 */ /* 0x000fc80000010000 */
[----:B------:R-:W-:Y:S02]  /*0460*/  @P0 FADD.FTZ R33, R25, R33 ;  /* 0x0000002119210221 */ /* 0x000fe40000010000 */
.L_x_4946:
[----:B------:R-:W-:Y:S01]  /*0470*/  HADD2.F32 R34, -RZ, R37.H0_H0 ;  /* 0x20000025ff227230 */ /* 0x000fe20000004100 */
[----:B------:R-:W-:Y:S05]  /*0480*/  @P1 BRA `(.L_x_4947) ;  /* 0x0000003000001947 */ /* 0x000fea0003800000 */
[----:B------:R-:W-:Y:S05]  /*0490*/  @!P0 BRA `(.L_x_4948) ;  /* 0x0000005000008947 */ /* 0x000fea0003800000 */
[----:B-----5:R-:W-:Y:S01]  /*04a0*/  FADD.FTZ R34, R26, R34 ;  /* 0x000000221a227221 */ /* 0x020fe20000010000 */
[----:B------:R-:W-:Y:S05]  /*04b0*/  BRA `(.L_x_4948) ;  /* 0x0000003000007947 */ /* 0x000fea0003800000 */
.L_x_4947:
[----:B-----5:R-:W-:-:S05]  /*04c0*/  HADD2.F32 R35, -RZ, R21.H0_H0 ;  /* 0x20000015ff237230 */ /* 0x020fca0000004100 */
[----:B------:R-:W-:-:S04]  /*04d0*/  FADD.FTZ R34, R35, R34 ;  /* 0x0000002223227221 */ /* 0x000fc80000010000 */
[----:B------:R-:W-:Y:S02]  /*04e0*/  @P0 FADD.FTZ R34, R26, R34 ;  /* 0x000000221a220221 */ /* 0x000fe40000010000 */
.L_x_4948:
[----:B------:R-:W-:Y:S01]  /*04f0*/  HADD2.F32 R35, -RZ, R37.H1_H1 ;  /* 0x30000025ff237230 */ /* 0x000fe20000004100 */
[----:B------:R-:W-:Y:S05]  /*0500*/  @P1 BRA `(.L_x_4949) ;  /* 0x0000003000001947 */ /* 0x000fea0003800000 */
[----:B------:R-:W-:Y:S05]  /*0510*/  @!P0 BRA `(.L_x_4950) ;  /* 0x0000005000008947 */ /* 0x000fea0003800000 */
[----:B-----5:R-:W-:Y:S01]  /*0520*/  FADD.FTZ R35, R27, R35 ;  /* 0x000000231b237221 */ /* 0x020fe20000010000 */
[----:B------:R-:W-:Y:S05]  /*0530*/  BRA `(.L_x_4950) ;  /* 0x0000003000007947 */ /* 0x000fea0003800000 */
.L_x_4949:
[----:B-----5:R-:W-:-:S05]  /*0540*/  HADD2.F32 R36, -RZ, R21.H1_H1 ;  /* 0x30000015ff247230 */ /* 0x020fca0000004100 */
[----:B------:R-:W-:-:S04]  /*0550*/  FADD.FTZ R35, R36, R35 ;  /* 0x0000002324237221 */ /* 0x000fc80000010000 */
[----:B------:R-:W-:Y:S02]  /*0560*/  @P0 FADD.FTZ R35, R27, R35 ;  /* 0x000000231b230221 */ /* 0x000fe40000010000 */
.L_x_4950:
[----:B------:R-:W-:Y:S01]  /*0570*/  HADD2.F32 R36, -RZ, R38.H0_H0 ;  /* 0x20000026ff247230 */ /* 0x000fe20000004100 */
[----:B------:R-:W-:Y:S05]  /*0580*/  @P1 BRA `(.L_x_4951) ;  /* 0x0000003000001947 */ /* 0x000fea0003800000 */
[----:B------:R-:W-:Y:S05]  /*0590*/  @!P0 BRA `(.L_x_4952) ;  /* 0x0000005000008947 */ /* 0x000fea0003800000 */
[----:B-----5:R-:W-:Y:S01]  /*05a0*/  FADD.FTZ R36, R28, R36 ;  /* 0x000000241c247221 */ /* 0x020fe20000010000 */
[----:B------:R-:W-:Y:S05]  /*05b0*/  BRA `(.L_x_4952) ;  /* 0x0000003000007947 */ /* 0x000fea0003800000 */
.L_x_4951:
[----:B-----5:R-:W-:-:S05]  /*05c0*/  HADD2.F32 R37, -RZ, R22.H0_H0 ;  /* 0x20000016ff257230 */ /* 0x020fca0000004100 */
[----:B------:R-:W-:-:S04]  /*05d0*/  FADD.FTZ R36, R37, R36 ;  /* 0x0000002425247221 */ /* 0x000fc80000010000 */
[----:B------:R-:W-:Y:S02]  /*05e0*/  @P0 FADD.FTZ R36, R28, R36 ;  /* 0x000000241c240221 */ /* 0x000fe40000010000 */
.L_x_4952:
[----:B------:R-:W-:Y:S01]  /*05f0*/  HADD2.F32 R37, -RZ, R38.H1_H1 ;  /* 0x30000026ff257230 */ /* 0x000fe20000004100 */
[----:B------:R-:W-:Y:S05]  /*0600*/  @P1 BRA `(.L_x_4953) ;  /* 0x0000003000001947 */ /* 0x000fea0003800000 */
[----:B------:R-:W-:Y:S05]  /*0610*/  @!P0 BRA `(.L_x_4954) ;  /* 0x0000005000008947 */ /* 0x000fea0003800000 */
[----:B-----5:R-:W-:Y:S01]  /*0620*/  FADD.FTZ R37, R29, R37 ;  /* 0x000000251d257221 */ /* 0x020fe20000010000 */
[----:B------:R-:W-:Y:S05]  /*0630*/  BRA `(.L_x_4954) ;  /* 0x0000003000007947 */ /* 0x000fea0003800000 */
.L_x_4953:
[----:B-----5:R-:W-:-:S05]  /*0640*/  HADD2.F32 R38, -RZ, R22.H1_H1 ;  /* 0x30000016ff267230 */ /* 0x020fca0000004100 */
[----:B------:R-:W-:-:S04]  /*0650*/  FADD.FTZ R37, R38, R37 ;  /* 0x0000002526257221 */ /* 0x000fc80000010000 */
[----:B------:R-:W-:Y:S02]  /*0660*/  @P0 FADD.FTZ R37, R29, R37 ;  /* 0x000000251d250221 */ /* 0x000fe40000010000 */
.L_x_4954:
[----:B------:R-:W-:Y:S01]  /*0670*/  HADD2.F32 R38, -RZ, R39.H0_H0 ;  /* 0x20000027ff267230 */ /* 0x000fe20000004100 */
[----:B------:R-:W-:Y:S05]  /*0680*/  @P1 BRA `(.L_x_4955) ;  /* 0x0000003000001947 */ /* 0x000fea0003800000 */
[----:B------:R-:W-:Y:S05]  /*0690*/  @!P0 BRA `(.L_x_4956) ;  /* 0x0000005000008947 */ /* 0x000fea0003800000 */
[----:B-----5:R-:W-:Y:S01]  /*06a0*/  FADD.FTZ R38, R30, R38 ;  /* 0x000000261e267221 */ /* 0x020fe20000010000 */
[----:B------:R-:W-:Y:S05]  /*06b0*/  BRA `(.L_x_4956) ;  /* 0x0000003000007947 */ /* 0x000fea0003800000 */
.L_x_4955:
[----:B-----5:R-:W-:-:S05]  /*06c0*/  HADD2.F32 R41, -RZ, R23.H0_H0 ;  /* 0x20000017ff297230 */ /* 0x020fca0000004100 */
[----:B------:R-:W-:-:S04]  /*06d0*/  FADD.FTZ R38, R41, R38 ;  /* 0x0000002629267221 */ /* 0x000fc80000010000 */
[----:B------:R-:W-:Y:S02]  /*06e0*/  @P0 FADD.FTZ R38, R30, R38 ;  /* 0x000000261e260221 */ /* 0x000fe40000010000 */
.L_x_4956:
[----:B------:R-:W-:Y:S01]  /*06f0*/  HADD2.F32 R39, -RZ, R39.H1_H1 ;  /* 0x30000027ff277230 */ /* 0x000fe20000004100 */
[----:B------:R-:W-:Y:S05]  /*0700*/  @P1 BRA `(.L_x_4957) ;  /* 0x0000003000001947 */ /* 0x000fea0003800000 */
[----:B------:R-:W-:Y:S05]  /*0710*/  @!P0 BRA `(.L_x_4958) ;  /* 0x0000005000008947 */ /* 0x000fea0003800000 */
[----:B-----5:R-:W-:Y:S01]  /*0720*/  FADD.FTZ R39, R31, R39 ;  /* 0x000000271f277221 */ /* 0x020fe20000010000 */
[----:B------:R-:W-:Y:S05]  /*0730*/  BRA `(.L_x_4958) ;  /* 0x0000003000007947 */ /* 0x000fea0003800000 */
.L_x_4957:
[----:B-----5:R-:W-:-:S05]  /*0740*/  HADD2.F32 R40, -RZ, R23.H1_H1 ;  /* 0x30000017ff287230 */ /* 0x020fca0000004100 */
[----:B------:R-:W-:-:S04]  /*0750*/  FADD.FTZ R39, R40, R39 ;  /* 0x0000002728277221 */ /* 0x000fc80000010000 */
[----:B------:R-:W-:Y:S02]  /*0760*/  @P0 FADD.FTZ R39, R31, R39 ;  /* 0x000000271f270221 */ /* 0x000fe40000010000 */
.L_x_4958:
[----:B------:R-:W-:-:S04]  /*0770*/  LEA R40, P0, R3, c[0x0][0x188], 0x5 ;  /* 0x0000620003287a11 */ /* 0x000fc800078028ff */
[----:B------:R-:W-:-:S05]  /*0780*/  LEA.HI.X R41, R3, c[0x0][0x18c], RZ, 0x5, P0 ;  /* 0x0000630003297a11 */ /* 0x000fca00000f2cff */
[----:B------:R0:W-:Y:S04]  /*0790*/  STG.E.128 [R40.64], R32 ;  /* 0x0000002028007986 */ /* 0x0001e8000c101d04 */
[----:B------:R0:W-:Y:S02]  /*07a0*/  STG.E.128 [R40.64+0x10], R36 ;  /* 0x0000102428007986 */ /* 0x0001e4000c101d04 */
.L_x_4942:
[----:B------:R-:W-:Y:S05]  /*07b0*/  BSYNC B0 ;  /* 0x0000000000007941 */ /* 0x000fea0003800000 */
.L_x_4941:
        /* <DEDUP_REMOVED lines=12> */
.L_x_4965:
        /* <DEDUP_REMOVED lines=37> */
.L_x_4966:
        /* <DEDUP_REMOVED lines=48> */
.L_x_4962:
[----:B------:R-:W-:Y:S05]  /*0dd0*/  BSYNC B0 ;  /* 0x0000000000007941 */ /* 0x000fea0003800000 */
.L_x_4961:
[----:B------:R-:W-:-:S05]  /*0de0*/  MOV R3, 0x4 ;  /* 0x0000000400037802 */ /* 0x000fca0000000f00 */
[----:B------:R-:W-:-:S05]  /*0df0*/  IMAD R0, R3, c[0x0][0x160], R0 ;  /* 0x0000580003007a24 */ /* 0x000fca00078e0200 */
[----:B------:R-:W-:-:S13]  /*0e00*/  ISETP.GE.AND P0, PT, R0, c[0x0][0x164], PT ;  /* 0x0000590000007a0c */ /* 0x000fda0003f06270 */
[----:B01---5:R-:W-:Y:S01]  /*0e10*/  @P0 CALL.REL.NOINC `(.L_x_4963) ;  /* 0x0000001000000944 */ /* 0x023fe20003c00000 */
[----:B------:R-:W-:Y:S05]  /*0e20*/  BRA `(.L_x_4964) ;  /* 0xfffff3e000007947 */ /* 0x000fea000383ffff */
.L_x_4963:
[----:B------:R-:W-:Y:S05]  /*0e30*/  EXIT ;  /* 0x000000000000794d */ /* 0x000fea0003800000 */
.L_x_4959:
[----:B------:R-:W-:Y:S01]  /*0e40*/  HFMA2.MMA R45, -RZ, RZ, 0, 5.9604644775390625e-08 ;  /* 0x00000001ff2d7435 */ /* 0x000fe200000001ff */
[----:B------:R-:W-:Y:S02]  /*0e50*/  MOV R44, 0x1f ;  /* 0x0000001f002c7802 */ /* 0x000fe40000000f00 */
[----:B------:R-:W-:Y:S02]  /*0e60*/  MOV R41, 0xffffffff ;  /* 0xffffffff00297802 */ /* 0x000fe40000000f00 */
[----:B------:R-:W-:Y:S02]  /*0e70*/  MOV R42, 0xe90 ;  /* 0x00000e90002a7802 */ /* 0x000fe40000000f00 */
[----:B-----5:R-:W-:Y:S05]  /*0e80*/  CALL.REL.NOINC `($__internal_58_$__cuda_sm70_shflsync_bfly_p) ;  /* 0x0000049000007944 */ /* 0x020fea0003c00000 */
[----:B01----:R-:W-:Y:S05]  /*0e90*/  BRA `(.L_x_4965) ;  /* 0xfffff9e000007947 */ /* 0x003fea000383ffff */
.L_x_4960:
[----:B------:R-:W-:Y:S01]  /*0ea0*/  HFMA2.MMA R45, -RZ, RZ, 0, 1.1920928955078125e-07 ;  /* 0x00000002ff2d7435 */ /* 0x000fe200000001ff */
[----:B------:R-:W-:Y:S02]  /*0eb0*/  MOV R44, 0x1f ;  /* 0x0000001f002c7802 */ /* 0x000fe40000000f00 */
[----:B------:R-:W-:Y:S02]  /*0ec0*/  MOV R41, 0xffffffff ;  /* 0xffffffff00297802 */ /* 0x000fe40000000f00 */
[----:B------:R-:W-:-:S02]  /*0ed0*/  MOV R42, 0xef0 ;  /* 0x00000ef0002a7802 */ /* 0x000fc40000000f00 */
[----:B-----5:R-:W-:Y:S05]  /*0ee0*/  CALL.REL.NOINC `($__internal_58_$__cuda_sm70_shflsync_bfly_p) ;  /* 0x0000043000007944 */ /* 0x020fea0003c00000 */
[----:B0-----:R-:W-:Y:S01]  /*0ef0*/  HFMA2.MMA R45, -RZ, RZ, 0, 2.384185791015625e-07 ;  /* 0x00000004ff2d7435 */ /* 0x001fe200000001ff */
[----:B-1----:R-:W-:Y:S01]  /*0f00*/  FADD.FTZ R46, R46, R41 ;  /* 0x000000292e2e7221 */ /* 0x002fe20000010000 */
[----:B------:R-:W-:-:S02]  /*0f10*/  MOV R44, 0x1f ;  /* 0x0000001f002c7802 */ /* 0x000fc40000000f00 */
[----:B------:R-:W-:Y:S02]  /*0f20*/  MOV R41, 0xffffffff ;  /* 0xffffffff00297802 */ /* 0x000fe40000000f00 */
[----:B------:R-:W-:Y:S02]  /*0f30*/  MOV R42, 0xf50 ;  /* 0x00000f50002a7802 */ /* 0x000fe40000000f00 */
[----:B------:R-:W-:Y:S05]  /*0f40*/  CALL.REL.NOINC `($__internal_58_$__cuda_sm70_shflsync_bfly_p) ;  /* 0x000003d000007944 */ /* 0x000fea0003c00000 */
[----:B0-----:R-:W-:Y:S01]  /*0f50*/  HFMA2.MMA R45, -RZ, RZ, 0, 4.76837158203125e-07 ;  /* 0x00000008ff2d7435 */ /* 0x001fe200000001ff */
[----:B-1----:R-:W-:Y:S01]  /*0f60*/  FADD.FTZ R46, R46, R41 ;  /* 0x000000292e2e7221 */ /* 0x002fe20000010000 */
[----:B------:R-:W-:Y:S02]  /*0f70*/  MOV R44, 0x1f ;  /* 0x0000001f002c7802 */ /* 0x000fe40000000f00 */
[----:B------:R-:W-:Y:S02]  /*0f80*/  MOV R41, 0xffffffff ;  /* 0xffffffff00297802 */ /* 0x000fe40000000f00 */
[----:B------:R-:W-:Y:S02]  /*0f90*/  MOV R42, 0xfb0 ;  /* 0x00000fb0002a7802 */ /* 0x000fe40000000f00 */
[----:B------:R-:W-:Y:S05]  /*0fa0*/  CALL.REL.NOINC `($__internal_58_$__cuda_sm70_shflsync_bfly_p) ;  /* 0x0000037000007944 */ /* 0x000fea0003c00000 */
[----:B0-----:R-:W-:Y:S01]  /*0fb0*/  HFMA2.MMA R45, -RZ, RZ, 0, 9.5367431640625e-07 ;  /* 0x00000010ff2d7435 */ /* 0x001fe200000001ff */
[----:B-1----:R-:W-:Y:S01]  /*0fc0*/  FADD.FTZ R46, R46, R41 ;  /* 0x000000292e2e7221 */ /* 0x002fe20000010000 */
[----:B------:R-:W-:-:S02]  /*0fd0*/  MOV R44, 0x1f ;  /* 0x0000001f002c7802 */ /* 0x000fc40000000f00 */
[----:B------:R-:W-:Y:S02]  /*0fe0*/  MOV R41, 0xffffffff ;  /* 0xffffffff00297802 */ /* 0x000fe40000000f00 */
[----:B------:R-:W-:Y:S02]  /*0ff0*/  MOV R42, 0x1010 ;  /* 0x00001010002a7802 */ /* 0x000fe40000000f00 */
[----:B------:R-:W-:Y:S05]  /*1000*/  CALL.REL.NOINC `($__internal_58_$__cuda_sm70_shflsync_bfly_p) ;  /* 0x0000031000007944 */ /* 0x000fea0003c00000 */
        /* <DEDUP_REMOVED lines=23> */
[----:B------:R-:W-:Y:S05]  /*1180*/  CALL.REL.NOINC `($__internal_58_$__cuda_sm70_shflsync_bfly_p) ;  /* 0x0000019000007944 */ /* 0x000fea0003c00000 */
[----:B0-----:R-:W-:Y:S01]  /*1190*/  HFMA2.MMA R45, -RZ, RZ, 0, 1.1920928955078125e-07 ;  /* 0x00000002ff2d7435 */ /* 0x001fe200000001ff */
[----:B-1----:R-:W-:Y:S01]  /*11a0*/  FADD.FTZ R46, R46, R41 ;  /* 0x000000292e2e7221 */ /* 0x002fe20000010000 */
[----:B------:R-:W-:Y:S02]  /*11b0*/  MOV R44, 0x1f ;  /* 0x0000001f002c7802 */ /* 0x000fe40000000f00 */
[----:B------:R-:W-:Y:S02]  /*11c0*/  MOV R41, 0xffffffff ;  /* 0xffffffff00297802 */ /* 0x000fe40000000f00 */
[----:B------:R-:W-:Y:S02]  /*11d0*/  MOV R42, 0x11f0 ;  /* 0x000011f0002a7802 */ /* 0x000fe40000000f00 */
[----:B------:R-:W-:Y:S05]  /*11e0*/  CALL.REL.NOINC `($__internal_58_$__cuda_sm70_shflsync_bfly_p) ;  /* 0x0000013000007944 */ /* 0x000fea0003c00000 */
        /* <DEDUP_REMOVED lines=18> */
[----:B01----:R-:W-:Y:S05]  /*1310*/  BRA `(.L_x_4966) ;  /* 0xfffff7b000007947 */ /* 0x003fea000383ffff */
        .weak           $__internal_58_$__cuda_sm70_shflsync_bfly_p
        .type           $__internal_58_$__cuda_sm70_shflsync_bfly_p,@function
        .size           $__internal_58_$__cuda_sm70_shflsync_bfly_p,(.L_x_7114 - $__internal_58_$__cuda_sm70_shflsync_bfly_p)
$__internal_58_$__cuda_sm70_shflsync_bfly_p:
[----:B------:R-:W-:Y:S01]  /*1320*/  HFMA2.MMA R43, -RZ, RZ, 0, 0 ;  /* 0x00000000ff2b7435 */ /* 0x000fe200000001ff */
[----:B------:R-:W-:Y:S04]  /*1330*/  WARPSYNC R41 ;  /* 0x0000002900007348 */ /* 0x000fe80003800000 */
[----:B------:R0:W1:Y:S01]  /*1340*/  SHFL.BFLY PT, R41, R46, R45, R44 ;  /* 0x0c00002d2e297389 */ /* 0x00006200000e002c */
[----:B------:R-:W-:Y:S05]  /*1350*/  RET.REL.NODEC R42 `(_ZN10layer_norm31ln_parallel_residual_fwd_kernelINS_13Kernel_traitsIf6__halffS2_fjLj256ELj1ELj4ELj1ELj16ENS_18Kernel_traits_baseILj256EfS2_fS2_fjLj128EEEEELb0ELb1ELb0EEEvNS_9FwdParamsE) ;  /* 0xffffeca02a007950 */ /* 0x000fea0003c3ffff */
.L_x_4967:
        /* <DEDUP_REMOVED lines=10> */
.L_x_7114:


//--------------------- .text._ZN10layer_norm31ln_parallel_residual_fwd_kernelINS_13Kernel_traitsIf6__halffS2_fjLj256ELj1ELj4ELj1ELj16ENS_18Kernel_traits_baseILj256EfS2_fS2_fjLj128EEEEELb0ELb1ELb1EEEvNS_9FwdParamsE --------------------------
	.section	.text._ZN10layer_norm31ln_parallel_residual_fwd_kernelINS_13Kernel_traitsIf6__halffS2_fjLj256ELj1ELj4ELj1ELj16ENS_18Kernel_traits_baseILj256EfS2_fS2_fjLj128EEEEELb0ELb1ELb1EEEvNS_9FwdParamsE,"ax",@progbits
	.sectioninfo	@"SHI_REGISTERS=56"
	.align	128
        .global         _ZN10layer_norm31ln_parallel_residual_fwd_kernelINS_13Kernel_traitsIf6__halffS2_fjLj256ELj1ELj4ELj1ELj16ENS_18Kernel_traits_baseILj256EfS2_fS2_fjLj128EEEEELb0ELb1ELb1EEEvNS_9FwdParamsE
        .type           _ZN10layer_norm31ln_parallel_residual_fwd_kernelINS_13Kernel_traitsIf6__halffS2_fjLj256ELj1ELj4ELj1ELj16ENS_18Kernel_traits_baseILj256EfS2_fS2_fjLj128EEEEELb0ELb1ELb1EEEvNS_9FwdParamsE,@function
        .size           _ZN10layer_norm31ln_parallel_residual_fwd_kernelINS_13Kernel_traitsIf6__halffS2_fjLj256ELj1ELj4ELj1ELj16ENS_18Kernel_traits_baseILj256EfS2_fS2_fjLj128EEEEELb0ELb1ELb1EEEvNS_9FwdParamsE,(.L_x_7115 - _ZN10layer_norm31ln_parallel_residual_fwd_kernelINS_13Kernel_traitsIf6__halffS2_fjLj256ELj1ELj4ELj1ELj16ENS_18Kernel_traits_baseILj256EfS2_fS2_fjLj128EEEEELb0ELb1ELb1EEEvNS_9FwdParamsE)
        .other          _ZN10layer_norm31ln_parallel_residual_fwd_kernelINS_13Kernel_traitsIf6__halffS2_fjLj256ELj1ELj4ELj1ELj16ENS_18Kernel_traits_baseILj256EfS2_fS2_fjLj128EEEEELb0ELb1ELb1EEEvNS_9FwdParamsE,@"STO_CUDA_ENTRY STV_DEFAULT"
_ZN10layer_norm31ln_parallel_residual_fwd_kernelINS_13Kernel_traitsIf6__halffS2_fjLj256ELj1ELj4ELj1ELj16ENS_18Kernel_traits_baseILj256EfS2_fS2_fjLj128EEEEELb0ELb1ELb1EEEvNS_9FwdParamsE:
.text._ZN10layer_norm31ln_parallel_residual_fwd_kernelINS_13Kernel_traitsIf6__halffS2_fjLj256ELj1ELj4ELj1ELj16ENS_18Kernel_traits_baseILj256EfS2_fS2_fjLj128EEEEELb0ELb1ELb1EEEvNS_9FwdParamsE:
        /* <DEDUP_REMOVED lines=26> */
.L_x_4986:
        /* <DEDUP_REMOVED lines=14> */
[----:B-----5:R0:W5:Y:S01]  /*0280*/  @P0 LDG.E.128 R24, [R34.64] ;  /* 0x0000000422180981 */ /* 0x020162000c1e1d00 */
[----:B------:R-:W-:-:S03]  /*0290*/  @P1 LEA.HI.X R41, R3, c[0x0][0x17c], RZ, 0x4, P2 ;  /* 0x00005f0003291a11 */ /* 0x000fc600010f24ff */
[----:B------:R0:W5:Y:S04]  /*02a0*/  @P0 LDG.E.128 R28, [R34.64+0x10] ;  /* 0x00001004221c0981 */ /* 0x000168000c1e1d00 */
[----:B-1----:R0:W5:Y:S01]  /*02b0*/  @P1 LDG.E.128 R20, [R40.64] ;  /* 0x0000000428141981 */ /* 0x002162000c1e1d00 */
[----:B------:R-:W-:-:S04]  /*02c0*/  ISETP.NE.U32.AND P1, PT, RZ, c[0x0][0x178], PT ;  /* 0x00005e00ff007a0c */ /* 0x000fc80003f25070 */
[----:B------:R-:W-:Y:S01]  /*02d0*/  ISETP.NE.AND.EX P1, PT, RZ, c[0x0][0x17c], PT, P1 ;  /* 0x00005f00ff007a0c */ /* 0x000fe20003f25310 */
[----:B--2---:R-:W-:-:S12]  /*02e0*/  HADD2.F32 R32, -RZ, R36.H0_H0 ;  /* 0x20000024ff207230 */ /* 0x004fd80000004100 */
[----:B------:R-:W-:Y:S05]  /*02f0*/  @P1 BRA `(.L_x_4968) ;  /* 0x0000003000001947 */ /* 0x000fea0003800000 */
[----:B0-----:R-:W-:Y:S05]  /*0300*/  @!P0 BRA `(.L_x_4969) ;  /* 0x0000005000008947 */ /* 0x001fea0003800000 */
[----:B-----5:R-:W-:Y:S01]  /*0310*/  FADD.FTZ R32, R24, R32 ;  /* 0x0000002018207221 */ /* 0x020fe20000010000 */
[----:B------:R-:W-:Y:S05]  /*0320*/  BRA `(.L_x_4969) ;  /* 0x0000003000007947 */ /* 0x000fea0003800000 */
.L_x_4968:
[----:B0----5:R-:W-:-:S05]  /*0330*/  HADD2.F32 R33, -RZ, R20.H0_H0 ;  /* 0x20000014ff217230 */ /* 0x021fca0000004100 */
[----:B------:R-:W-:-:S04]  /*0340*/  FADD.FTZ R32, R32, R33 ;  /* 0x0000002120207221 */ /* 0x000fc80000010000 */
[----:B------:R-:W-:Y:S02]  /*0350*/  @P0 FADD.FTZ R32, R24, R32 ;  /* 0x0000002018200221 */ /* 0x000fe40000010000 */
.L_x_4969:
[----:B------:R-:W-:Y:S01]  /*0360*/  HADD2.F32 R33, -RZ, R36.H1_H1 ;  /* 0x30000024ff217230 */ /* 0x000fe20000004100 */
[----:B------:R-:W-:Y:S05]  /*0370*/  @P1 BRA `(.L_x_4970) ;  /* 0x0000003000001947 */ /* 0x000fea0003800000 */
[----:B------:R-:W-:Y:S05]  /*0380*/  @!P0 BRA `(.L_x_4971) ;  /* 0x0000005000008947 */ /* 0x000fea0003800000 */
[----:B-----5:R-:W-:Y:S01]  /*0390*/  FADD.FTZ R33, R25, R33 ;  /* 0x0000002119217221 */ /* 0x020fe20000010000 */
[----:B------:R-:W-:Y:S05]  /*03a0*/  BRA `(.L_x_4971) ;  /* 0x0000003000007947 */ /* 0x000fea0003800000 */
.L_x_4970:
[----:B-----5:R-:W-:-:S05]  /*03b0*/  HADD2.F32 R34, -RZ, R20.H1_H1 ;  /* 0x30000014ff227230 */ /* 0x020fca0000004100 */
[----:B------:R-:W-:-:S04]  /*03c0*/  FADD.FTZ R33, R33, R34 ;  /* 0x0000002221217221 */ /* 0x000fc80000010000 */
[----:B------:R-:W-:Y:S02]  /*03d0*/  @P0 FADD.FTZ R33, R25, R33 ;  /* 0x0000002119210221 */ /* 0x000fe40000010000 */
.L_x_4971:
[----:B------:R-:W-:Y:S01]  /*03e0*/  HADD2.F32 R34, -RZ, R37.H0_H0 ;  /* 0x20000025ff227230 */ /* 0x000fe20000004100 */
[----:B------:R-:W-:Y:S05]  /*03f0*/  @P1 BRA `(.L_x_4972) ;  /* 0x0000003000001947 */ /* 0x000fea0003800000 */
[----:B------:R-:W-:Y:S05]  /*0400*/  @!P0 BRA `(.L_x_4973) ;  /* 0x0000005000008947 */ /* 0x000fea0003800000 */
[----:B-----5:R-:W-:Y:S01]  /*0410*/  FADD.FTZ R34, R26, R34 ;  /* 0x000000221a227221 */ /* 0x020fe20000010000 */
[----:B------:R-:W-:Y:S05]  /*0420*/  BRA `(.L_x_4973) ;  /* 0x0000003000007947 */ /* 0x000fea0003800000 */
.L_x_4972:
[----:B-----5:R-:W-:-:S05]  /*0430*/  HADD2.F32 R35, -RZ, R21.H0_H0 ;  /* 0x20000015ff237230 */ /* 0x020fca0000004100 */
[----:B------:R-:W-:-:S04]  /*0440*/  FADD.FTZ R34, R34, R35 ;  /* 0x0000002322227221 */ /* 0x000fc80000010000 */
[----:B------:R-:W-:Y:S02]  /*0450*/  @P0 FADD.FTZ R34, R26, R34 ;  /* 0x000000221a220221 */ /* 0x000fe40000010000 */
.L_x_4973:
[----:B------:R-:W-:Y:S01]  /*0460*/  HADD2.F32 R35, -RZ, R37.H1_H1 ;  /* 0x30000025ff237230 */ /* 0x000fe20000004100 */
[----:B------:R-:W-:Y:S05]  /*0470*/  @P1 BRA `(.L_x_4974) ;  /* 0x0000003000001947 */ /* 0x000fea0003800000 */
[----:B------:R-:W-:Y:S05]  /*0480*/  @!P0 BRA `(.L_x_4975) ;  /* 0x0000005000008947 */ /* 0x000fea0003800000 */
[----:B-----5:R-:W-:Y:S01]  /*0490*/  FADD.FTZ R35, R27, R35 ;  /* 0x000000231b237221 */ /* 0x020fe20000010000 */
[----:B------:R-:W-:Y:S05]  /*04a0*/  BRA `(.L_x_4975) ;  /* 0x0000003000007947 */ /* 0x000fea0003800000 */
.L_x_4974:
[----:B-----5:R-:W-:-:S05]  /*04b0*/  HADD2.F32 R36, -RZ, R21.H1_H1 ;  /* 0x30000015ff247230 */ /* 0x020fca0000004100 */
[----:B------:R-:W-:-:S04]  /*04c0*/  FADD.FTZ R35, R35, R36 ;  /* 0x0000002423237221 */ /* 0x000fc80000010000 */
[----:B------:R-:W-:Y:S02]  /*04d0*/  @P0 FADD.FTZ R35, R27, R35 ;  /* 0x000000231b230221 */ /* 0x000fe40000010000 */
.L_x_4975:
[----:B------:R-:W-:Y:S01]  /*04e0*/  HADD2.F32 R36, -RZ, R38.H0_H0 ;  /* 0x20000026ff247230 */ /* 0x000fe20000004100 */
[----:B------:R-:W-:Y:S05]  /*04f0*/  @P1 BRA `(.L_x_4976) ;  /* 0x0000003000001947 */ /* 0x000fea0003800000 */
[----:B------:R-:W-:Y:S05]  /*0500*/  @!P0 BRA `(.L_x_4977) ;  /* 0x0000005000008947 */ /* 0x000fea0003800000 */
[----:B-----5:R-:W-:Y:S01]  /*0510*/  FADD.FTZ R36, R28, R36 ;  /* 0x000000241c247221 */ /* 0x020fe20000010000 */
[----:B------:R-:W-:Y:S05]  /*0520*/  BRA `(.L_x_4977) ;  /* 0x0000003000007947 */ /* 0x000fea0003800000 */
.L_x_4976:
[----:B-----5:R-:W-:-:S05]  /*0530*/  HADD2.F32 R37, -RZ, R22.H0_H0 ;  /* 0x20000016ff257230 */ /* 0x020fca0000004100 */
[----:B------:R-:W-:-:S04]  /*0540*/  FADD.FTZ R36, R36, R37 ;  /* 0x0000002524247221 */ /* 0x000fc80000010000 */
[----:B------:R-:W-:Y:S02]  /*0550*/  @P0 FADD.FTZ R36, R28, R36 ;  /* 0x000000241c240221 */ /* 0x000fe40000010000 */
.L_x_4977:
[----:B------:R-:W-:Y:S01]  /*0560*/  HADD2.F32 R37, -RZ, R38.H1_H1 ;  /* 0x30000026ff257230 */ /* 0x000fe20000004100 */
[----:B------:R-:W-:Y:S05]  /*0570*/  @P1 BRA `(.L_x_4978) ;  /* 0x0000003000001947 */ /* 0x000fea0003800000 */
[----:B------:R-:W-:Y:S05]  /*0580*/  @!P0 BRA `(.L_x_4979) ;  /* 0x0000005000008947 */ /* 0x000fea0003800000 */
[----:B-----5:R-:W-:Y:S01]  /*0590*/  FADD.FTZ R37, R29, R37 ;  /* 0x000000251d257221 */ /* 0x020fe20000010000 */
[----:B------:R-:W-:Y:S05]  /*05a0*/  BRA `(.L_x_4979) ;  /* 0x0000003000007947 */ /* 0x000fea0003800000 */
.L_x_4978:
[----:B-----5:R-:W-:-:S05]  /*05b0*/  HADD2.F32 R38, -RZ, R22.H1_H1 ;  /* 0x30000016ff267230 */ /* 0x020fca0000004100 */
[----:B------:R-:W-:-:S04]  /*05c0*/  FADD.FTZ R37, R37, R38 ;  /* 0x0000002625257221 */ /* 0x000fc80000010000 */
[----:B------:R-:W-:Y:S02]  /*05d0*/  @P0 FADD.FTZ R37, R29, R37 ;  /* 0x000000251d250221 */ /* 0x000fe40000010000 */
.L_x_4979:
[----:B------:R-:W-:Y:S01]  /*05e0*/  HADD2.F32 R38, -RZ, R39.H0_H0 ;  /* 0x20000027ff267230 */ /* 0x000fe20000004100 */
[----:B------:R-:W-:Y:S05]  /*05f0*/  @P1 BRA `(.L_x_4980) ;  /* 0x0000003000001947 */ /* 0x000fea0003800000 */
[----:B------:R-:W-:Y:S05]  /*0600*/  @!P0 BRA `(.L_x_4981) ;  /* 0x0000005000008947 */ /* 0x000fea0003800000 */
[----:B-----5:R-:W-:Y:S01]  /*0610*/  FADD.FTZ R38, R30, R38 ;  /* 0x000000261e267221 */ /* 0x020fe20000010000 */
[----:B------:R-:W-:Y:S05]  /*0620*/  BRA `(.L_x_4981) ;  /* 0x0000003000007947 */ /* 0x000fea0003800000 */
.L_x_4980:
[----:B-----5:R-:W-:-:S05]  /*0630*/  HADD2.F32 R41, -RZ, R23.H0_H0 ;  /* 0x20000017ff297230 */ /* 0x020fca0000004100 */
[----:B------:R-:W-:-:S04]  /*0640*/  FADD.FTZ R38, R38, R41 ;  /* 0x0000002926267221 */ /* 0x000fc80000010000 */
[----:B------:R-:W-:Y:S02]  /*0650*/  @P0 FADD.FTZ R38, R30, R38 ;  /* 0x000000261e260221 */ /* 0x000fe40000010000 */
.L_x_4981:
[----:B------:R-:W-:Y:S01]  /*0660*/  HADD2.F32 R39, -RZ, R39.H1_H1 ;  /* 0x30000027ff277230 */ /* 0x000fe20000004100 */
[----:B------:R-:W-:Y:S05]  /*0670*/  @P1 BRA `(.L_x_4982) ;  /* 0x0000003000001947 */ /* 0x000fea0003800000 */
[----:B------:R-:W-:Y:S05]  /*0680*/  @!P0 BRA `(.L_x_4983) ;  /* 0x0000005000008947 */ /* 0x000fea0003800000 */
[----:B-----5:R-:W-:Y:S01]  /*0690*/  FADD.FTZ R39, R31, R39 ;  /* 0x000000271f277221 */ /* 0x020fe20000010000 */
[----:B------:R-:W-:Y:S05]  /*06a0*/  BRA `(.L_x_4983) ;  /* 0x0000003000007947 */ /* 0x000fea0003800000 */
.L_x_4982:
[----:B-----5:R-:W-:-:S05]  /*06b0*/  HADD2.F32 R40, -RZ, R23.H1_H1 ;  /* 0x30000017ff287230 */ /* 0x020fca0000004100 */
[----:B------:R-:W-:-:S04]  /*06c0*/  FADD.FTZ R39, R39, R40 ;  /* 0x0000002827277221 */ /* 0x000fc80000010000 */
[----:B------:R-:W-:Y:S02]  /*06d0*/  @P0 FADD.FTZ R39, R31, R39 ;  /* 0x000000271f270221 */ /* 0x000fe40000010000 */
.L_x_4983:
        /* <DEDUP_REMOVED lines=15> */
.L_x_4987:
        /* <DEDUP_REMOVED lines=36> */
.L_x_4988:
        /* <DEDUP_REMOVED lines=29> */
[----:B------:R-:W-:Y:S01]  /*0be0*/  F2FP.PACK_AB R35, R40, R35 ;  /* 0x000000232823723e */ /* 0x000fe200000000ff */
        /* <DEDUP_REMOVED lines=10> */
[----:B------:R-:W-:Y:S01]  /*0c90*/  F2FP.PACK_AB R34, R40, R53 ;  /* 0x000000352822723e */ /* 0x000fe200000000ff */
[----:B------:R-:W-:Y:S01]  /*0ca0*/  IMAD R2, R41, c[0x0][0x160], R2 ;  /* 0x0000580029027a24 */ /* 0x000fe200078e0202 */
[----:B------:R-:W-:Y:S02]  /*0cb0*/  F2FP.PACK_AB R33, R38, R33 ;  /* 0x000000212621723e */ /* 0x000fe400000000ff */
[----:B------:R-:W-:Y:S02]  /*0cc0*/  LEA.HI.X R37, R3, c[0x0][0x20c], RZ, 0x4, P0 ;  /* 0x0000830003257a11 */ /* 0x000fe400000f24ff */
[----:B------:R-:W-:Y:S02]  /*0cd0*/  F2FP.PACK_AB R32, R39, R32 ;  /* 0x000000202720723e */ /* 0x000fe400000000ff */
[----:B------:R-:W-:-:S03]  /*0ce0*/  ISETP.GE.AND P0, PT, R2, c[0x0][0x164], PT ;  /* 0x0000590002007a0c */ /* 0x000fc60003f06270 */
[----:B------:R0:W-:Y:S10]  /*0cf0*/  STG.E.128 [R36.64], R32 ;  /* 0x0000002024007986 */ /* 0x0001f4000c101d04 */
[----:B0----5:R-:W-:Y:S05]  /*0d00*/  @!P0 BRA `(.L_x_4986) ;  /* 0xfffff49000008947 */ /* 0x021fea000383ffff */
[----:B------:R-:W-:Y:S05]  /*0d10*/  EXIT ;  /* 0x000000000000794d */ /* 0x000fea0003800000 */
.L_x_4984:
[----:B0-----:R-:W-:Y:S01]  /*0d20*/  HFMA2.MMA R44, -RZ, RZ, 0, 1.847743988037109375e-06 ;  /* 0x0000001fff2c7435 */ /* 0x001fe200000001ff */
[----:B------:R-:W-:-:S02]  /*0d30*/  MOV R45, 0x1 ;  /* 0x00000001002d7802 */ /* 0x000fc40000000f00 */
[----:B------:R-:W-:Y:S02]  /*0d40*/  MOV R41, 0xffffffff ;  /* 0xffffffff00297802 */ /* 0x000fe40000000f00 */
[----:B------:R-:W-:Y:S02]  /*0d50*/  MOV R42, 0xd70 ;  /* 0x00000d70002a7802 */ /* 0x000fe40000000f00 */
[----:B-----5:R-:W-:Y:S05]  /*0d60*/  CALL.REL.NOINC `($__internal_59_$__cuda_sm70_shflsync_bfly_p) ;  /* 0x0000048000007944 */ /* 0x020fea0003c00000 */
[----:B01----:R-:W-:Y:S05]  /*0d70*/  BRA `(.L_x_4987) ;  /* 0xfffffa5000007947 */ /* 0x003fea000383ffff */
.L_x_4985:
[----:B------:R-:W-:Y:S01]  /*0d80*/  HFMA2.MMA R45, -RZ, RZ, 0, 1.1920928955078125e-07 ;  /* 0x00000002ff2d7435 */ /* 0x000fe200000001ff */
[----:B------:R-:W-:Y:S02]  /*0d90*/  MOV R44, 0x1f ;  /* 0x0000001f002c7802 */ /* 0x000fe40000000f00 */
[----:B------:R-:W-:Y:S02]  /*0da0*/  MOV R41, 0xffffffff ;  /* 0xffffffff00297802 */ /* 0x000fe40000000f00 */
[----:B------:R-:W-:Y:S02]  /*0db0*/  MOV R42, 0xdd0 ;  /* 0x00000dd0002a7802 */ /* 0x000fe40000000f00 */
[----:B-----5:R-:W-:Y:S05]  /*0dc0*/  CALL.REL.NOINC `($__internal_59_$__cuda_sm70_shflsync_bfly_p) ;  /* 0x0000042000007944 */ /* 0x020fea0003c00000 */
[----:B0-----:R-:W-:Y:S01]  /*0dd0*/  HFMA2.MMA R45, -RZ, RZ, 0, 2.384185791015625e-07 ;  /* 0x00000004ff2d7435 */ /* 0x001fe200000001ff */
[----:B-1----:R-:W-:Y:S01]  /*0de0*/  FADD.FTZ R46, R46, R41 ;  /* 0x000000292e2e7221 */ /* 0x002fe20000010000 */
[----:B------:R-:W-:Y:S02]  /*0df0*/  MOV R44, 0x1f ;  /* 0x0000001f002c7802 */ /* 0x000fe40000000f00 */
[----:B------:R-:W-:-:S02]  /*0e00*/  MOV R41, 0xffffffff ;  /* 0xffffffff00297802 */ /* 0x000fc40000000f00 */
[----:B------:R-:W-:Y:S02]  /*0e10*/  MOV R42, 0xe30 ;  /* 0x00000e30002a7802 */ /* 0x000fe40000000f00 */
[----:B------:R-:W-:Y:S05]  /*0e20*/  CALL.REL.NOINC `($__internal_59_$__cuda_sm70_shflsync_bfly_p) ;  /* 0x000003c000007944 */ /* 0x000fea0003c00000 */
[----:B0-----:R-:W-:Y:S01]  /*0e30*/  HFMA2.MMA R45, -RZ, RZ, 0, 4.76837158203125e-07 ;  /* 0x00000008ff2d7435 */ /* 0x001fe200000001ff */
[----:B-1----:R-:W-:Y:S01]  /*0e40*/  FADD.FTZ R46, R46, R41 ;  /* 0x000000292e2e7221 */ /* 0x002fe20000010000 */
[----:B------:R-:W-:Y:S02]  /*0e50*/  MOV R44, 0x1f ;  /* 0x0000001f002c7802 */ /* 0x000fe40000000f00 */
[----:B------:R-:W-:Y:S02]  /*0e60*/  MOV R41, 0xffffffff ;  /* 0xffffffff00297802 */ /* 0x000fe40000000f00 */
[----:B------:R-:W-:Y:S02]  /*0e70*/  MOV R42, 0xe90 ;  /* 0x00000e90002a7802 */ /* 0x000fe40000000f00 */
[----:B------:R-:W-:Y:S05]  /*0e80*/  CALL.REL.NOINC `($__internal_59_$__cuda_sm70_shflsync_bfly_p) ;  /* 0x0000036000007944 */ /* 0x000fea0003c00000 */
[----:B0-----:R-:W-:Y:S01]  /*0e90*/  HFMA2.MMA R45, -RZ, RZ, 0, 9.5367431640625e-07 ;  /* 0x00000010ff2d7435 */ /* 0x001fe200000001ff */
[----:B-1----:R-:W-:Y:S01]  /*0ea0*/  FADD.FTZ R46, R46, R41 ;  /* 0x000000292e2e7221 */ /* 0x002fe20000010000 */
[----:B------:R-:W-:Y:S02]  /*0eb0*/  MOV R44, 0x1f ;  /* 0x0000001f002c7802 */ /* 0x000fe40000000f00 */
[----:B------:R-:W-:-:S02]  /*0ec0*/  MOV R41, 0xffffffff ;  /* 0xffffffff00297802 */ /* 0x000fc40000000f00 */
[----:B------:R-:W-:Y:S02]  /*0ed0*/  MOV R42, 0xef0 ;  /* 0x00000ef0002a7802 */ /* 0x000fe40000000f00 */
[----:B------:R-:W-:Y:S05]  /*0ee0*/  CALL.REL.NOINC `($__internal_59_$__cuda_sm70_shflsync_bfly_p) ;  /* 0x0000030000007944 */ /* 0x000fea0003c00000 */
        /* <DEDUP_REMOVED lines=22> */
[----:B------:R-:W-:Y:S05]  /*1050*/  CALL.REL.NOINC `($__internal_59_$__cuda_sm70_shflsync_bfly_p) ;  /* 0x0000019000007944 */ /* 0x000fea0003c00000 */
[----:B0-----:R-:W-:Y:S01]  /*1060*/  HFMA2.MMA R45, -RZ, RZ, 0, 1.1920928955078125e-07 ;  /* 0x00000002ff2d7435 */ /* 0x001fe200000001ff */
[----:B-1----:R-:W-:Y:S01]  /*1070*/  FADD.FTZ R46, R46, R41 ;  /* 0x000000292e2e7221 */ /* 0x002fe20000010000 */
[----:B------:R-:W-:Y:S02]  /*1080*/  MOV R44, 0x1f ;  /* 0x0000001f002c7802 */ /* 0x000fe40000000f00 */
[----:B------:R-:W-:Y:S02]  /*1090*/  MOV R41, 0xffffffff ;  /* 0xffffffff00297802 */ /* 0x000fe40000000f00 */
[----:B------:R-:W-:Y:S02]  /*10a0*/  MOV R42, 0x10c0 ;  /* 0x000010c0002a7802 */ /* 0x000fe40000000f00 */
[----:B------:R-:W-:Y:S05]  /*10b0*/  CALL.REL.NOINC `($__internal_59_$__cuda_sm70_shflsync_bfly_p) ;  /* 0x0000013000007944 */ /* 0x000fea0003c00000 */
[----:B0-----:R-:W-:Y:S01]  /*10c0*/  HFMA2.MMA R45, -RZ, RZ, 0, 2.384185791015625e-07 ;  /* 0x00000004ff2d7435 */ /* 0x001fe200000001ff */
[----:B-1----:R-:W-:Y:S01]  /*10d0*/  FADD.FTZ R46, R46, R41 ;  /* 0x000000292e2e7221 */ /* 0x002fe20000010000 */
[----:B------:R-:W-:-:S02]  /*10e0*/  MOV R44, 0x1f ;  /* 0x0000001f002c7802 */ /* 0x000fc40000000f00 */
[----:B------:R-:W-:Y:S02]  /*10f0*/  MOV R41, 0xffffffff ;  /* 0xffffffff00297802 */ /* 0x000fe40000000f00 */
        /* <DEDUP_REMOVED lines=10> */
[----:B------:R-:W-:-:S02]  /*11a0*/  MOV R44, 0x1f ;  /* 0x0000001f002c7802 */ /* 0x000fc40000000f00 */
[----:B------:R-:W-:Y:S02]  /*11b0*/  MOV R41, 0xffffffff ;  /* 0xffffffff00297802 */ /* 0x000fe40000000f00 */
[----:B------:R-:W-:Y:S02]  /*11c0*/  MOV R42, 0x11e0 ;  /* 0x000011e0002a7802 */ /* 0x000fe40000000f00 */
[----:B------:R-:W-:Y:S05]  /*11d0*/  CALL.REL.NOINC `($__internal_59_$__cuda_sm70_shflsync_bfly_p) ;  /* 0x0000001000007944 */ /* 0x000fea0003c00000 */
[----:B01----:R-:W-:Y:S05]  /*11e0*/  BRA `(.L_x_4988) ;  /* 0xfffff82000007947 */ /* 0x003fea000383ffff */
        .weak           $__internal_59_$__cuda_sm70_shflsync_bfly_p
        .type           $__internal_59_$__cuda_sm70_shflsync_bfly_p,@function
        .size           $__internal_59_$__cuda_sm70_shflsync_bfly_p,(.L_x_7115 - $__internal_59_$__cuda_sm70_shflsync_bfly_p)
$__internal_59_$__cuda_sm70_shflsync_bfly_p:
[----:B------:R-:W-:Y:S01]  /*11f0*/  HFMA2.MMA R43, -RZ, RZ, 0, 0 ;  /* 0x00000000ff2b7435 */ /* 0x000fe200000001ff */
[----:B------:R-:W-:Y:S04]  /*1200*/  WARPSYNC R41 ;  /* 0x0000002900007348 */ /* 0x000fe80003800000 */
[----:B------:R0:W1:Y:S01]  /*1210*/  SHFL.BFLY PT, R41, R46, R45, R44 ;  /* 0x0c00002d2e297389 */ /* 0x00006200000e002c */
[----:B------:R-:W-:Y:S05]  /*1220*/  RET.REL.NODEC R42 `(_ZN10layer_norm31ln_parallel_residual_fwd_kernelINS_13Kernel_traitsIf6__halffS2_fjLj256ELj1ELj4ELj1ELj16ENS_18Kernel_traits_baseILj256EfS2_fS2_fjLj128EEEEELb0ELb1ELb1EEEvNS_9FwdParamsE) ;  /* 0xffffedd02a007950 */ /* 0x000fea0003c3ffff */
.L_x_4989:
        /* <DEDUP_REMOVED lines=13> */
.L_x_7115:


//--------------------- .text._ZN10layer_norm31ln_parallel_residual_fwd_kernelINS_13Kernel_traitsIf6__halffS2_fjLj256ELj1ELj4ELj1ELj16ENS_18Kernel_traits_baseILj256EfS2_fS2_fjLj128EEEEELb1ELb0ELb0EEEvNS_9FwdParamsE --------------------------
	.section	.text._ZN10layer_norm31ln_parallel_residual_fwd_kernelINS_13Kernel_traitsIf6__halffS2_fjLj256ELj1ELj4ELj1ELj16ENS_18Kernel_traits_baseILj256EfS2_fS2_fjLj128EEEEELb1ELb0ELb0EEEvNS_9FwdParamsE,"ax",@progbits
	.sectioninfo	@"SHI_REGISTERS=92"
	.align	128
        .global         _ZN10layer_norm31ln_parallel_residual_fwd_kernelINS_13Kernel_traitsIf6__halffS2_fjLj256ELj1ELj4ELj1ELj16ENS_18Kernel_traits_baseILj256EfS2_fS2_fjLj128EEEEELb1ELb0ELb0EEEvNS_9FwdParamsE
        .type           _ZN10layer_norm31ln_parallel_residual_fwd_kernelINS_13Kernel_traitsIf6__halffS2_fjLj256ELj1ELj4ELj1ELj16ENS_18Kernel_traits_baseILj256EfS2_fS2_fjLj128EEEEELb1ELb0ELb0EEEvNS_9FwdParamsE,@function
        .size           _ZN10layer_norm31ln_parallel_residual_fwd_kernelINS_13Kernel_traitsIf6__halffS2_fjLj256ELj1ELj4ELj1ELj16ENS_18Kernel_traits_baseILj256EfS2_fS2_fjLj128EEEEELb1ELb0ELb0EEEvNS_9FwdParamsE,(.L_x_7116 - _ZN10layer_norm31ln_parallel_residual_fwd_kernelINS_13Kernel_traitsIf6__halffS2_fjLj256ELj1ELj4ELj1ELj16ENS_18Kernel_traits_baseILj256EfS2_fS2_fjLj128EEEEELb1ELb0ELb0EEEvNS_9FwdParamsE)
        .other          _ZN10layer_norm31ln_parallel_residual_fwd_kernelINS_13Kernel_traitsIf6__halffS2_fjLj256ELj1ELj4ELj1ELj16ENS_18Kernel_traits_baseILj256EfS2_fS2_fjLj128EEEEELb1ELb0ELb0EEEvNS_9FwdParamsE,@"STO_CUDA_ENTRY STV_DEFAULT"
_ZN10layer_norm31ln_parallel_residual_fwd_kernelINS_13Kernel_traitsIf6__halffS2_fjLj256ELj1ELj4ELj1ELj16ENS_18Kernel_traits_baseILj256EfS2_fS2_fjLj128EEEEELb1ELb0ELb0EEEvNS_9FwdParamsE:
.text._ZN10layer_norm31ln_parallel_residual_fwd_kernelINS_13Kernel_traitsIf6__halffS2_fjLj256ELj1ELj4ELj1ELj16ENS_18Kernel_traits_baseILj256EfS2_fS2_fjLj128EEEEELb1ELb0ELb0EEEvNS_9FwdParamsE:
        /* <DEDUP_REMOVED lines=21> */
[C---:B------:R-:W-:Y:S02]  /*0150*/  LOP3.LUT R4, R8.reuse, 0x1f, RZ, 0xc0, !PT ;  /* 0x0000001f08047812 */ /* 0x040fe400078ec0ff */
[----:B------:R-:W-:Y:S02]  /*0160*/  @P1 IADD3.X R7, RZ, R5, RZ, P2, !PT ;  /* 0x00000005ff071210 */ /* 0x000fe400017fe4ff */
        /* <DEDUP_REMOVED lines=34> */
[----:B------:R-:W-:-:S09]  /*0390*/  IMAD.SHL.U32 R10, R4, 0x20, RZ ;  /* 0x00000020040a7824 */ /* 0x000fd200078e00ff */
        /* <DEDUP_REMOVED lines=11> */
[----:B------:R-:W-:Y:S01]  /*0450*/  @P2 IADD3.X R13, RZ, c[0x0][0x224], RZ, P4, !PT ;  /* 0x00008900ff0d2a10 */ /* 0x000fe200027fe4ff */
[----:B------:R-:W-:-:S02]  /*0460*/  IMAD.X R11, RZ, RZ, c[0x0][0x1bc], P1 ;  /* 0x00006f00ff0b7624 */ /* 0x000fc400008e06ff */
[----:B0-----:R-:W-:Y:S02]  /*0470*/  IMAD.WIDE.U32 R8, R4, R5, c[0x0][0x1b0] ;  /* 0x00006c0004087625 */ /* 0x001fe400078e0005 */
[----:B------:R0:W5:Y:S04]  /*0480*/  @P2 LDG.E.128 R40, [R12.64] ;  /* 0x000000060c282981 */ /* 0x000168000c1e1d00 */
[----:B------:R0:W5:Y:S04]  /*0490*/  @P2 LDG.E.128 R36, [R12.64+0x10] ;  /* 0x000010060c242981 */ /* 0x000168000c1e1d00 */
[----:B------:R0:W5:Y:S04]  /*04a0*/  LDG.E.128 R32, [R8.64] ;  /* 0x0000000608207981 */ /* 0x000168000c1e1d00 */
[----:B------:R0:W5:Y:S04]  /*04b0*/  LDG.E.128 R28, [R8.64+0x10] ;  /* 0x00001006081c7981 */ /* 0x000168000c1e1d00 */
[----:B------:R0:W5:Y:S04]  /*04c0*/  LDG.E.128 R24, [R10.64] ;  /* 0x000000060a187981 */ /* 0x000168000c1e1d00 */
[----:B------:R0:W5:Y:S02]  /*04d0*/  LDG.E.128 R20, [R10.64+0x10] ;  /* 0x000010060a147981 */ /* 0x000164000c1e1d00 */
.L_x_4991:
[----:B------:R-:W-:Y:S05]  /*04e0*/  BSYNC B0 ;  /* 0x0000000000007941 */ /* 0x000fea0003800000 */
.L_x_4990:
        /* <DEDUP_REMOVED lines=65> */
.L_x_5128:
        /* <DEDUP_REMOVED lines=32> */
.L_x_4996:
[----:B------:R-:W-:Y:S02]  /*0b00*/  MOV R64, R86 ;  /* 0x0000005600407202 */ /* 0x000fe40000000f00 */
.L_x_4997:
[----:B------:R-:W-:Y:S05]  /*0b10*/  BSYNC B2 ;  /* 0x0000000000027941 */ /* 0x000fea0003800000 */
.L_x_4995:
        /* <DEDUP_REMOVED lines=16> */
.L_x_5001:
[----:B------:R-:W-:Y:S05]  /*0c20*/  BSYNC B3 ;  /* 0x0000000000037941 */ /* 0x000fea0003800000 */
.L_x_5000:
        /* <DEDUP_REMOVED lines=42> */
.L_x_4999:
[----:B------:R-:W-:Y:S05]  /*0ed0*/  BSYNC B2 ;  /* 0x0000000000027941 */ /* 0x000fea0003800000 */
.L_x_4998:
        /* <DEDUP_REMOVED lines=16> */
.L_x_5002:
        /* <DEDUP_REMOVED lines=12> */
.L_x_5005:
[----:B------:R-:W-:Y:S02]  /*10a0*/  IMAD.MOV.U32 R53, RZ, RZ, R86 ;  /* 0x000000ffff357224 */ /* 0x000fe400078e0056 */
.L_x_5006:
[----:B------:R-:W-:Y:S05]  /*10b0*/  BSYNC B2 ;  /* 0x0000000000027941 */ /* 0x000fea0003800000 */
.L_x_5004:
        /* <DEDUP_REMOVED lines=16> */
.L_x_5010:
[----:B------:R-:W-:Y:S05]  /*11c0*/  BSYNC B3 ;  /* 0x0000000000037941 */ /* 0x000fea0003800000 */
.L_x_5009:
        /* <DEDUP_REMOVED lines=42> */
.L_x_5008:
[----:B------:R-:W-:Y:S05]  /*1470*/  BSYNC B2 ;  /* 0x0000000000027941 */ /* 0x000fea0003800000 */
.L_x_5007:
        /* <DEDUP_REMOVED lines=9> */
.L_x_5003:
        /* <DEDUP_REMOVED lines=12> */
.L_x_5012:
[----:B------:R-:W-:Y:S02]  /*15d0*/  IMAD.MOV.U32 R66, RZ, RZ, R86 ;  /* 0x000000ffff427224 */ /* 0x000fe400078e0056 */
.L_x_5013:
[----:B------:R-:W-:Y:S05]  /*15e0*/  BSYNC B2 ;  /* 0x0000000000027941 */ /* 0x000fea0003800000 */
.L_x_5011:
        /* <DEDUP_REMOVED lines=16> */
.L_x_5017:
[----:B------:R-:W-:Y:S05]  /*16f0*/  BSYNC B3 ;  /* 0x0000000000037941 */ /* 0x000fea0003800000 */
.L_x_5016:
        /* <DEDUP_REMOVED lines=42> */
.L_x_5015:
[----:B------:R-:W-:Y:S05]  /*19a0*/  BSYNC B2 ;  /* 0x0000000000027941 */ /* 0x000fea0003800000 */
.L_x_5014:
        /* <DEDUP_REMOVED lines=13> */
.L_x_5018:
        /* <DEDUP_REMOVED lines=12> */
.L_x_5021:
[----:B------:R-:W-:Y:S02]  /*1b40*/  IMAD.MOV.U32 R56, RZ, RZ, R86 ;  /* 0x000000ffff387224 */ /* 0x000fe400078e0056 */
.L_x_5022:
[----:B------:R-:W-:Y:S05]  /*1b50*/  BSYNC B2 ;  /* 0x0000000000027941 */ /* 0x000fea0003800000 */
.L_x_5020:
        /* <DEDUP_REMOVED lines=16> */
.L_x_5026:
[----:B------:R-:W-:Y:S05]  /*1c60*/  BSYNC B3 ;  /* 0x0000000000037941 */ /* 0x000fea0003800000 */
.L_x_5025:
        /* <DEDUP_REMOVED lines=42> */
.L_x_5024:
[----:B------:R-:W-:Y:S05]  /*1f10*/  BSYNC B2 ;  /* 0x0000000000027941 */ /* 0x000fea0003800000 */
.L_x_5023:
        /* <DEDUP_REMOVED lines=9> */
.L_x_5019:
        /* <DEDUP_REMOVED lines=12> */
.L_x_5028:
[----:B------:R-:W-:Y:S02]  /*2070*/  IMAD.MOV.U32 R56, RZ, RZ, R86 ;  /* 0x000000ffff387224 */ /* 0x000fe400078e0056 */
.L_x_5029:
[----:B------:R-:W-:Y:S05]  /*2080*/  BSYNC B2 ;  /* 0x0000000000027941 */ /* 0x000fea0003800000 */
.L_x_5027:
        /* <DEDUP_REMOVED lines=16> */
.L_x_5033:
[----:B------:R-:W-:Y:S05]  /*2190*/  BSYNC B3 ;  /* 0x0000000000037941 */ /* 0x000fea0003800000 */
.L_x_5032:
        /* <DEDUP_REMOVED lines=42> */
.L_x_5031:
[----:B------:R-:W-:Y:S05]  /*2440*/  BSYNC B2 ;  /* 0x0000000000027941 */ /* 0x000fea0003800000 */
.L_x_5030:
        /* <DEDUP_REMOVED lines=13> */
.L_x_5034:
        /* <DEDUP_REMOVED lines=12> */
.L_x_5037:
[----:B------:R-:W-:Y:S02]  /*25e0*/  IMAD.MOV.U32 R55, RZ, RZ, R86 ;  /* 0x000000ffff377224 */ /* 0x000fe400078e0056 */
.L_x_5038:
[----:B------:R-:W-:Y:S05]  /*25f0*/  BSYNC B2 ;  /* 0x0000000000027941 */ /* 0x000fea0003800000 */
.L_x_5036:
        /* <DEDUP_REMOVED lines=16> */
.L_x_5042:
[----:B------:R-:W-:Y:S05]  /*2700*/  BSYNC B3 ;  /* 0x0000000000037941 */ /* 0x000fea0003800000 */
.L_x_5041:
        /* <DEDUP_REMOVED lines=42> */
.L_x_5040:
[----:B------:R-:W-:Y:S05]  /*29b0*/  BSYNC B2 ;  /* 0x0000000000027941 */ /* 0x000fea0003800000 */
.L_x_5039:
        /* <DEDUP_REMOVED lines=9> */
.L_x_5035:
        /* <DEDUP_REMOVED lines=12> */
.L_x_5044:
[----:B------:R-:W-:Y:S02]  /*2b10*/  IMAD.MOV.U32 R56, RZ, RZ, R86 ;  /* 0x000000ffff387224 */ /* 0x000fe400078e0056 */
.L_x_5045:
[----:B------:R-:W-:Y:S05]  /*2b20*/  BSYNC B2 ;  /* 0x0000000000027941 */ /* 0x000fea0003800000 */
.L_x_5043:
        /* <DEDUP_REMOVED lines=16> */
.L_x_5049:
[----:B------:R-:W-:Y:S05]  /*2c30*/  BSYNC B3 ;  /* 0x0000000000037941 */ /* 0x000fea0003800000 */
.L_x_5048:
        /* <DEDUP_REMOVED lines=42> */
.L_x_5047:
[----:B------:R-:W-:Y:S05]  /*2ee0*/  BSYNC B2 ;  /* 0x0000000000027941 */ /* 0x000fea0003800000 */
.L_x_5046:
        /* <DEDUP_REMOVED lines=13> */
.L_x_5050:
        /* <DEDUP_REMOVED lines=12> */
.L_x_5053:
[----:B------:R-:W-:Y:S02]  /*3080*/  IMAD.MOV.U32 R66, RZ, RZ, R86 ;  /* 0x000000ffff427224 */ /* 0x000fe400078e0056 */
.L_x_5054:
[----:B------:R-:W-:Y:S05]  /*3090*/  BSYNC B2 ;  /* 0x0000000000027941 */ /* 0x000fea0003800000 */
.L_x_5052:
        /* <DEDUP_REMOVED lines=16> */
.L_x_5058:
[----:B------:R-:W-:Y:S05]  /*31a0*/  BSYNC B3 ;  /* 0x0000000000037941 */ /* 0x000fea0003800000 */
.L_x_5057:
        /* <DEDUP_REMOVED lines=42> */
.L_x_5056:
[----:B------:R-:W-:Y:S05]  /*3450*/  BSYNC B2 ;  /* 0x0000000000027941 */ /* 0x000fea0003800000 */
.L_x_5055:
        /* <DEDUP_REMOVED lines=9> */
.L_x_5051:
        /* <DEDUP_REMOVED lines=12> */
.L_x_5060:
[----:B------:R-:W-:Y:S02]  /*35b0*/  IMAD.MOV.U32 R66, RZ, RZ, R86 ;  /* 0x000000ffff427224 */ /* 0x000fe400078e0056 */
.L_x_5061:
[----:B------:R-:W-:Y:S05]  /*35c0*/  BSYNC B2 ;  /* 0x0000000000027941 */ /* 0x000fea0003800000 */
.L_x_5059:
        /* <DEDUP_REMOVED lines=16> */
.L_x_5065:
[----:B------:R-:W-:Y:S05]  /*36d0*/  BSYNC B3 ;  /* 0x0000000000037941 */ /* 0x000fea0003800000 */
.L_x_5064:
        /* <DEDUP_REMOVED lines=42> */
.L_x_5063:
[----:B------:R-:W-:Y:S05]  /*3980*/  BSYNC B2 ;  /* 0x0000000000027941 */ /* 0x000fea0003800000 */
.L_x_5062:
        /* <DEDUP_REMOVED lines=13> */
.L_x_5066:
        /* <DEDUP_REMOVED lines=12> */
.L_x_5069:
[----:B------:R-:W-:Y:S02]  /*3b20*/  IMAD.MOV.U32 R57, RZ, RZ, R86 ;  /* 0x000000ffff397224 */ /* 0x000fe400078e0056 */
.L_x_5070:
[----:B------:R-:W-:Y:S05]  /*3b30*/  BSYNC B2 ;  /* 0x0000000000027941 */ /* 0x000fea0003800000 */
.L_x_5068:
        /* <DEDUP_REMOVED lines=16> */
.L_x_5074:
[----:B------:R-:W-:Y:S05]  /*3c40*/  BSYNC B3 ;  /* 0x0000000000037941 */ /* 0x000fea0003800000 */
.L_x_5073:
        /* <DEDUP_REMOVED lines=42> */
.L_x_5072:
[----:B------:R-:W-:Y:S05]  /*3ef0*/  BSYNC B2 ;  /* 0x0000000000027941 */ /* 0x000fea0003800000 */
.L_x_5071:
        /* <DEDUP_REMOVED lines=9> */
.L_x_5067:
        /* <DEDUP_REMOVED lines=12> */
.L_x_5076:
[----:B------:R-:W-:Y:S02]  /*4050*/  IMAD.MOV.U32 R84, RZ, RZ, R86 ;  /* 0x000000ffff547224 */ /* 0x000fe400078e0056 */
.L_x_5077:
[----:B------:R-:W-:Y:S05]  /*4060*/  BSYNC B2 ;  /* 0x0000000000027941 */ /* 0x000fea0003800000 */
.L_x_5075:
        /* <DEDUP_REMOVED lines=16> */
.L_x_5081:
[----:B------:R-:W-:Y:S05]  /*4170*/  BSYNC B3 ;  /* 0x0000000000037941 */ /* 0x000fea0003800000 */
.L_x_5080:
        /* <DEDUP_REMOVED lines=43> */
.L_x_5079:
[----:B------:R-:W-:Y:S05]  /*4430*/  BSYNC B2 ;  /* 0x0000000000027941 */ /* 0x000fea0003800000 */
.L_x_5078:
        /* <DEDUP_REMOVED lines=12> */
.L_x_5082:
        /* <DEDUP_REMOVED lines=12> */
.L_x_5085:
[----:B------:R-:W-:Y:S02]  /*45c0*/  IMAD.MOV.U32 R58, RZ, RZ, R86 ;  /* 0x000000ffff3a7224 */ /* 0x000fe400078e0056 */
.L_x_5086:
[----:B------:R-:W-:Y:S05]  /*45d0*/  BSYNC B2 ;  /* 0x0000000000027941 */ /* 0x000fea0003800000 */
.L_x_5084:
        /* <DEDUP_REMOVED lines=16> */
.L_x_5090:
[----:B------:R-:W-:Y:S05]  /*46e0*/  BSYNC B3 ;  /* 0x0000000000037941 */ /* 0x000fea0003800000 */
.L_x_5089:
        /* <DEDUP_REMOVED lines=42> */
.L_x_5088:
[----:B------:R-:W-:Y:S05]  /*4990*/  BSYNC B2 ;  /* 0x0000000000027941 */ /* 0x000fea0003800000 */
.L_x_5087:
        /* <DEDUP_REMOVED lines=9> */
.L_x_5083:
        /* <DEDUP_REMOVED lines=12> */
.L_x_5092:
[----:B------:R-:W-:Y:S02]  /*4af0*/  IMAD.MOV.U32 R84, RZ, RZ, R86 ;  /* 0x000000ffff547224 */ /* 0x000fe400078e0056 */
.L_x_5093:
[----:B------:R-:W-:Y:S05]  /*4b00*/  BSYNC B2 ;  /* 0x0000000000027941 */ /* 0x000fea0003800000 */
.L_x_5091:
        /* <DEDUP_REMOVED lines=16> */
.L_x_5097:
[----:B------:R-:W-:Y:S05]  /*4c10*/  BSYNC B3 ;  /* 0x0000000000037941 */ /* 0x000fea0003800000 */
.L_x_5096:
        /* <DEDUP_REMOVED lines=43> */
.L_x_5095:
[----:B------:R-:W-:Y:S05]  /*4ed0*/  BSYNC B2 ;  /* 0x0000000000027941 */ /* 0x000fea0003800000 */
.L_x_5094:
        /* <DEDUP_REMOVED lines=12> */
.L_x_5098:
        /* <DEDUP_REMOVED lines=12> */
.L_x_5101:
[----:B------:R-:W-:Y:S02]  /*5060*/  IMAD.MOV.U32 R84, RZ, RZ, R86 ;  /* 0x000000ffff547224 */ /* 0x000fe400078e0056 */
.L_x_5102:
[----:B------:R-:W-:Y:S05]  /*5070*/  BSYNC B2 ;  /* 0x0000000000027941 */ /* 0x000fea0003800000 */
.L_x_5100:
        /* <DEDUP_REMOVED lines=16> */
.L_x_5106:
[----:B------:R-:W-:Y:S05]  /*5180*/  BSYNC B3 ;  /* 0x0000000000037941 */ /* 0x000fea0003800000 */
.L_x_5105:
        /* <DEDUP_REMOVED lines=43> */
.L_x_5104:
[----:B------:R-:W-:Y:S05]  /*5440*/  BSYNC B2 ;  /* 0x0000000000027941 */ /* 0x000fea0003800000 */
.L_x_5103:
        /* <DEDUP_REMOVED lines=9> */
.L_x_5099:
        /* <DEDUP_REMOVED lines=12> */
.L_x_5108:
[----:B------:R-:W-:Y:S02]  /*55a0*/  IMAD.MOV.U32 R84, RZ, RZ, R86 ;  /* 0x000000ffff547224 */ /* 0x000fe400078e0056 */
.L_x_5109:
[----:B------:R-:W-:Y:S05]  /*55b0*/  BSYNC B2 ;  /* 0x0000000000027941 */ /* 0x000fea0003800000 */
.L_x_5107:
        /* <DEDUP_REMOVED lines=16> */
.L_x_5113:
[----:B------:R-:W-:Y:S05]  /*56c0*/  BSYNC B3 ;  /* 0x0000000000037941 */ /* 0x000fea0003800000 */
.L_x_5112:
        /* <DEDUP_REMOVED lines=44> */
.L_x_5111:
[----:B------:R-:W-:Y:S05]  /*5990*/  BSYNC B2 ;  /* 0x0000000000027941 */ /* 0x000fea0003800000 */
.L_x_5110:
        /* <DEDUP_REMOVED lines=12> */
.L_x_5114:
        /* <DEDUP_REMOVED lines=12> */
.L_x_5117:
[----:B------:R-:W-:Y:S02]  /*5b20*/  IMAD.MOV.U32 R84, RZ, RZ, R86 ;  /* 0x000000ffff547224 */ /* 0x000fe400078e0056 */
.L_x_5118:
[----:B------:R-:W-:Y:S05]  /*5b30*/  BSYNC B2 ;  /* 0x0000000000027941 */ /* 0x000fea0003800000 */
.L_x_5116:
        /* <DEDUP_REMOVED lines=16> */
.L_x_5122:
[----:B------:R-:W-:Y:S05]  /*5c40*/  BSYNC B3 ;  /* 0x0000000000037941 */ /* 0x000fea0003800000 */
.L_x_5121:
        /* <DEDUP_REMOVED lines=42> */
.L_x_5120:
[----:B------:R-:W-:Y:S05]  /*5ef0*/  BSYNC B2 ;  /* 0x0000000000027941 */ /* 0x000fea0003800000 */
.L_x_5119:
        /* <DEDUP_REMOVED lines=9> */
.L_x_5115:
        /* <DEDUP_REMOVED lines=45> */
.L_x_4994:
[----:B------:R-:W-:Y:S05]  /*6260*/  BSYNC B0 ;  /* 0x0000000000007941 */ /* 0x000fea0003800000 */
.L_x_4993:
        /* <DEDUP_REMOVED lines=12> */
.L_x_5129:
        /* <DEDUP_REMOVED lines=37> */
.L_x_5130:
        /* <DEDUP_REMOVED lines=42> */
[----:B------:R-:W-:-:S02]  /*6820*/  FFMA.FTZ R62, R35, R66, R51 ;  /* 0x00000042233e7223 */ /* 0x000fc40000010033 */
[----:B------:R-:W-:Y:S02]  /*6830*/  FFMA.FTZ R83, R29, R76, R45 ;  /* 0x0000004c1d537223 */ /* 0x000fe4000001002d */
[----:B------:R-:W-:Y:S01]  /*6840*/  FFMA.FTZ R82, R23, R82, R39 ;  /* 0x0000005217527223 */ /* 0x000fe20000010027 */
[----:B------:R-:W-:Y:S01]  /*6850*/  F2FP.PACK_AB R61, R62, R61 ;  /* 0x0000003d3e3d723e */ /* 0x000fe200000000ff */
[----:B------:R-:W-:Y:S01]  /*6860*/  FFMA.FTZ R80, R21, R76, R37 ;  /* 0x0000004c15507223 */ /* 0x000fe20000010025 */
[----:B------:R-:W-:Y:S01]  /*6870*/  F2FP.PACK_AB R62, R83, R78 ;  /* 0x0000004e533e723e */ /* 0x000fe200000000ff */
[----:B------:R-:W-:Y:S01]  /*6880*/  FFMA.FTZ R78, R24, R65, R40 ;  /* 0x00000041184e7223 */ /* 0x000fe20000010028 */
[----:B------:R-:W-:Y:S01]  /*6890*/  F2FP.PACK_AB R67, R82, R67 ;  /* 0x000000435243723e */ /* 0x000fe200000000ff */
[----:B------:R-:W-:Y:S02]  /*68a0*/  FFMA.FTZ R65, R26, R77, R42 ;  /* 0x0000004d1a417223 */ /* 0x000fe4000001002a */
[----:B------:R-:W-:-:S02]  /*68b0*/  FFMA.FTZ R76, R27, R66, R43 ;  /* 0x000000421b4c7223 */ /* 0x000fc4000001002b */
[----:B------:R-:W-:Y:S02]  /*68c0*/  FFMA.FTZ R77, R25, R64, R41 ;  /* 0x00000040194d7223 */ /* 0x000fe40000010029 */
        /* <DEDUP_REMOVED lines=9> */
.L_x_5126:
[----:B------:R-:W-:Y:S05]  /*6960*/  BSYNC B0 ;  /* 0x0000000000007941 */ /* 0x000fea0003800000 */
.L_x_5125:
[----:B------:R-:W-:-:S04]  /*6970*/  IMAD.MOV.U32 R7, RZ, RZ, 0x4 ;  /* 0x00000004ff077424 */ /* 0x000fc800078e00ff */
[----:B------:R-:W-:-:S05]  /*6980*/  IMAD R0, R7, c[0x0][0x160], R0 ;  /* 0x0000580007007a24 */ /* 0x000fca00078e0200 */
[----:B------:R-:W-:-:S13]  /*6990*/  ISETP.GE.AND P1, PT, R0, c[0x0][0x164], PT ;  /* 0x0000590000007a0c */ /* 0x000fda0003f26270 */
[----:B0----5:R-:W-:Y:S01]  /*69a0*/  @P1 CALL.REL.NOINC `(.L_x_5127) ;  /* 0x0000001000001944 */ /* 0x021fe20003c00000 */
[----:B------:R-:W-:Y:S05]  /*69b0*/  BRA `(.L_x_5128) ;  /* 0xffff9f4000007947 */ /* 0x000fea000383ffff */
.L_x_5127:
[----:B------:R-:W-:Y:S05]  /*69c0*/  BSYNC B1 ;  /* 0x0000000000017941 */ /* 0x000fea0003800000 */
.L_x_4992:
[----:B------:R-:W-:Y:S05]  /*69d0*/  EXIT ;  /* 0x000000000000794d */ /* 0x000fea0003800000 */
.L_x_5123:
[----:B------:R-:W-:Y:S01]  /*69e0*/  HFMA2.MMA R64, -RZ, RZ, 0, 5.9604644775390625e-08 ;  /* 0x00000001ff407435 */ /* 0x000fe200000001ff */
[----:B------:R-:W-:Y:S01]  /*69f0*/  IMAD.MOV.U32 R62, RZ, RZ, 0x1f ;  /* 0x0000001fff3e7424 */ /* 0x000fe200078e00ff */
[----:B------:R-:W-:Y:S01]  /*6a00*/  MOV R60, 0x6a30 ;  /* 0x00006a30003c7802 */ /* 0x000fe20000000f00 */
[----:B------:R-:W-:-:S03]  /*6a10*/  IMAD.MOV.U32 R63, RZ, RZ, -0x1 ;  /* 0xffffffffff3f7424 */ /* 0x000fc600078e00ff */
[----:B-----5:R-:W-:Y:S05]  /*6a20*/  CALL.REL.NOINC `($__internal_60_$__cuda_sm70_shflsync_bfly_p) ;  /* 0x000004a000007944 */ /* 0x020fea0003c00000 */
[----:B-1----:R-:W-:Y:S01]  /*6a30*/  MOV R60, R64 ;  /* 0x00000040003c7202 */ /* 0x002fe20000000f00 */
[----:B0-----:R-:W-:Y:S05]  /*6a40*/  BRA `(.L_x_5129) ;  /* 0xfffff8e000007947 */ /* 0x001fea000383ffff */
.L_x_5124:
[----:B------:R-:W-:Y:S01]  /*6a50*/  IMAD.MOV.U32 R64, RZ, RZ, 0x2 ;  /* 0x00000002ff407424 */ /* 0x000fe200078e00ff */
[----:B------:R-:W-:Y:S01]  /*6a60*/  MOV R63, 0xffffffff ;  /* 0xffffffff003f7802 */ /* 0x000fe20000000f00 */
[----:B------:R-:W-:Y:S01]  /*6a70*/  IMAD.MOV.U32 R62, RZ, RZ, 0x1f ;  /* 0x0000001fff3e7424 */ /* 0x000fe200078e00ff */
[----:B------:R-:W-:Y:S02]  /*6a80*/  MOV R60, 0x6aa0 ;  /* 0x00006aa0003c7802 */ /* 0x000fe40000000f00 */
[----:B-----5:R-:W-:Y:S05]  /*6a90*/  CALL.REL.NOINC `($__internal_60_$__cuda_sm70_shflsync_bfly_p) ;  /* 0x0000043000007944 */ /* 0x020fea0003c00000 */
[----:B01----:R-:W-:Y:S01]  /*6aa0*/  FADD.FTZ R67, R67, R64 ;  /* 0x0000004043437221 */ /* 0x003fe20000010000 */
[----:B------:R-:W-:Y:S01]  /*6ab0*/  MOV R63, 0xffffffff ;  /* 0xffffffff003f7802 */ /* 0x000fe20000000f00 */
[----:B------:R-:W-:Y:S01]  /*6ac0*/  IMAD.MOV.U32 R64, RZ, RZ, 0x4 ;  /* 0x00000004ff407424 */ /* 0x000fe200078e00ff */
[----:B------:R-:W-:Y:S01]  /*6ad0*/  MOV R60, 0x6b00 ;  /* 0x00006b00003c7802 */ /* 0x000fe20000000f00 */
[----:B------:R-:W-:-:S02]  /*6ae0*/  IMAD.MOV.U32 R62, RZ, RZ, 0x1f ;  /* 0x0000001fff3e7424 */ /* 0x000fc400078e00ff */
[----:B------:R-:W-:Y:S05]  /*6af0*/  CALL.REL.NOINC `($__internal_60_$__cuda_sm70_shflsync_bfly_p) ;  /* 0x000003d000007944 */ /* 0x000fea0003c00000 */
        /* <DEDUP_REMOVED lines=35> */
[----:B------:R-:W-:Y:S05]  /*6d30*/  CALL.REL.NOINC `($__internal_60_$__cuda_sm70_shflsync_bfly_p) ;  /* 0x0000019000007944 */ /* 0x000fea0003c00000 */
[----:B01----:R-:W-:Y:S01]  /*6d40*/  FADD.FTZ R67, R67, R64 ;  /* 0x0000004043437221 */ /* 0x003fe20000010000 */
[----:B------:R-:W-:Y:S01]  /*6d50*/  MOV R63, 0xffffffff ;  /* 0xffffffff003f7802 */ /* 0x000fe20000000f00 */
[----:B------:R-:W-:Y:S01]  /*6d60*/  IMAD.MOV.U32 R64, RZ, RZ, 0x2 ;  /* 0x00000002ff407424 */ /* 0x000fe200078e00ff */
[----:B------:R-:W-:Y:S01]  /*6d70*/  MOV R60, 0x6da0 ;  /* 0x00006da0003c7802 */ /* 0x000fe20000000f00 */
[----:B------:R-:W-:Y:S02]  /*6d80*/  IMAD.MOV.U32 R62, RZ, RZ, 0x1f ;  /* 0x0000001fff3e7424 */ /* 0x000fe400078e00ff */
        /* <DEDUP_REMOVED lines=19> */
[----:B01----:R-:W-:Y:S05]  /*6ec0*/  BRA `(.L_x_5130) ;  /* 0xfffff6b000007947 */ /* 0x003fea000383ffff */
        .weak           $__internal_60_$__cuda_sm70_shflsync_bfly_p
        .type           $__internal_60_$__cuda_sm70_shflsync_bfly_p,@function
        .size           $__internal_60_$__cuda_sm70_shflsync_bfly_p,(.L_x_7116 - $__internal_60_$__cuda_sm70_shflsync_bfly_p)
$__internal_60_$__cuda_sm70_shflsync_bfly_p:
[----:B------:R-:W-:Y:S01]  /*6ed0*/  IMAD.MOV.U32 R61, RZ, RZ, 0x0 ;  /* 0x00000000ff3d7424 */ /* 0x000fe200078e00ff */
[----:B------:R-:W-:Y:S04]  /*6ee0*/  WARPSYNC R63 ;  /* 0x0000003f00007348 */ /* 0x000fe80003800000 */
[----:B------:R0:W1:Y:S01]  /*6ef0*/  SHFL.BFLY PT, R64, R67, R64, R62 ;  /* 0x0c00004043407389 */ /* 0x00006200000e003e */
[----:B------:R-:W-:Y:S05]  /*6f00*/  RET.REL.NODEC R60 `(_ZN10layer_norm31ln_parallel_residual_fwd_kernelINS_13Kernel_traitsIf6__halffS2_fjLj256ELj1ELj4ELj1ELj16ENS_18Kernel_traits_baseILj256EfS2_fS2_fjLj128EEEEELb1ELb0ELb0EEEvNS_9FwdParamsE) ;  /* 0xffff90f03c007950 */ /* 0x000fea0003c3ffff */
.L_x_5131:
        /* <DEDUP_REMOVED lines=15> */
.L_x_7116:


//--------------------- .text._ZN10layer_norm31ln_parallel_residual_fwd_kernelINS_13Kernel_traitsIf6__halffS2_fjLj256ELj1ELj4ELj1ELj16ENS_18Kernel_traits_baseILj256EfS2_fS2_fjLj128EEEEELb1ELb0ELb1EEEvNS_9FwdParamsE --------------------------
	.section	.text._ZN10layer_norm31ln_parallel_residual_fwd_kernelINS_13Kernel_traitsIf6__halffS2_fjLj256ELj1ELj4ELj1ELj16ENS_18Kernel_traits_baseILj256EfS2_fS2_fjLj128EEEEELb1ELb0ELb1EEEvNS_9FwdParamsE,"ax",@progbits
	.sectioninfo	@"SHI_REGISTERS=87"
	.align	128
        .global         _ZN10layer_norm31ln_parallel_residual_fwd_kernelINS_13Kernel_traitsIf6__halffS2_fjLj256ELj1ELj4ELj1ELj16ENS_18Kernel_traits_baseILj256EfS2_fS2_fjLj128EEEEELb1ELb0ELb1EEEvNS_9FwdParamsE
        .type           _ZN10layer_norm31ln_parallel_residual_fwd_kernelINS_13Kernel_traitsIf6__halffS2_fjLj256ELj1ELj4ELj1ELj16ENS_18Kernel_traits_baseILj256EfS2_fS2_fjLj128EEEEELb1ELb0ELb1EEEvNS_9FwdParamsE,@function
        .size           _ZN10layer_norm31ln_parallel_residual_fwd_kernelINS_13Kernel_traitsIf6__halffS2_fjLj256ELj1ELj4ELj1ELj16ENS_18Kernel_traits_baseILj256EfS2_fS2_fjLj128EEEEELb1ELb0ELb1EEEvNS_9FwdParamsE,(.L_x_7117 - _ZN10layer_norm31ln_parallel_residual_fwd_kernelINS_13Kernel_traitsIf6__halffS2_fjLj256ELj1ELj4ELj1ELj16ENS_18Kernel_traits_baseILj256EfS2_fS2_fjLj128EEEEELb1ELb0ELb1EEEvNS_9FwdParamsE)
        .other          _ZN10layer_norm31ln_parallel_residual_fwd_kernelINS_13Kernel_traitsIf6__halffS2_fjLj256ELj1ELj4ELj1ELj16ENS_18Kernel_traits_baseILj256EfS2_fS2_fjLj128EEEEELb1ELb0ELb1EEEvNS_9FwdParamsE,@"STO_CUDA_ENTRY STV_DEFAULT"
_ZN10layer_norm31ln_parallel_residual_fwd_kernelINS_13Kernel_traitsIf6__halffS2_fjLj256ELj1ELj4ELj1ELj16ENS_18Kernel_traits_baseILj256EfS2_fS2_fjLj128EEEEELb1ELb0ELb1EEEvNS_9FwdParamsE:
.text._ZN10layer_norm31ln_parallel_residual_fwd_kernelINS_13Kernel_traitsIf6__halffS2_fjLj256ELj1ELj4ELj1ELj16ENS_18Kernel_traits_baseILj256EfS2_fS2_fjLj128EEEEELb1ELb0ELb1EEEvNS_9FwdParamsE:
        /* <DEDUP_REMOVED lines=51> */
[----:B------:R0:W5:Y:S04]  /*0330*/  LDG.E.128 R36, [R8.64+0x10] ;  /* 0x0000100608247981 */ /* 0x000168000c1e1d00 */
[--C-:B------:R-:W-:Y:S01]  /*0340*/  SHF.R.U64 R4, R6, 0x2, R17.reuse ;  /* 0x0000000206047819 */ /* 0x100fe20000001211 */
[----:B------:R-:W-:Y:S01]  /*0350*/  IMAD R3, R15, c[0x0][0x0], R14 ;  /* 0x000000000f037a24 */ /* 0x000fe200078e020e */
[----:B------:R1:W5:Y:S03]  /*0360*/  LDG.E.128 R32, [R10.64] ;  /* 0x000000060a207981 */ /* 0x000366000c1e1d00 */
[----:B------:R-:W-:Y:S01]  /*0370*/  IMAD.HI.U32 R7, R4, -0x2daee0ad, RZ ;  /* 0xd2511f5304077827 */ /* 0x000fe200078e00ff */
[----:B------:R-:W-:Y:S01]  /*0380*/  SHF.R.U32.HI R5, RZ, 0x2, R17 ;  /* 0x00000002ff057819 */ /* 0x000fe20000011611 */
[----:B------:R1:W5:Y:S01]  /*0390*/  LDG.E.128 R28, [R10.64+0x10] ;  /* 0x000010060a1c7981 */ /* 0x000362000c1e1d00 */
[----:B------:R-:W-:Y:S01]  /*03a0*/  UIADD3 UR9, UR4, -0x61c88647, URZ ;  /* 0x9e3779b904097890 */ /* 0x000fe2000fffe03f */
[----:B------:R-:W-:Y:S01]  /*03b0*/  IMAD.HI.U32 R12, R3, -0x326172a9, RZ ;  /* 0xcd9e8d57030c7827 */ /* 0x000fe200078e00ff */
[----:B------:R-:W-:Y:S01]  /*03c0*/  LOP3.LUT R7, R7, UR5, RZ, 0x3c, !PT ;  /* 0x0000000507077c12 */ /* 0x000fe2000f8e3cff */
[----:B------:R-:W-:Y:S01]  /*03d0*/  UIADD3 UR10, UR5, -0x4498517b, URZ ;  /* 0xbb67ae85050a7890 */ /* 0x000fe2000fffe03f */
[----:B------:R-:W-:Y:S01]  /*03e0*/  BSSY B0, `(.L_x_5132) ;  /* 0x000064e000007945 */ /* 0x000fe20003800000 */
[----:B0-----:R-:W-:Y:S01]  /*03f0*/  IMAD R8, R3, -0x326172a9, RZ ;  /* 0xcd9e8d5703087824 */ /* 0x001fe200078e02ff */
[----:B------:R-:W-:Y:S01]  /*0400*/  LOP3.LUT R12, R12, UR4, R5, 0x96, !PT ;  /* 0x000000040c0c7c12 */ /* 0x000fe2000f8e9605 */
[----:B------:R-:W-:Y:S01]  /*0410*/  IMAD.HI.U32 R9, R7, -0x326172a9, RZ ;  /* 0xcd9e8d5707097827 */ /* 0x000fe200078e00ff */
[----:B------:R-:W-:-:S02]  /*0420*/  UIADD3 UR12, UR5, 0x76cf5d0a, URZ ;  /* 0x76cf5d0a050c7890 */ /* 0x000fc4000fffe03f */
[----:B------:R-:W-:Y:S01]  /*0430*/  UIADD3 UR11, UR4, 0x3c6ef372, URZ ;  /* 0x3c6ef372040b7890 */ /* 0x000fe2000fffe03f */
[----:B-1----:R-:W-:Y:S01]  /*0440*/  IMAD R10, R4, -0x2daee0ad, RZ ;  /* 0xd2511f53040a7824 */ /* 0x002fe200078e02ff */
        /* <DEDUP_REMOVED lines=33> */
[----:B------:R-:W-:Y:S01]  /*0660*/  UIADD3 UR26, UR5, -0x695add53, URZ ;  /* 0x96a522ad051a7890 */ /* 0x000fe2000fffe03f */
[----:B------:R-:W-:Y:S01]  /*0670*/  IMAD R8, R8, -0x326172a9, RZ ;  /* 0xcd9e8d5708087824 */ /* 0x000fe200078e02ff */
[----:B------:R-:W-:Y:S01]  /*0680*/  LOP3.LUT R9, R12, UR15, R9, 0x96, !PT ;  /* 0x0000000f0c097c12 */ /* 0x000fe2000f8e9609 */
[----:B------:R-:W-:Y:S01]  /*0690*/  IMAD.HI.U32 R11, R7, -0x326172a9, RZ ;  /* 0xcd9e8d57070b7827 */ /* 0x000fe200078e00ff */
[----:B------:R-:W-:-:S03]  /*06a0*/  ULDC.U8 UR8, c[0x0][0x1f0] ;  /* 0x00007c0000087ab9 */ /* 0x000fc60000000000 */
        /* <DEDUP_REMOVED lines=27> */
[----:B------:R-:W-:Y:S01]  /*0860*/  HFMA2.MMA R6, -RZ, RZ, 0, 0 ;  /* 0x00000000ff067435 */ /* 0x000fe200000001ff */
[----:B------:R-:W-:Y:S01]  /*0870*/  LOP3.LUT R74, R11, UR26, R74, 0x96, !PT ;  /* 0x0000001a0b4a7c12 */ /* 0x000fe2000f8e964a */
[----:B------:R-:W-:Y:S02]  /*0880*/  IMAD R70, R9, -0x2daee0ad, RZ ;  /* 0xd2511f5309467824 */ /* 0x000fe400078e02ff */
.L_x_5265:
        /* <DEDUP_REMOVED lines=31> */
.L_x_5134:
[----:B0-----:R-:W-:Y:S02]  /*0a80*/  MOV R73, R68 ;  /* 0x0000004400497202 */ /* 0x001fe40000000f00 */
.L_x_5135:
[----:B------:R-:W-:Y:S05]  /*0a90*/  BSYNC B1 ;  /* 0x0000000000017941 */ /* 0x000fea0003800000 */
.L_x_5133:
        /* <DEDUP_REMOVED lines=16> */
.L_x_5139:
[----:B------:R-:W-:Y:S05]  /*0ba0*/  BSYNC B2 ;  /* 0x0000000000027941 */ /* 0x000fea0003800000 */
.L_x_5138:
        /* <DEDUP_REMOVED lines=43> */
.L_x_5137:
[----:B------:R-:W-:Y:S05]  /*0e60*/  BSYNC B1 ;  /* 0x0000000000017941 */ /* 0x000fea0003800000 */
.L_x_5136:
        /* <DEDUP_REMOVED lines=16> */
.L_x_5140:
        /* <DEDUP_REMOVED lines=12> */
.L_x_5143:
[----:B------:R-:W-:Y:S02]  /*1030*/  IMAD.MOV.U32 R13, RZ, RZ, R68 ;  /* 0x000000ffff0d7224 */ /* 0x000fe400078e0044 */
.L_x_5144:
[----:B------:R-:W-:Y:S05]  /*1040*/  BSYNC B1 ;  /* 0x0000000000017941 */ /* 0x000fea0003800000 */
.L_x_5142:
        /* <DEDUP_REMOVED lines=16> */
.L_x_5148:
[----:B------:R-:W-:Y:S05]  /*1150*/  BSYNC B2 ;  /* 0x0000000000027941 */ /* 0x000fea0003800000 */
.L_x_5147:
        /* <DEDUP_REMOVED lines=42> */
.L_x_5146:
[----:B------:R-:W-:Y:S05]  /*1400*/  BSYNC B1 ;  /* 0x0000000000017941 */ /* 0x000fea0003800000 */
.L_x_5145:
        /* <DEDUP_REMOVED lines=9> */
.L_x_5141:
        /* <DEDUP_REMOVED lines=12> */
.L_x_5150:
[----:B------:R-:W-:Y:S02]  /*1560*/  MOV R79, R68 ;  /* 0x00000044004f7202 */ /* 0x000fe40000000f00 */
.L_x_5151:
[----:B------:R-:W-:Y:S05]  /*1570*/  BSYNC B1 ;  /* 0x0000000000017941 */ /* 0x000fea0003800000 */
.L_x_5149:
        /* <DEDUP_REMOVED lines=16> */
.L_x_5155:
[----:B------:R-:W-:Y:S05]  /*1680*/  BSYNC B2 ;  /* 0x0000000000027941 */ /* 0x000fea0003800000 */
.L_x_5154:
        /* <DEDUP_REMOVED lines=42> */
.L_x_5153:
[----:B------:R-:W-:Y:S05]  /*1930*/  BSYNC B1 ;  /* 0x0000000000017941 */ /* 0x000fea0003800000 */
.L_x_5152:
        /* <DEDUP_REMOVED lines=13> */
.L_x_5156:
        /* <DEDUP_REMOVED lines=12> */
.L_x_5159:
[----:B------:R-:W-:Y:S02]  /*1ad0*/  MOV R60, R68 ;  /* 0x00000044003c7202 */ /* 0x000fe40000000f00 */
.L_x_5160:
[----:B------:R-:W-:Y:S05]  /*1ae0*/  BSYNC B1 ;  /* 0x0000000000017941 */ /* 0x000fea0003800000 */
.L_x_5158:
        /* <DEDUP_REMOVED lines=16> */
.L_x_5164:
[----:B------:R-:W-:Y:S05]  /*1bf0*/  BSYNC B2 ;  /* 0x0000000000027941 */ /* 0x000fea0003800000 */
.L_x_5163:
        /* <DEDUP_REMOVED lines=42> */
.L_x_5162:
[----:B------:R-:W-:Y:S05]  /*1ea0*/  BSYNC B1 ;  /* 0x0000000000017941 */ /* 0x000fea0003800000 */
.L_x_5161:
[----:B------:R-:W0:Y:S01]  /*1eb0*/  I2F.U32 R15, R60 ;  /* 0x0000003c000f7306 */ /* 0x000e220000201000 */
[----:B------:R-:W-:-:S05]  /*1ec0*/  HADD2.F32 R8, -RZ, R24.H1_H1 ;  /* 0x30000018ff087230 */ /* 0x000fca0000004100 */
[----:B------:R-:W-:Y:S02]  /*1ed0*/  FMUL.FTZ R8, R8, c[0x0][0x1e8] ;  /* 0x00007a0008087a20 */ /* 0x000fe40000410000 */
[----:B0-----:R-:W-:-:S05]  /*1ee0*/  FFMA.FTZ R15, R15, R76, 1.1641532182693481445e-10 ;  /* 0x2f0000000f0f7423 */ /* 0x001fca000001004c */
[----:B------:R-:W-:-:S04]  /*1ef0*/  FSETP.GTU.FTZ.AND P2, PT, R15, c[0x0][0x1e4], PT ;  /* 0x000079000f007a0b */ /* 0x000fc80003f5c000 */
[----:B------:R-:W-:-:S05]  /*1f00*/  FSEL R8, R8, RZ, !P2 ;  /* 0x000000ff08087208 */ /* 0x000fca0005000000 */
[----:B------:R-:W-:Y:S01]  /*1f10*/  FADD.FTZ R13, R13, R8 ;  /* 0x000000080d0d7221 */ /* 0x000fe20000010000 */
[----:B------:R-:W-:-:S03]  /*1f20*/  SEL R8, RZ, 0x1, P2 ;  /* 0x00000001ff087807 */ /* 0x000fc60001000000 */
[----:B------:R-:W-:Y:S02]  /*1f30*/  @P0 FADD.FTZ R13, R21, R13 ;  /* 0x0000000d150d0221 */ /* 0x000fe40000010000 */
.L_x_5157:
        /* <DEDUP_REMOVED lines=12> */
.L_x_5166:
[----:B------:R-:W-:Y:S02]  /*2000*/  IMAD.MOV.U32 R60, RZ, RZ, R68 ;  /* 0x000000ffff3c7224 */ /* 0x000fe400078e0044 */
.L_x_5167:
[----:B------:R-:W-:Y:S05]  /*2010*/  BSYNC B1 ;  /* 0x0000000000017941 */ /* 0x000fea0003800000 */
.L_x_5165:
        /* <DEDUP_REMOVED lines=16> */
.L_x_5171:
[----:B------:R-:W-:Y:S05]  /*2120*/  BSYNC B2 ;  /* 0x0000000000027941 */ /* 0x000fea0003800000 */
.L_x_5170:
        /* <DEDUP_REMOVED lines=42> */
.L_x_5169:
[----:B------:R-:W-:Y:S05]  /*23d0*/  BSYNC B1 ;  /* 0x0000000000017941 */ /* 0x000fea0003800000 */
.L_x_5168:
        /* <DEDUP_REMOVED lines=13> */
.L_x_5172:
        /* <DEDUP_REMOVED lines=12> */
.L_x_5175:
[----:B------:R-:W-:Y:S02]  /*2570*/  IMAD.MOV.U32 R15, RZ, RZ, R68 ;  /* 0x000000ffff0f7224 */ /* 0x000fe400078e0044 */
.L_x_5176:
[----:B------:R-:W-:Y:S05]  /*2580*/  BSYNC B1 ;  /* 0x0000000000017941 */ /* 0x000fea0003800000 */
.L_x_5174:
        /* <DEDUP_REMOVED lines=16> */
.L_x_5180:
[----:B------:R-:W-:Y:S05]  /*2690*/  BSYNC B2 ;  /* 0x0000000000027941 */ /* 0x000fea0003800000 */
.L_x_5179:
        /* <DEDUP_REMOVED lines=42> */
.L_x_5178:
[----:B------:R-:W-:Y:S05]  /*2940*/  BSYNC B1 ;  /* 0x0000000000017941 */ /* 0x000fea0003800000 */
.L_x_5177:
[----:B------:R-:W0:Y:S01]  /*2950*/  I2F.U32 R9, R15 ;  /* 0x0000000f00097306 */ /* 0x000e220000201000 */
[----:B------:R-:W-:-:S05]  /*2960*/  HADD2.F32 R60, -RZ, R25.H0_H0 ;  /* 0x20000019ff3c7230 */ /* 0x000fca0000004100 */
[----:B------:R-:W-:Y:S02]  /*2970*/  FMUL.FTZ R60, R60, c[0x0][0x1e8] ;  /* 0x00007a003c3c7a20 */ /* 0x000fe40000410000 */
[----:B0-----:R-:W-:-:S05]  /*2980*/  FFMA.FTZ R9, R9, R76, 1.1641532182693481445e-10 ;  /* 0x2f00000009097423 */ /* 0x001fca000001004c */
[----:B------:R-:W-:-:S04]  /*2990*/  FSETP.GTU.FTZ.AND P2, PT, R9, c[0x0][0x1e4], PT ;  /* 0x0000790009007a0b */ /* 0x000fc80003f5c000 */
[----:B------:R-:W-:-:S05]  /*29a0*/  FSEL R9, R60, RZ, !P2 ;  /* 0x000000ff3c097208 */ /* 0x000fca0005000000 */
[----:B------:R-:W-:Y:S01]  /*29b0*/  FADD.FTZ R14, R14, R9 ;  /* 0x000000090e0e7221 */ /* 0x000fe20000010000 */
[----:B------:R-:W-:-:S03]  /*29c0*/  SEL R9, RZ, 0x1, P2 ;  /* 0x00000001ff097807 */ /* 0x000fc60001000000 */
[----:B------:R-:W-:Y:S02]  /*29d0*/  @P0 FADD.FTZ R14, R22, R14 ;  /* 0x0000000e160e0221 */ /* 0x000fe40000010000 */
.L_x_5173:
        /* <DEDUP_REMOVED lines=12> */
.L_x_5182:
[----:B------:R-:W-:Y:S02]  /*2aa0*/  IMAD.MOV.U32 R60, RZ, RZ, R68 ;  /* 0x000000ffff3c7224 */ /* 0x000fe400078e0044 */
.L_x_5183:
[----:B------:R-:W-:Y:S05]  /*2ab0*/  BSYNC B1 ;  /* 0x0000000000017941 */ /* 0x000fea0003800000 */
.L_x_5181:
        /* <DEDUP_REMOVED lines=16> */
.L_x_5187:
[----:B------:R-:W-:Y:S05]  /*2bc0*/  BSYNC B2 ;  /* 0x0000000000027941 */ /* 0x000fea0003800000 */
.L_x_5186:
        /* <DEDUP_REMOVED lines=42> */
.L_x_5185:
[----:B------:R-:W-:Y:S05]  /*2e70*/  BSYNC B1 ;  /* 0x0000000000017941 */ /* 0x000fea0003800000 */
.L_x_5184:
        /* <DEDUP_REMOVED lines=13> */
.L_x_5188:
        /* <DEDUP_REMOVED lines=12> */
.L_x_5191:
[----:B------:R-:W-:Y:S02]  /*3010*/  IMAD.MOV.U32 R82, RZ, RZ, R68 ;  /* 0x000000ffff527224 */ /* 0x000fe400078e0044 */
.L_x_5192:
[----:B------:R-:W-:Y:S05]  /*3020*/  BSYNC B1 ;  /* 0x0000000000017941 */ /* 0x000fea0003800000 */
.L_x_5190:
        /* <DEDUP_REMOVED lines=16> */
.L_x_5196:
[----:B------:R-:W-:Y:S05]  /*3130*/  BSYNC B2 ;  /* 0x0000000000027941 */ /* 0x000fea0003800000 */
.L_x_5195:
        /* <DEDUP_REMOVED lines=42> */
.L_x_5194:
[----:B------:R-:W-:Y:S05]  /*33e0*/  BSYNC B1 ;  /* 0x0000000000017941 */ /* 0x000fea0003800000 */
.L_x_5193:
        /* <DEDUP_REMOVED lines=9> */
.L_x_5189:
        /* <DEDUP_REMOVED lines=12> */
.L_x_5198:
[----:B------:R-:W-:Y:S02]  /*3540*/  IMAD.MOV.U32 R82, RZ, RZ, R68 ;  /* 0x000000ffff527224 */ /* 0x000fe400078e0044 */
.L_x_5199:
[----:B------:R-:W-:Y:S05]  /*3550*/  BSYNC B1 ;  /* 0x0000000000017941 */ /* 0x000fea0003800000 */
.L_x_5197:
        /* <DEDUP_REMOVED lines=16> */
.L_x_5203:
[----:B------:R-:W-:Y:S05]  /*3660*/  BSYNC B2 ;  /* 0x0000000000027941 */ /* 0x000fea0003800000 */
.L_x_5202:
        /* <DEDUP_REMOVED lines=42> */
.L_x_5201:
[----:B------:R-:W-:Y:S05]  /*3910*/  BSYNC B1 ;  /* 0x0000000000017941 */ /* 0x000fea0003800000 */
.L_x_5200:
        /* <DEDUP_REMOVED lines=12> */
.L_x_5204:
        /* <DEDUP_REMOVED lines=12> */
.L_x_5207:
[----:B------:R-:W-:Y:S02]  /*3aa0*/  IMAD.MOV.U32 R61, RZ, RZ, R68 ;  /* 0x000000ffff3d7224 */ /* 0x000fe400078e0044 */
.L_x_5208:
[----:B------:R-:W-:Y:S05]  /*3ab0*/  BSYNC B1 ;  /* 0x0000000000017941 */ /* 0x000fea0003800000 */
.L_x_5206:
        /* <DEDUP_REMOVED lines=16> */
.L_x_5212:
[----:B------:R-:W-:Y:S05]  /*3bc0*/  BSYNC B2 ;  /* 0x0000000000027941 */ /* 0x000fea0003800000 */
.L_x_5211:
        /* <DEDUP_REMOVED lines=42> */
.L_x_5210:
[----:B------:R-:W-:Y:S05]  /*3e70*/  BSYNC B1 ;  /* 0x0000000000017941 */ /* 0x000fea0003800000 */
.L_x_5209:
        /* <DEDUP_REMOVED lines=9> */
.L_x_5205:
        /* <DEDUP_REMOVED lines=12> */
.L_x_5214:
[----:B------:R-:W-:Y:S02]  /*3fd0*/  IMAD.MOV.U32 R82, RZ, RZ, R68 ;  /* 0x000000ffff527224 */ /* 0x000fe400078e0044 */
.L_x_5215:
[----:B------:R-:W-:Y:S05]  /*3fe0*/  BSYNC B1 ;  /* 0x0000000000017941 */ /* 0x000fea0003800000 */
.L_x_5213:
        /* <DEDUP_REMOVED lines=16> */
.L_x_5219:
[----:B------:R-:W-:Y:S05]  /*40f0*/  BSYNC B2 ;  /* 0x0000000000027941 */ /* 0x000fea0003800000 */
.L_x_5218:
        /* <DEDUP_REMOVED lines=42> */
.L_x_5217:
[----:B------:R-:W-:Y:S05]  /*43a0*/  BSYNC B1 ;  /* 0x0000000000017941 */ /* 0x000fea0003800000 */
.L_x_5216:
        /* <DEDUP_REMOVED lines=12> */
.L_x_5220:
        /* <DEDUP_REMOVED lines=12> */
.L_x_5223:
[----:B------:R-:W-:Y:S02]  /*4530*/  IMAD.MOV.U32 R62, RZ, RZ, R68 ;  /* 0x000000ffff3e7224 */ /* 0x000fe400078e0044 */
.L_x_5224:
[----:B------:R-:W-:Y:S05]  /*4540*/  BSYNC B1 ;  /* 0x0000000000017941 */ /* 0x000fea0003800000 */
.L_x_5222:
        /* <DEDUP_REMOVED lines=16> */
.L_x_5228:
[----:B------:R-:W-:Y:S05]  /*4650*/  BSYNC B2 ;  /* 0x0000000000027941 */ /* 0x000fea0003800000 */
.L_x_5227:
        /* <DEDUP_REMOVED lines=42> */
.L_x_5226:
[----:B------:R-:W-:Y:S05]  /*4900*/  BSYNC B1 ;  /* 0x0000000000017941 */ /* 0x000fea0003800000 */
.L_x_5225:
        /* <DEDUP_REMOVED lines=9> */
.L_x_5221:
        /* <DEDUP_REMOVED lines=12> */
.L_x_5230:
[----:B------:R-:W-:Y:S02]  /*4a60*/  IMAD.MOV.U32 R82, RZ, RZ, R68 ;  /* 0x000000ffff527224 */ /* 0x000fe400078e0044 */
.L_x_5231:
[----:B------:R-:W-:Y:S05]  /*4a70*/  BSYNC B1 ;  /* 0x0000000000017941 */ /* 0x000fea0003800000 */
.L_x_5229:
        /* <DEDUP_REMOVED lines=16> */
.L_x_5235:
[----:B------:R-:W-:Y:S05]  /*4b80*/  BSYNC B2 ;  /* 0x0000000000027941 */ /* 0x000fea0003800000 */
.L_x_5234:
        /* <DEDUP_REMOVED lines=42> */
.L_x_5233:
[----:B------:R-:W-:Y:S05]  /*4e30*/  BSYNC B1 ;  /* 0x0000000000017941 */ /* 0x000fea0003800000 */
.L_x_5232:
        /* <DEDUP_REMOVED lines=12> */
.L_x_5236:
        /* <DEDUP_REMOVED lines=12> */
.L_x_5239:
[----:B------:R-:W-:Y:S02]  /*4fc0*/  IMAD.MOV.U32 R82, RZ, RZ, R68 ;  /* 0x000000ffff527224 */ /* 0x000fe400078e0044 */
.L_x_5240:
[----:B------:R-:W-:Y:S05]  /*4fd0*/  BSYNC B1 ;  /* 0x0000000000017941 */ /* 0x000fea0003800000 */
.L_x_5238:
        /* <DEDUP_REMOVED lines=16> */
.L_x_5244:
[----:B------:R-:W-:Y:S05]  /*50e0*/  BSYNC B2 ;  /* 0x0000000000027941 */ /* 0x000fea0003800000 */
.L_x_5243:
        /* <DEDUP_REMOVED lines=42> */
.L_x_5242:
[----:B------:R-:W-:Y:S05]  /*5390*/  BSYNC B1 ;  /* 0x0000000000017941 */ /* 0x000fea0003800000 */
.L_x_5241:
        /* <DEDUP_REMOVED lines=9> */
.L_x_5237:
        /* <DEDUP_REMOVED lines=12> */
.L_x_5246:
[----:B------:R-:W-:Y:S02]  /*54f0*/  IMAD.MOV.U32 R82, RZ, RZ, R68 ;  /* 0x000000ffff527224 */ /* 0x000fe400078e0044 */
.L_x_5247:
[----:B------:R-:W-:Y:S05]  /*5500*/  BSYNC B1 ;  /* 0x0000000000017941 */ /* 0x000fea0003800000 */
.L_x_5245:
        /* <DEDUP_REMOVED lines=16> */
.L_x_5251:
[----:B------:R-:W-:Y:S05]  /*5610*/  BSYNC B2 ;  /* 0x0000000000027941 */ /* 0x000fea0003800000 */
.L_x_5250:
        /* <DEDUP_REMOVED lines=42> */
.L_x_5249:
[----:B------:R-:W-:Y:S05]  /*58c0*/  BSYNC B1 ;  /* 0x0000000000017941 */ /* 0x000fea0003800000 */
.L_x_5248:
        /* <DEDUP_REMOVED lines=12> */
.L_x_5252:
        /* <DEDUP_REMOVED lines=12> */
.L_x_5255:
[----:B------:R-:W-:Y:S02]  /*5a50*/  IMAD.MOV.U32 R82, RZ, RZ, R68 ;  /* 0x000000ffff527224 */ /* 0x000fe400078e0044 */
.L_x_5256:
[----:B------:R-:W-:Y:S05]  /*5a60*/  BSYNC B1 ;  /* 0x0000000000017941 */ /* 0x000fea0003800000 */
.L_x_5254:
        /* <DEDUP_REMOVED lines=16> */
.L_x_5260:
[----:B------:R-:W-:Y:S05]  /*5b70*/  BSYNC B2 ;  /* 0x0000000000027941 */ /* 0x000fea0003800000 */
.L_x_5259:
        /* <DEDUP_REMOVED lines=42> */
.L_x_5258:
[----:B------:R-:W-:Y:S05]  /*5e20*/  BSYNC B1 ;  /* 0x0000000000017941 */ /* 0x000fea0003800000 */
.L_x_5257:
        /* <DEDUP_REMOVED lines=9> */
.L_x_5253:
        /* <DEDUP_REMOVED lines=55> */
.L_x_5261:
[----:B------:R-:W-:Y:S01]  /*6230*/  FADD.FTZ R73, R84, R63 ;  /* 0x0000003f54497221 */ /* 0x000fe20000010000 */
[----:B------:R-:W-:Y:S05]  /*6240*/  BRA.DIV ~URZ, `(.L_x_5262) ;  /* 0x000006927f007947 */ /* 0x000fea000b800000 */
[----:B------:R1:W2:Y:S02]  /*6250*/  SHFL.BFLY PT, R71, R73, 0x1, 0x1f ;  /* 0x0c201f0049477f89 */ /* 0x0002a400000e0000 */
.L_x_5266:
        /* <DEDUP_REMOVED lines=36> */
.L_x_5267:
[----:B------:R-:W-:Y:S01]  /*64a0*/  FMUL.FTZ R71, R75, R75 ;  /* 0x0000004b4b477220 */ /* 0x000fe20000410000 */
[----:B------:R-:W-:Y:S01]  /*64b0*/  ISETP.NE.AND P0, PT, RZ, UR8, PT ;  /* 0x00000008ff007c0c */ /* 0x000fe2000bf05270 */
[----:B------:R-:W-:Y:S02]  /*64c0*/  IMAD.MOV.U32 R77, RZ, RZ, c[0x0][0x1e0] ;  /* 0x00007800ff4d7624 */ /* 0x000fe400078e00ff */
[----:B-1----:R-:W-:Y:S01]  /*64d0*/  FADD.FTZ R80, R80, R73 ;  /* 0x0000004950507221 */ /* 0x002fe20000010000 */
[----:B------:R-:W-:Y:S02]  /*64e0*/  FSEL R76, R71, RZ, P0 ;  /* 0x000000ff474c7208 */ /* 0x000fe40000000000 */
[----:B------:R-:W-:Y:S01]  /*64f0*/  FSEL R78, R75, RZ, !P0 ;  /* 0x000000ff4b4e7208 */ /* 0x000fe20004000000 */
[----:B------:R-:W-:-:S04]  /*6500*/  FFMA.FTZ R71, R80, R77, c[0x0][0x228] ;  /* 0x00008a0050477623 */ /* 0x000fc8000001004d */
[----:B0-----:R-:W-:Y:S01]  /*6510*/  FADD.FTZ R73, R71, R76 ;  /* 0x0000004c47497221 */ /* 0x001fe20000010000 */
[----:B------:R-:W-:Y:S01]  /*6520*/  HFMA2.MMA R71, -RZ, RZ, 0, 2.384185791015625e-07 ;  /* 0x00000004ff477435 */ /* 0x000fe200000001ff */
[C---:B------:R-:W-:Y:S02]  /*6530*/  FADD.FTZ R12, -R78.reuse, R12 ;  /* 0x0000000c4e0c7221 */ /* 0x040fe40000010100 */
[C---:B------:R-:W-:Y:S02]  /*6540*/  FADD.FTZ R80, -R78.reuse, R13 ;  /* 0x0000000d4e507221 */ /* 0x040fe40000010100 */
[----:B------:R-:W0:Y:S01]  /*6550*/  MUFU.RSQ R73, R73 ;  /* 0x0000004900497308 */ /* 0x000e220000001400 */
[C---:B------:R-:W-:Y:S02]  /*6560*/  FADD.FTZ R14, -R78.reuse, R14 ;  /* 0x0000000e4e0e7221 */ /* 0x040fe40000010100 */
[C---:B------:R-:W-:Y:S02]  /*6570*/  FADD.FTZ R82, -R78.reuse, R15 ;  /* 0x0000000f4e527221 */ /* 0x040fe40000010100 */
[----:B------:R-:W-:-:S02]  /*6580*/  FADD.FTZ R84, -R78, R60 ;  /* 0x0000003c4e547221 */ /* 0x000fc40000010100 */
        /* <DEDUP_REMOVED lines=11> */
[----:B------:R-:W-:Y:S01]  /*6640*/  F2FP.PACK_AB R12, R13, R12 ;  /* 0x0000000c0d0c723e */ /* 0x000fe200000000ff */
[C---:B-1----:R-:W-:Y:S02]  /*6650*/  FADD.FTZ R76, -R78.reuse, R61 ;  /* 0x0000003d4e4c7221 */ /* 0x042fe40000010100 */
[----:B------:R-:W-:Y:S01]  /*6660*/  FADD.FTZ R78, -R78, R63 ;  /* 0x0000003f4e4e7221 */ /* 0x000fe20000010100 */
[----:B------:R-:W-:Y:S01]  /*6670*/  F2FP.PACK_AB R13, R15, R14 ;  /* 0x0000000e0f0d723e */ /* 0x000fe200000000ff */
        /* <DEDUP_REMOVED lines=9> */
[----:B------:R-:W-:Y:S01]  /*6710*/  F2FP.PACK_AB R14, R15, R14 ;  /* 0x0000000e0f0e723e */ /* 0x000fe200000000ff */
[----:B------:R-:W-:Y:S02]  /*6720*/  FFMA.FTZ R75, R30, R61, R46 ;  /* 0x0000003d1e4b7223 */ /* 0x000fe4000001002e */
[----:B------:R-:W-:Y:S01]  /*6730*/  FFMA.FTZ R78, R31, R78, R47 ;  /* 0x0000004e1f4e7223 */ /* 0x000fe2000001002f */
[----:B------:R-:W-:Y:S01]  /*6740*/  F2FP.PACK_AB R15, R82, R63 ;  /* 0x0000003f520f723e */ /* 0x000fe200000000ff */
[----:B------:R-:W-:Y:S02]  /*6750*/  FFMA.FTZ R61, R29, R76, R45 ;  /* 0x0000004c1d3d7223 */ /* 0x000fe4000001002d */
[----:B------:R-:W-:Y:S01]  /*6760*/  IMAD.SHL.U32 R76, R67, 0x10, RZ ;  /* 0x00000010434c7824 */ /* 0x000fe200078e00ff */
[----:B------:R-:W-:Y:S01]  /*6770*/  F2FP.PACK_AB R63, R78, R75 ;  /* 0x0000004b4e3f723e */ /* 0x000fe200000000ff */
[----:B------:R-:W-:Y:S01]  /*6780*/  FFMA.FTZ R82, R35, R80, R51 ;  /* 0x0000005023527223 */ /* 0x000fe20000010033 */
[----:B------:R-:W-:Y:S01]  /*6790*/  F2FP.PACK_AB R62, R61, R62 ;  /* 0x0000003e3d3e723e */ /* 0x000fe200000000ff */
[----:B------:R-:W-:Y:S01]  /*67a0*/  FFMA.FTZ R61, R34, R81, R50 ;  /* 0x00000051223d7223 */ /* 0x000fe20000010032 */
[----:B------:R-:W-:Y:S01]  /*67b0*/  SHF.R.U32.HI R75, RZ, 0x1c, R67 ;  /* 0x0000001cff4b7819 */ /* 0x000fe20000011643 */
[----:B------:R-:W-:Y:S01]  /*67c0*/  FFMA.FTZ R67, R32, R79, R48 ;  /* 0x0000004f20437223 */ /* 0x000fe20000010030 */
[C---:B------:R-:W-:Y:S01]  /*67d0*/  IADD3 R78, P0, R76.reuse, c[0x0][0x208], RZ ;  /* 0x000082004c4e7a10 */ /* 0x040fe20007f1e0ff */
[----:B------:R-:W-:Y:S01]  /*67e0*/  FFMA.FTZ R60, R33, R60, R49 ;  /* 0x0000003c213c7223 */ /* 0x000fe20000010031 */
[----:B------:R-:W-:Y:S01]  /*67f0*/  IADD3 R76, P2, R76, c[0x0][0x210], RZ ;  /* 0x000084004c4c7a10 */ /* 0x000fe20007f5e0ff */
[----:B------:R-:W-:Y:S01]  /*6800*/  @!P1 IMAD.WIDE R80, R2, R71, c[0x0][0x1a8] ;  /* 0x00006a0002509625 */ /* 0x000fe200078e0247 */
[----:B------:R-:W-:-:S02]  /*6810*/  IADD3.X R79, R75, c[0x0][0x20c], RZ, P0, !PT ;  /* 0x000083004b4f7a10 */ /* 0x000fc400007fe4ff */
[----:B------:R-:W-:Y:S01]  /*6820*/  F2FP.PACK_AB R61, R82, R61 ;  /* 0x0000003d523d723e */ /* 0x000fe200000000ff */
[----:B------:R-:W-:Y:S01]  /*6830*/  IMAD R2, R71, c[0x0][0x160], R2 ;  /* 0x0000580047027a24 */ /* 0x000fe200078e0202 */
[----:B------:R-:W-:Y:S01]  /*6840*/  IADD3.X R77, R75, c[0x0][0x214], RZ, P2, !PT ;  /* 0x000085004b4d7a10 */ /* 0x000fe200017fe4ff */
[----:B------:R0:W-:Y:S01]  /*6850*/  @!P1 STG.E [R80.64], R73 ;  /* 0x0000004950009986 */ /* 0x0001e2000c101906 */
[----:B------:R-:W-:Y:S02]  /*6860*/  F2FP.PACK_AB R60, R60, R67 ;  /* 0x000000433c3c723e */ /* 0x000fe400000000ff */
[----:B------:R-:W-:Y:S01]  /*6870*/  ISETP.GE.AND P0, PT, R2, c[0x0][0x164], PT ;  /* 0x0000590002007a0c */ /* 0x000fe20003f06270 */
[----:B------:R0:W-:Y:S04]  /*6880*/  STG.E.128 [R78.64], R12 ;  /* 0x0000000c4e007986 */ /* 0x0001e8000c101d06 */
[----:B------:R0:W-:Y:S08]  /*6890*/  STG.E.128 [R76.64], R60 ;  /* 0x0000003c4c007986 */ /* 0x0001f0000c101d06 */
[----:B0-----:R-:W-:Y:S01]  /*68a0*/  @P0 CALL.REL.NOINC `(.L_x_5264) ;  /* 0x0000001000000944 */ /* 0x001fe20003c00000 */
[----:B------:R-:W-:Y:S05]  /*68b0*/  BRA `(.L_x_5265) ;  /* 0xffff9fd000007947 */ /* 0x000fea000383ffff */
.L_x_5264:
[----:B------:R-:W-:Y:S05]  /*68c0*/  BSYNC B0 ;  /* 0x0000000000007941 */ /* 0x000fea0003800000 */
.L_x_5132:
[----:B------:R-:W-:Y:S05]  /*68d0*/  EXIT ;  /* 0x000000000000794d */ /* 0x000fea0003800000 */
.L_x_5262:
[----:B0-----:R-:W-:Y:S01]  /*68e0*/  IMAD.MOV.U32 R78, RZ, RZ, 0x1 ;  /* 0x00000001ff4e7424 */ /* 0x001fe200078e00ff */
[----:B------:R-:W-:Y:S01]  /*68f0*/  MOV R80, 0xffffffff ;  /* 0xffffffff00507802 */ /* 0x000fe20000000f00 */
[----:B------:R-:W-:Y:S01]  /*6900*/  IMAD.MOV.U32 R71, RZ, RZ, 0x1f ;  /* 0x0000001fff477424 */ /* 0x000fe200078e00ff */
[----:B------:R-:W-:-:S02]  /*6910*/  MOV R76, 0x6930 ;  /* 0x00006930004c7802 */ /* 0x000fc40000000f00 */
[----:B------:R-:W-:Y:S05]  /*6920*/  CALL.REL.NOINC `($__internal_61_$__cuda_sm70_shflsync_bfly_p) ;  /* 0x000004a000007944 */ /* 0x000fea0003c00000 */
[----:B01----:R-:W-:Y:S05]  /*6930*/  BRA `(.L_x_5266) ;  /* 0xfffff92000007947 */ /* 0x003fea000383ffff */
.L_x_5263:
[----:B-1----:R-:W-:Y:S01]  /*6940*/  IMAD.MOV.U32 R73, RZ, RZ, R82 ;  /* 0x000000ffff497224 */ /* 0x002fe200078e0052 */
[----:B------:R-:W-:Y:S01]  /*6950*/  MOV R80, 0xffffffff ;  /* 0xffffffff00507802 */ /* 0x000fe20000000f00 */
[----:B------:R-:W-:Y:S01]  /*6960*/  IMAD.MOV.U32 R78, RZ, RZ, 0x2 ;  /* 0x00000002ff4e7424 */ /* 0x000fe200078e00ff */
[----:B------:R-:W-:Y:S01]  /*6970*/  MOV R76, 0x69a0 ;  /* 0x000069a0004c7802 */ /* 0x000fe20000000f00 */
[----:B------:R-:W-:-:S02]  /*6980*/  IMAD.MOV.U32 R71, RZ, RZ, 0x1f ;  /* 0x0000001fff477424 */ /* 0x000fc400078e00ff */
[----:B------:R-:W-:Y:S05]  /*6990*/  CALL.REL.NOINC `($__internal_61_$__cuda_sm70_shflsync_bfly_p) ;  /* 0x0000043000007944 */ /* 0x000fea0003c00000 */
[----:B01----:R-:W-:Y:S01]  /*69a0*/  FADD.FTZ R73, R82, R71 ;  /* 0x0000004752497221 */ /* 0x003fe20000010000 */
[----:B------:R-:W-:Y:S01]  /*69b0*/  MOV R76, 0x6a00 ;  /* 0x00006a00004c7802 */ /* 0x000fe20000000f00 */
[----:B------:R-:W-:-:S02]  /*69c0*/  IMAD.MOV.U32 R78, RZ, RZ, 0x4 ;  /* 0x00000004ff4e7424 */ /* 0x000fc400078e00ff */
[----:B------:R-:W-:Y:S02]  /*69d0*/  IMAD.MOV.U32 R71, RZ, RZ, 0x1f ;  /* 0x0000001fff477424 */ /* 0x000fe400078e00ff */
[----:B------:R-:W-:Y:S02]  /*69e0*/  IMAD.MOV.U32 R80, RZ, RZ, -0x1 ;  /* 0xffffffffff507424 */ /* 0x000fe400078e00ff */
[----:B------:R-:W-:Y:S05]  /*69f0*/  CALL.REL.NOINC `($__internal_61_$__cuda_sm70_shflsync_bfly_p) ;  /* 0x000003d000007944 */ /* 0x000fea0003c00000 */
[----:B0-----:R-:W-:Y:S01]  /*6a00*/  HFMA2.MMA R78, -RZ, RZ, 0, 4.76837158203125e-07 ;  /* 0x00000008ff4e7435 */ /* 0x001fe200000001ff */
[----:B-1----:R-:W-:Y:S01]  /*6a10*/  FADD.FTZ R73, R73, R71 ;  /* 0x0000004749497221 */ /* 0x002fe20000010000 */
[----:B------:R-:W-:Y:S01]  /*6a20*/  MOV R76, 0x6a60 ;  /* 0x00006a60004c7802 */ /* 0x000fe20000000f00 */
[----:B------:R-:W-:Y:S02]  /*6a30*/  IMAD.MOV.U32 R71, RZ, RZ, 0x1f ;  /* 0x0000001fff477424 */ /* 0x000fe400078e00ff */
[----:B------:R-:W-:Y:S02]  /*6a40*/  IMAD.MOV.U32 R80, RZ, RZ, -0x1 ;  /* 0xffffffffff507424 */ /* 0x000fe400078e00ff */
[----:B------:R-:W-:Y:S05]  /*6a50*/  CALL.REL.NOINC `($__internal_61_$__cuda_sm70_shflsync_bfly_p) ;  /* 0x0000037000007944 */ /* 0x000fea0003c00000 */
[----:B01----:R-:W-:Y:S01]  /*6a60*/  FADD.FTZ R73, R73, R71 ;  /* 0x0000004749497221 */ /* 0x003fe20000010000 */
[----:B------:R-:W-:Y:S01]  /*6a70*/  MOV R71, 0x1f ;  /* 0x0000001f00477802 */ /* 0x000fe20000000f00 */
[----:B------:R-:W-:Y:S01]  /*6a80*/  IMAD.MOV.U32 R78, RZ, RZ, 0x10 ;  /* 0x00000010ff4e7424 */ /* 0x000fe200078e00ff */
[----:B------:R-:W-:Y:S01]  /*6a90*/  MOV R76, 0x6ac0 ;  /* 0x00006ac0004c7802 */ /* 0x000fe20000000f00 */
[----:B------:R-:W-:-:S02]  /*6aa0*/  IMAD.MOV.U32 R80, RZ, RZ, -0x1 ;  /* 0xffffffffff507424 */ /* 0x000fc400078e00ff */
[----:B------:R-:W-:Y:S05]  /*6ab0*/  CALL.REL.NOINC `($__internal_61_$__cuda_sm70_shflsync_bfly_p) ;  /* 0x0000031000007944 */ /* 0x000fea0003c00000 */
[----:B-1----:R-:W-:Y:S01]  /*6ac0*/  FADD.FTZ R71, R73, R71 ;  /* 0x0000004749477221 */ /* 0x002fe20000010000 */
[----:B0-----:R-:W-:-:S03]  /*6ad0*/  MOV R80, 0xffffffff ;  /* 0xffffffff00507802 */ /* 0x001fc60000000f00 */
        /* <DEDUP_REMOVED lines=27> */
[----:B0-----:R-:W-:Y:S01]  /*6c90*/  HFMA2.MMA R78, -RZ, RZ, 0, 2.384185791015625e-07 ;  /* 0x00000004ff4e7435 */ /* 0x001fe200000001ff */
        /* <DEDUP_REMOVED lines=11> */
[----:B01----:R-:W-:Y:S01]  /*6d50*/  FADD.FTZ R73, R73, R71 ;  /* 0x0000004749497221 */ /* 0x003fe20000010000 */
[----:B------:R-:W-:Y:S01]  /*6d60*/  MOV R80, 0xffffffff ;  /* 0xffffffff00507802 */ /* 0x000fe20000000f00 */
[----:B------:R-:W-:Y:S01]  /*6d70*/  IMAD.MOV.U32 R78, RZ, RZ, 0x10 ;  /* 0x00000010ff4e7424 */ /* 0x000fe200078e00ff */
[----:B------:R-:W-:Y:S01]  /*6d80*/  MOV R76, 0x6db0 ;  /* 0x00006db0004c7802 */ /* 0x000fe20000000f00 */
[----:B------:R-:W-:-:S02]  /*6d90*/  IMAD.MOV.U32 R71, RZ, RZ, 0x1f ;  /* 0x0000001fff477424 */ /* 0x000fc400078e00ff */
[----:B------:R-:W-:Y:S05]  /*6da0*/  CALL.REL.NOINC `($__internal_61_$__cuda_sm70_shflsync_bfly_p) ;  /* 0x0000002000007944 */ /* 0x000fea0003c00000 */
[----:B01----:R-:W-:Y:S01]  /*6db0*/  IMAD.MOV.U32 R80, RZ, RZ, R71 ;  /* 0x000000ffff507224 */ /* 0x003fe200078e0047 */
[----:B------:R-:W-:Y:S05]  /*6dc0*/  BRA `(.L_x_5267) ;  /* 0xfffff6d000007947 */ /* 0x000fea000383ffff */
        .weak           $__internal_61_$__cuda_sm70_shflsync_bfly_p
        .type           $__internal_61_$__cuda_sm70_shflsync_bfly_p,@function
        .size           $__internal_61_$__cuda_sm70_shflsync_bfly_p,(.L_x_7117 - $__internal_61_$__cuda_sm70_shflsync_bfly_p)
$__internal_61_$__cuda_sm70_shflsync_bfly_p:
[----:B------:R-:W-:Y:S01]  /*6dd0*/  IMAD.MOV.U32 R77, RZ, RZ, 0x0 ;  /* 0x00000000ff4d7424 */ /* 0x000fe200078e00ff */
[----:B------:R-:W-:Y:S04]  /*6de0*/  WARPSYNC R80 ;  /* 0x0000005000007348 */ /* 0x000fe80003800000 */
[----:B------:R0:W1:Y:S01]  /*6df0*/  SHFL.BFLY PT, R71, R73, R78, R71 ;  /* 0x0c00004e49477389 */ /* 0x00006200000e0047 */
[----:B------:R-:W-:Y:S05]  /*6e00*/  RET.REL.NODEC R76 `(_ZN10layer_norm31ln_parallel_residual_fwd_kernelINS_13Kernel_traitsIf6__halffS2_fjLj256ELj1ELj4ELj1ELj16ENS_18Kernel_traits_baseILj256EfS2_fS2_fjLj128EEEEELb1ELb0ELb1EEEvNS_9FwdParamsE) ;  /* 0xffff91f04c007950 */ /* 0x000fea0003c3ffff */
.L_x_5268:
        /* <DEDUP_REMOVED lines=15> */
.L_x_7117:


//--------------------- .text._ZN10layer_norm31ln_parallel_residual_fwd_kernelINS_13Kernel_traitsIf6__halffS2_fjLj256ELj1ELj4ELj1ELj16ENS_18Kernel_traits_baseILj256EfS2_fS2_fjLj128EEEEELb1ELb1ELb0EEEvNS_9FwdParamsE --------------------------
	.section	.text._ZN10layer_norm31ln_parallel_residual_fwd_kernelINS_13Kernel_traitsIf6__halffS2_fjLj256ELj1ELj4ELj1ELj16ENS_18Kernel_traits_baseILj256EfS2_fS2_fjLj128EEEEELb1ELb1ELb0EEEvNS_9FwdParamsE,"ax",@progbits
	.sectioninfo	@"SHI_REGISTERS=72"
	.align	128
        .global         _ZN10layer_norm31ln_parallel_residual_fwd_kernelINS_13Kernel_traitsIf6__halffS2_fjLj256ELj1ELj4ELj1ELj16ENS_18Kernel_traits_baseILj256EfS2_fS2_fjLj128EEEEELb1ELb1ELb0EEEvNS_9FwdParamsE
        .type           _ZN10layer_norm31ln_parallel_residual_fwd_kernelINS_13Kernel_traitsIf6__halffS2_fjLj256ELj1ELj4ELj1ELj16ENS_18Kernel_traits_baseILj256EfS2_fS2_fjLj128EEEEELb1ELb1ELb0EEEvNS_9FwdParamsE,@function
        .size           _ZN10layer_norm31ln_parallel_residual_fwd_kernelINS_13Kernel_traitsIf6__halffS2_fjLj256ELj1ELj4ELj1ELj16ENS_18Kernel_traits_baseILj256EfS2_fS2_fjLj128EEEEELb1ELb1ELb0EEEvNS_9FwdParamsE,(.L_x_7118 - _ZN10layer_norm31ln_parallel_residual_fwd_kernelINS_13Kernel_traitsIf6__halffS2_fjLj256ELj1ELj4ELj1ELj16ENS_18Kernel_traits_baseILj256EfS2_fS2_fjLj128EEEEELb1ELb1ELb0EEEvNS_9FwdParamsE)
        .other          _ZN10layer_norm31ln_parallel_residual_fwd_kernelINS_13Kernel_traitsIf6__halffS2_fjLj256ELj1ELj4ELj1ELj16ENS_18Kernel_traits_baseILj256EfS2_fS2_fjLj128EEEEELb1ELb1ELb0EEEvNS_9FwdParamsE,@"STO_CUDA_ENTRY STV_DEFAULT"
_ZN10layer_norm31ln_parallel_residual_fwd_kernelINS_13Kernel_traitsIf6__halffS2_fjLj256ELj1ELj4ELj1ELj16ENS_18Kernel_traits_baseILj256EfS2_fS2_fjLj128EEEEELb1ELb1ELb0EEEvNS_9FwdParamsE:
.text._ZN10layer_norm31ln_parallel_residual_fwd_kernelINS_13Kernel_traitsIf6__halffS2_fjLj256ELj1ELj4ELj1ELj16ENS_18Kernel_traits_baseILj256EfS2_fS2_fjLj128EEEEELb1ELb1ELb0EEEvNS_9FwdParamsE:
        /* <DEDUP_REMOVED lines=65> */
.L_x_5270:
[----:B------:R-:W-:Y:S05]  /*0410*/  BSYNC B0 ;  /* 0x0000000000007941 */ /* 0x000fea0003800000 */
.L_x_5269:
        /* <DEDUP_REMOVED lines=65> */
.L_x_5407:
        /* <DEDUP_REMOVED lines=32> */
.L_x_5275:
[----:B------:R-:W-:Y:S02]  /*0a30*/  IMAD.MOV.U32 R46, RZ, RZ, R2 ;  /* 0x000000ffff2e7224 */ /* 0x000fe400078e0002 */
.L_x_5276:
[----:B------:R-:W-:Y:S05]  /*0a40*/  BSYNC B2 ;  /* 0x0000000000027941 */ /* 0x000fea0003800000 */
.L_x_5274:
        /* <DEDUP_REMOVED lines=16> */
.L_x_5280:
[----:B------:R-:W-:Y:S05]  /*0b50*/  BSYNC B3 ;  /* 0x0000000000037941 */ /* 0x000fea0003800000 */
.L_x_5279:
        /* <DEDUP_REMOVED lines=42> */
.L_x_5278:
[----:B------:R-:W-:Y:S05]  /*0e00*/  BSYNC B2 ;  /* 0x0000000000027941 */ /* 0x000fea0003800000 */
.L_x_5277:
[----:B0-----:R-:W0:Y:S01]  /*0e10*/  I2F.U32 R36, R46 ;  /* 0x0000002e00247306 */ /* 0x001e220000201000 */
        /* <DEDUP_REMOVED lines=15> */
.L_x_5281:
        /* <DEDUP_REMOVED lines=12> */
.L_x_5284:
[----:B------:R-:W-:Y:S02]  /*0fd0*/  IMAD.MOV.U32 R37, RZ, RZ, R2 ;  /* 0x000000ffff257224 */ /* 0x000fe400078e0002 */
.L_x_5285:
[----:B------:R-:W-:Y:S05]  /*0fe0*/  BSYNC B2 ;  /* 0x0000000000027941 */ /* 0x000fea0003800000 */
.L_x_5283:
        /* <DEDUP_REMOVED lines=16> */
.L_x_5289:
[----:B------:R-:W-:Y:S05]  /*10f0*/  BSYNC B3 ;  /* 0x0000000000037941 */ /* 0x000fea0003800000 */
.L_x_5288:
        /* <DEDUP_REMOVED lines=42> */
.L_x_5287:
[----:B------:R-:W-:Y:S05]  /*13a0*/  BSYNC B2 ;  /* 0x0000000000027941 */ /* 0x000fea0003800000 */
.L_x_5286:
        /* <DEDUP_REMOVED lines=9> */
.L_x_5282:
        /* <DEDUP_REMOVED lines=12> */
.L_x_5291:
[----:B------:R-:W-:Y:S02]  /*1500*/  IMAD.MOV.U32 R64, RZ, RZ, R2 ;  /* 0x000000ffff407224 */ /* 0x000fe400078e0002 */
.L_x_5292:
[----:B------:R-:W-:Y:S05]  /*1510*/  BSYNC B2 ;  /* 0x0000000000027941 */ /* 0x000fea0003800000 */
.L_x_5290:
        /* <DEDUP_REMOVED lines=16> */
.L_x_5296:
[----:B------:R-:W-:Y:S05]  /*1620*/  BSYNC B3 ;  /* 0x0000000000037941 */ /* 0x000fea0003800000 */
.L_x_5295:
        /* <DEDUP_REMOVED lines=42> */
.L_x_5294:
[----:B------:R-:W-:Y:S05]  /*18d0*/  BSYNC B2 ;  /* 0x0000000000027941 */ /* 0x000fea0003800000 */
.L_x_5293:
        /* <DEDUP_REMOVED lines=13> */
.L_x_5297:
        /* <DEDUP_REMOVED lines=12> */
.L_x_5300:
[----:B------:R-:W-:Y:S02]  /*1a70*/  MOV R40, R2 ;  /* 0x0000000200287202 */ /* 0x000fe40000000f00 */
.L_x_5301:
[----:B------:R-:W-:Y:S05]  /*1a80*/  BSYNC B2 ;  /* 0x0000000000027941 */ /* 0x000fea0003800000 */
.L_x_5299:
        /* <DEDUP_REMOVED lines=16> */
.L_x_5305:
[----:B------:R-:W-:Y:S05]  /*1b90*/  BSYNC B3 ;  /* 0x0000000000037941 */ /* 0x000fea0003800000 */
.L_x_5304:
        /* <DEDUP_REMOVED lines=42> */
.L_x_5303:
[----:B------:R-:W-:Y:S05]  /*1e40*/  BSYNC B2 ;  /* 0x0000000000027941 */ /* 0x000fea0003800000 */
.L_x_5302:
        /* <DEDUP_REMOVED lines=9> */
.L_x_5298:
        /* <DEDUP_REMOVED lines=12> */
.L_x_5307:
[----:B------:R-:W-:Y:S02]  /*1fa0*/  MOV R40, R2 ;  /* 0x0000000200287202 */ /* 0x000fe40000000f00 */
.L_x_5308:
[----:B------:R-:W-:Y:S05]  /*1fb0*/  BSYNC B2 ;  /* 0x0000000000027941 */ /* 0x000fea0003800000 */
.L_x_5306:
        /* <DEDUP_REMOVED lines=16> */
.L_x_5312:
[----:B------:R-:W-:Y:S05]  /*20c0*/  BSYNC B3 ;  /* 0x0000000000037941 */ /* 0x000fea0003800000 */
.L_x_5311:
        /* <DEDUP_REMOVED lines=42> */
.L_x_5310:
[----:B------:R-:W-:Y:S05]  /*2370*/  BSYNC B2 ;  /* 0x0000000000027941 */ /* 0x000fea0003800000 */
.L_x_5309:
        /* <DEDUP_REMOVED lines=13> */
.L_x_5313:
        /* <DEDUP_REMOVED lines=12> */
.L_x_5316:
[----:B------:R-:W-:Y:S02]  /*2510*/  IMAD.MOV.U32 R39, RZ, RZ, R2 ;  /* 0x000000ffff277224 */ /* 0x000fe400078e0002 */
.L_x_5317:
[----:B------:R-:W-:Y:S05]  /*2520*/  BSYNC B2 ;  /* 0x0000000000027941 */ /* 0x000fea0003800000 */
.L_x_5315:
        /* <DEDUP_REMOVED lines=16> */
.L_x_5321:
[----:B------:R-:W-:Y:S05]  /*2630*/  BSYNC B3 ;  /* 0x0000000000037941 */ /* 0x000fea0003800000 */
.L_x_5320:
        /* <DEDUP_REMOVED lines=42> */
.L_x_5319:
[----:B------:R-:W-:Y:S05]  /*28e0*/  BSYNC B2 ;  /* 0x0000000000027941 */ /* 0x000fea0003800000 */
.L_x_5318:
        /* <DEDUP_REMOVED lines=9> */
.L_x_5314:
        /* <DEDUP_REMOVED lines=12> */
.L_x_5323:
[----:B------:R-:W-:Y:S02]  /*2a40*/  IMAD.MOV.U32 R40, RZ, RZ, R2 ;  /* 0x000000ffff287224 */ /* 0x000fe400078e0002 */
.L_x_5324:
[----:B------:R-:W-:Y:S05]  /*2a50*/  BSYNC B2 ;  /* 0x0000000000027941 */ /* 0x000fea0003800000 */
.L_x_5322:
        /* <DEDUP_REMOVED lines=16> */
.L_x_5328:
[----:B------:R-:W-:Y:S05]  /*2b60*/  BSYNC B3 ;  /* 0x0000000000037941 */ /* 0x000fea0003800000 */
.L_x_5327:
        /* <DEDUP_REMOVED lines=42> */
.L_x_5326:
[----:B------:R-:W-:Y:S05]  /*2e10*/  BSYNC B2 ;  /* 0x0000000000027941 */ /* 0x000fea0003800000 */
.L_x_5325:
        /* <DEDUP_REMOVED lines=13> */
.L_x_5329:
        /* <DEDUP_REMOVED lines=12> */
.L_x_5332:
[----:B------:R-:W-:Y:S02]  /*2fb0*/  MOV R46, R2 ;  /* 0x00000002002e7202 */ /* 0x000fe40000000f00 */
.L_x_5333:
[----:B------:R-:W-:Y:S05]  /*2fc0*/  BSYNC B2 ;  /* 0x0000000000027941 */ /* 0x000fea0003800000 */
.L_x_5331:
        /* <DEDUP_REMOVED lines=16> */
.L_x_5337:
[----:B------:R-:W-:Y:S05]  /*30d0*/  BSYNC B3 ;  /* 0x0000000000037941 */ /* 0x000fea0003800000 */
.L_x_5336:
        /* <DEDUP_REMOVED lines=42> */
.L_x_5335:
[----:B------:R-:W-:Y:S05]  /*3380*/  BSYNC B2 ;  /* 0x0000000000027941 */ /* 0x000fea0003800000 */
.L_x_5334:
        /* <DEDUP_REMOVED lines=9> */
.L_x_5330:
        /* <DEDUP_REMOVED lines=12> */
.L_x_5339:
[----:B------:R-:W-:Y:S02]  /*34e0*/  MOV R46, R2 ;  /* 0x00000002002e7202 */ /* 0x000fe40000000f00 */
.L_x_5340:
[----:B------:R-:W-:Y:S05]  /*34f0*/  BSYNC B2 ;  /* 0x0000000000027941 */ /* 0x000fea0003800000 */
.L_x_5338:
        /* <DEDUP_REMOVED lines=16> */
.L_x_5344:
[----:B------:R-:W-:Y:S05]  /*3600*/  BSYNC B3 ;  /* 0x0000000000037941 */ /* 0x000fea0003800000 */
.L_x_5343:
        /* <DEDUP_REMOVED lines=42> */
.L_x_5342:
[----:B------:R-:W-:Y:S05]  /*38b0*/  BSYNC B2 ;  /* 0x0000000000027941 */ /* 0x000fea0003800000 */
.L_x_5341:
        /* <DEDUP_REMOVED lines=13> */
.L_x_5345:
        /* <DEDUP_REMOVED lines=12> */
.L_x_5348:
[----:B------:R-:W-:Y:S02]  /*3a50*/  IMAD.MOV.U32 R41, RZ, RZ, R2 ;  /* 0x000000ffff297224 */ /* 0x000fe400078e0002 */
.L_x_5349:
[----:B------:R-:W-:Y:S05]  /*3a60*/  BSYNC B2 ;  /* 0x0000000000027941 */ /* 0x000fea0003800000 */
.L_x_5347:
        /* <DEDUP_REMOVED lines=16> */
.L_x_5353:
[----:B------:R-:W-:Y:S05]  /*3b70*/  BSYNC B3 ;  /* 0x0000000000037941 */ /* 0x000fea0003800000 */
.L_x_5352:
        /* <DEDUP_REMOVED lines=42> */
.L_x_5351:
[----:B------:R-:W-:Y:S05]  /*3e20*/  BSYNC B2 ;  /* 0x0000000000027941 */ /* 0x000fea0003800000 */
.L_x_5350:
        /* <DEDUP_REMOVED lines=9> */
.L_x_5346:
        /* <DEDUP_REMOVED lines=12> */
.L_x_5355:
[----:B------:R-:W-:Y:S02]  /*3f80*/  IMAD.MOV.U32 R46, RZ, RZ, R2 ;  /* 0x000000ffff2e7224 */ /* 0x000fe400078e0002 */
.L_x_5356:
[----:B------:R-:W-:Y:S05]  /*3f90*/  BSYNC B2 ;  /* 0x0000000000027941 */ /* 0x000fea0003800000 */
.L_x_5354:
        /* <DEDUP_REMOVED lines=16> */
.L_x_5360:
[----:B------:R-:W-:Y:S05]  /*40a0*/  BSYNC B3 ;  /* 0x0000000000037941 */ /* 0x000fea0003800000 */
.L_x_5359:
        /* <DEDUP_REMOVED lines=42> */
.L_x_5358:
[----:B------:R-:W-:Y:S05]  /*4350*/  BSYNC B2 ;  /* 0x0000000000027941 */ /* 0x000fea0003800000 */
.L_x_5357:
        /* <DEDUP_REMOVED lines=12> */
.L_x_5361:
        /* <DEDUP_REMOVED lines=12> */
.L_x_5364:
[----:B------:R-:W-:Y:S02]  /*44e0*/  MOV R42, R2 ;  /* 0x00000002002a7202 */ /* 0x000fe40000000f00 */
.L_x_5365:
[----:B------:R-:W-:Y:S05]  /*44f0*/  BSYNC B2 ;  /* 0x0000000000027941 */ /* 0x000fea0003800000 */
.L_x_5363:
        /* <DEDUP_REMOVED lines=16> */
.L_x_5369:
[----:B------:R-:W-:Y:S05]  /*4600*/  BSYNC B3 ;  /* 0x0000000000037941 */ /* 0x000fea0003800000 */
.L_x_5368:
        /* <DEDUP_REMOVED lines=42> */
.L_x_5367:
[----:B------:R-:W-:Y:S05]  /*48b0*/  BSYNC B2 ;  /* 0x0000000000027941 */ /* 0x000fea0003800000 */
.L_x_5366:
        /* <DEDUP_REMOVED lines=9> */
.L_x_5362:
        /* <DEDUP_REMOVED lines=12> */
.L_x_5371:
[----:B------:R-:W-:Y:S02]  /*4a10*/  MOV R46, R2 ;  /* 0x00000002002e7202 */ /* 0x000fe40000000f00 */
.L_x_5372:
[----:B------:R-:W-:Y:S05]  /*4a20*/  BSYNC B2 ;  /* 0x0000000000027941 */ /* 0x000fea0003800000 */
.L_x_5370:
        /* <DEDUP_REMOVED lines=16> */
.L_x_5376:
[----:B------:R-:W-:Y:S05]  /*4b30*/  BSYNC B3 ;  /* 0x0000000000037941 */ /* 0x000fea0003800000 */
.L_x_5375:
        /* <DEDUP_REMOVED lines=42> */
.L_x_5374:
[----:B------:R-:W-:Y:S05]  /*4de0*/  BSYNC B2 ;  /* 0x0000000000027941 */ /* 0x000fea0003800000 */
.L_x_5373:
        /* <DEDUP_REMOVED lines=12> */
.L_x_5377:
        /* <DEDUP_REMOVED lines=12> */
.L_x_5380:
[----:B------:R-:W-:Y:S02]  /*4f70*/  IMAD.MOV.U32 R46, RZ, RZ, R2 ;  /* 0x000000ffff2e7224 */ /* 0x000fe400078e0002 */
.L_x_5381:
[----:B------:R-:W-:Y:S05]  /*4f80*/  BSYNC B2 ;  /* 0x0000000000027941 */ /* 0x000fea0003800000 */
.L_x_5379:
        /* <DEDUP_REMOVED lines=16> */
.L_x_5385:
[----:B------:R-:W-:Y:S05]  /*5090*/  BSYNC B3 ;  /* 0x0000000000037941 */ /* 0x000fea0003800000 */
.L_x_5384:
        /* <DEDUP_REMOVED lines=42> */
.L_x_5383:
[----:B------:R-:W-:Y:S05]  /*5340*/  BSYNC B2 ;  /* 0x0000000000027941 */ /* 0x000fea0003800000 */
.L_x_5382:
        /* <DEDUP_REMOVED lines=9> */
.L_x_5378:
        /* <DEDUP_REMOVED lines=12> */
.L_x_5387:
[----:B------:R-:W-:Y:S02]  /*54a0*/  IMAD.MOV.U32 R63, RZ, RZ, R2 ;  /* 0x000000ffff3f7224 */ /* 0x000fe400078e0002 */
.L_x_5388:
[----:B------:R-:W-:Y:S05]  /*54b0*/  BSYNC B2 ;  /* 0x0000000000027941 */ /* 0x000fea0003800000 */
.L_x_5386:
        /* <DEDUP_REMOVED lines=16> */
.L_x_5392:
[----:B------:R-:W-:Y:S05]  /*55c0*/  BSYNC B3 ;  /* 0x0000000000037941 */ /* 0x000fea0003800000 */
.L_x_5391:
        /* <DEDUP_REMOVED lines=43> */
.L_x_5390:
[----:B------:R-:W-:Y:S05]  /*5880*/  BSYNC B2 ;  /* 0x0000000000027941 */ /* 0x000fea0003800000 */
.L_x_5389:
        /* <DEDUP_REMOVED lines=12> */
.L_x_5393:
        /* <DEDUP_REMOVED lines=12> */
.L_x_5396:
[----:B------:R-:W-:Y:S02]  /*5a10*/  IMAD.MOV.U32 R46, RZ, RZ, R2 ;  /* 0x000000ffff2e7224 */ /* 0x000fe400078e0002 */
.L_x_5397:
[----:B------:R-:W-:Y:S05]  /*5a20*/  BSYNC B2 ;  /* 0x0000000000027941 */ /* 0x000fea0003800000 */
.L_x_5395:
        /* <DEDUP_REMOVED lines=16> */
.L_x_5401:
[----:B------:R-:W-:Y:S05]  /*5b30*/  BSYNC B3 ;  /* 0x0000000000037941 */ /* 0x000fea0003800000 */
.L_x_5400:
        /* <DEDUP_REMOVED lines=42> */
.L_x_5399:
[----:B------:R-:W-:Y:S05]  /*5de0*/  BSYNC B2 ;  /* 0x0000000000027941 */ /* 0x000fea0003800000 */
.L_x_5398:
        /* <DEDUP_REMOVED lines=9> */
.L_x_5394:
        /* <DEDUP_REMOVED lines=45> */
.L_x_5273:
[----:B------:R-:W-:Y:S05]  /*6150*/  BSYNC B0 ;  /* 0x0000000000007941 */ /* 0x000fea0003800000 */
.L_x_5272:
        /* <DEDUP_REMOVED lines=12> */
.L_x_5408:
        /* <DEDUP_REMOVED lines=37> */
.L_x_5409:
        /* <DEDUP_REMOVED lines=43> */
[----:B------:R-:W-:Y:S01]  /*6720*/  IMAD.MOV.U32 R60, RZ, RZ, 0x10 ;  /* 0x00000010ff3c7424 */ /* 0x000fe200078e00ff */
[----:B------:R-:W-:-:S02]  /*6730*/  F2FP.PACK_AB R46, R59, R46 ;  /* 0x0000002e3b2e723e */ /* 0x000fc400000000ff */
[----:B------:R-:W-:Y:S01]  /*6740*/  F2FP.PACK_AB R45, R68, R45 ;  /* 0x0000002d442d723e */ /* 0x000fe200000000ff */
[----:B------:R-:W-:-:S05]  /*6750*/  IMAD.WIDE.U32 R60, R49, R60, c[0x0][0x208] ;  /* 0x00008200313c7625 */ /* 0x000fca00078e003c */
[----:B------:R0:W-:Y:S02]  /*6760*/  STG.E.128 [R60.64], R44 ;  /* 0x0000002c3c007986 */ /* 0x0001e4000c101d06 */
.L_x_5405:
[----:B------:R-:W-:Y:S05]  /*6770*/  BSYNC B0 ;  /* 0x0000000000007941 */ /* 0x000fea0003800000 */
.L_x_5404:
[----:B01----:R-:W-:-:S04]  /*6780*/  IMAD.MOV.U32 R45, RZ, RZ, 0x4 ;  /* 0x00000004ff2d7424 */ /* 0x003fc800078e00ff */
[----:B------:R-:W-:-:S05]  /*6790*/  IMAD R48, R45, c[0x0][0x160], R48 ;  /* 0x000058002d307a24 */ /* 0x000fca00078e0230 */
[----:B------:R-:W-:-:S13]  /*67a0*/  ISETP.GE.AND P1, PT, R48, c[0x0][0x164], PT ;  /* 0x0000590030007a0c */ /* 0x000fda0003f26270 */
[----:B-----5:R-:W-:Y:S01]  /*67b0*/  @P1 CALL.REL.NOINC `(.L_x_5406) ;  /* 0x0000001000001944 */ /* 0x020fe20003c00000 */
[----:B------:R-:W-:Y:S05]  /*67c0*/  BRA `(.L_x_5407) ;  /* 0xffffa06000007947 */ /* 0x000fea000383ffff */
.L_x_5406:
[----:B------:R-:W-:Y:S05]  /*67d0*/  BSYNC B1 ;  /* 0x0000000000017941 */ /* 0x000fea0003800000 */
.L_x_5271:
[----:B------:R-:W-:Y:S05]  /*67e0*/  EXIT ;  /* 0x000000000000794d */ /* 0x000fea0003800000 */
.L_x_5402:
[----:B------:R-:W-:Y:S01]  /*67f0*/  HFMA2.MMA R47, -RZ, RZ, 0, 1.847743988037109375e-06 ;  /* 0x0000001fff2f7435 */ /* 0x000fe200000001ff */
[----:B------:R-:W-:Y:S01]  /*6800*/  IMAD.MOV.U32 R59, RZ, RZ, 0x1 ;  /* 0x00000001ff3b7424 */ /* 0x000fe200078e00ff */
[----:B------:R-:W-:Y:S01]  /*6810*/  MOV R44, 0x6840 ;  /* 0x00006840002c7802 */ /* 0x000fe20000000f00 */
[----:B------:R-:W-:-:S03]  /*6820*/  IMAD.MOV.U32 R46, RZ, RZ, -0x1 ;  /* 0xffffffffff2e7424 */ /* 0x000fc600078e00ff */
[----:B-----5:R-:W-:Y:S05]  /*6830*/  CALL.REL.NOINC `($__internal_62_$__cuda_sm70_shflsync_bfly_p) ;  /* 0x000004b000007944 */ /* 0x020fea0003c00000 */
[----:B01----:R-:W-:Y:S05]  /*6840*/  BRA `(.L_x_5408) ;  /* 0xfffff9d000007947 */ /* 0x003fea000383ffff */
.L_x_5403:
[----:B0-----:R-:W-:Y:S01]  /*6850*/  IMAD.MOV.U32 R60, RZ, RZ, R65 ;  /* 0x000000ffff3c7224 */ /* 0x001fe200078e0041 */
[----:B------:R-:W-:Y:S01]  /*6860*/  MOV R59, 0x2 ;  /* 0x00000002003b7802 */ /* 0x000fe20000000f00 */
[----:B------:R-:W-:Y:S01]  /*6870*/  IMAD.MOV.U32 R47, RZ, RZ, 0x1f ;  /* 0x0000001fff2f7424 */ /* 0x000fe200078e00ff */
[----:B------:R-:W-:Y:S01]  /*6880*/  MOV R44, 0x68b0 ;  /* 0x000068b0002c7802 */ /* 0x000fe20000000f00 */
[----:B------:R-:W-:Y:S02]  /*6890*/  IMAD.MOV.U32 R46, RZ, RZ, -0x1 ;  /* 0xffffffffff2e7424 */ /* 0x000fe400078e00ff */
[----:B-----5:R-:W-:Y:S05]  /*68a0*/  CALL.REL.NOINC `($__internal_62_$__cuda_sm70_shflsync_bfly_p) ;  /* 0x0000044000007944 */ /* 0x020fea0003c00000 */
[----:B0-----:R-:W-:Y:S01]  /*68b0*/  HFMA2.MMA R59, -RZ, RZ, 0, 2.384185791015625e-07 ;  /* 0x00000004ff3b7435 */ /* 0x001fe200000001ff */
[----:B-1----:R-:W-:Y:S01]  /*68c0*/  FADD.FTZ R60, R65, R46 ;  /* 0x0000002e413c7221 */ /* 0x002fe20000010000 */
[----:B------:R-:W-:Y:S01]  /*68d0*/  MOV R44, 0x6910 ;  /* 0x00006910002c7802 */ /* 0x000fe20000000f00 */
[----:B------:R-:W-:-:S02]  /*68e0*/  IMAD.MOV.U32 R47, RZ, RZ, 0x1f ;  /* 0x0000001fff2f7424 */ /* 0x000fc400078e00ff */
[----:B------:R-:W-:Y:S02]  /*68f0*/  IMAD.MOV.U32 R46, RZ, RZ, -0x1 ;  /* 0xffffffffff2e7424 */ /* 0x000fe400078e00ff */
[----:B------:R-:W-:Y:S05]  /*6900*/  CALL.REL.NOINC `($__internal_62_$__cuda_sm70_shflsync_bfly_p) ;  /* 0x000003e000007944 */ /* 0x000fea0003c00000 */
[----:B01----:R-:W-:Y:S01]  /*6910*/  FADD.FTZ R60, R60, R46 ;  /* 0x0000002e3c3c7221 */ /* 0x003fe20000010000 */
[----:B------:R-:W-:Y:S01]  /*6920*/  MOV R59, 0x8 ;  /* 0x00000008003b7802 */ /* 0x000fe20000000f00 */
[----:B------:R-:W-:Y:S01]  /*6930*/  IMAD.MOV.U32 R47, RZ, RZ, 0x1f ;  /* 0x0000001fff2f7424 */ /* 0x000fe200078e00ff */
[----:B------:R-:W-:Y:S01]  /*6940*/  MOV R44, 0x6970 ;  /* 0x00006970002c7802 */ /* 0x000fe20000000f00 */
[----:B------:R-:W-:Y:S02]  /*6950*/  IMAD.MOV.U32 R46, RZ, RZ, -0x1 ;  /* 0xffffffffff2e7424 */ /* 0x000fe400078e00ff */
[----:B------:R-:W-:Y:S05]  /*6960*/  CALL.REL.NOINC `($__internal_62_$__cuda_sm70_shflsync_bfly_p) ;  /* 0x0000038000007944 */ /* 0x000fea0003c00000 */
[----:B0-----:R-:W-:Y:S01]  /*6970*/  HFMA2.MMA R59, -RZ, RZ, 0, 9.5367431640625e-07 ;  /* 0x00000010ff3b7435 */ /* 0x001fe200000001ff */
[----:B-1----:R-:W-:Y:S01]  /*6980*/  FADD.FTZ R60, R60, R46 ;  /* 0x0000002e3c3c7221 */ /* 0x002fe20000010000 */
[----:B------:R-:W-:Y:S01]  /*6990*/  MOV R44, 0x69d0 ;  /* 0x000069d0002c7802 */ /* 0x000fe20000000f00 */
[----:B------:R-:W-:Y:S02]  /*69a0*/  IMAD.MOV.U32 R47, RZ, RZ, 0x1f ;  /* 0x0000001fff2f7424 */ /* 0x000fe400078e00ff */
[----:B------:R-:W-:Y:S02]  /*69b0*/  IMAD.MOV.U32 R46, RZ, RZ, -0x1 ;  /* 0xffffffffff2e7424 */ /* 0x000fe400078e00ff */
[----:B------:R-:W-:Y:S05]  /*69c0*/  CALL.REL.NOINC `($__internal_62_$__cuda_sm70_shflsync_bfly_p) ;  /* 0x0000032000007944 */ /* 0x000fea0003c00000 */
        /* <DEDUP_REMOVED lines=23> */
[----:B------:R-:W-:Y:S05]  /*6b40*/  CALL.REL.NOINC `($__internal_62_$__cuda_sm70_shflsync_bfly_p) ;  /* 0x000001a000007944 */ /* 0x000fea0003c00000 */
[----:B0-----:R-:W-:Y:S01]  /*6b50*/  HFMA2.MMA R59, -RZ, RZ, 0, 1.1920928955078125e-07 ;  /* 0x00000002ff3b7435 */ /* 0x001fe200000001ff */
[----:B-1----:R-:W-:Y:S01]  /*6b60*/  FADD.FTZ R60, R60, R46 ;  /* 0x0000002e3c3c7221 */ /* 0x002fe20000010000 */
[----:B------:R-:W-:Y:S01]  /*6b70*/  MOV R44, 0x6bb0 ;  /* 0x00006bb0002c7802 */ /* 0x000fe20000000f00 */
[----:B------:R-:W-:Y:S02]  /*6b80*/  IMAD.MOV.U32 R47, RZ, RZ, 0x1f ;  /* 0x0000001fff2f7424 */ /* 0x000fe400078e00ff */
[----:B------:R-:W-:Y:S02]  /*6b90*/  IMAD.MOV.U32 R46, RZ, RZ, -0x1 ;  /* 0xffffffffff2e7424 */ /* 0x000fe400078e00ff */
[----:B------:R-:W-:Y:S05]  /*6ba0*/  CALL.REL.NOINC `($__internal_62_$__cuda_sm70_shflsync_bfly_p) ;  /* 0x0000014000007944 */ /* 0x000fea0003c00000 */
[----:B01----:R-:W-:Y:S01]  /*6bb0*/  FADD.FTZ R60, R60, R46 ;  /* 0x0000002e3c3c7221 */ /* 0x003fe20000010000 */
[----:B------:R-:W-:Y:S01]  /*6bc0*/  MOV R59, 0x4 ;  /* 0x00000004003b7802 */ /* 0x000fe20000000f00 */
[----:B------:R-:W-:Y:S01]  /*6bd0*/  IMAD.MOV.U32 R47, RZ, RZ, 0x1f ;  /* 0x0000001fff2f7424 */ /* 0x000fe200078e00ff */
[----:B------:R-:W-:Y:S01]  /*6be0*/  MOV R44, 0x6c10 ;  /* 0x00006c10002c7802 */ /* 0x000fe20000000f00 */
[----:B------:R-:W-:-:S02]  /*6bf0*/  IMAD.MOV.U32 R46, RZ, RZ, -0x1 ;  /* 0xffffffffff2e7424 */ /* 0x000fc400078e00ff */
[----:B------:R-:W-:Y:S05]  /*6c00*/  CALL.REL.NOINC `($__internal_62_$__cuda_sm70_shflsync_bfly_p) ;  /* 0x000000e000007944 */ /* 0x000fea0003c00000 */
[----:B0-----:R-:W-:Y:S01]  /*6c10*/  HFMA2.MMA R59, -RZ, RZ, 0, 4.76837158203125e-07 ;  /* 0x00000008ff3b7435 */ /* 0x001fe200000001ff */
        /* <DEDUP_REMOVED lines=11> */
[----:B01----:R-:W-:Y:S01]  /*6cd0*/  MOV R59, R46 ;  /* 0x0000002e003b7202 */ /* 0x003fe20000000f00 */
[----:B------:R-:W-:Y:S05]  /*6ce0*/  BRA `(.L_x_5409) ;  /* 0xfffff78000007947 */ /* 0x000fea000383ffff */
        .weak           $__internal_62_$__cuda_sm70_shflsync_bfly_p
        .type           $__internal_62_$__cuda_sm70_shflsync_bfly_p,@function
        .size           $__internal_62_$__cuda_sm70_shflsync_bfly_p,(.L_x_7118 - $__internal_62_$__cuda_sm70_shflsync_bfly_p)
$__internal_62_$__cuda_sm70_shflsync_bfly_p:
[----:B------:R-:W-:Y:S01]  /*6cf0*/  IMAD.MOV.U32 R45, RZ, RZ, 0x0 ;  /* 0x00000000ff2d7424 */ /* 0x000fe200078e00ff */
[----:B------:R-:W-:Y:S04]  /*6d00*/  WARPSYNC R46 ;  /* 0x0000002e00007348 */ /* 0x000fe80003800000 */
[----:B------:R0:W1:Y:S01]  /*6d10*/  SHFL.BFLY PT, R46, R60, R59, R47 ;  /* 0x0c00003b3c2e7389 */ /* 0x00006200000e002f */
[----:B------:R-:W-:Y:S05]  /*6d20*/  RET.REL.NODEC R44 `(_ZN10layer_norm31ln_parallel_residual_fwd_kernelINS_13Kernel_traitsIf6__halffS2_fjLj256ELj1ELj4ELj1ELj16ENS_18Kernel_traits_baseILj256EfS2_fS2_fjLj128EEEEELb1ELb1ELb0EEEvNS_9FwdParamsE) ;  /* 0xffff92d02c007950 */ /* 0x000fea0003c3ffff */
.L_x_5410:
        /* <DEDUP_REMOVED lines=13> */
.L_x_7118:


//--------------------- .text._ZN10layer_norm31ln_parallel_residual_fwd_kernelINS_13Kernel_traitsIf6__halffS2_fjLj256ELj1ELj4ELj1ELj16ENS_18Kernel_traits_baseILj256EfS2_fS2_fjLj128EEEEELb1ELb1ELb1EEEvNS_9FwdParamsE --------------------------
	.section	.text._ZN10layer_norm31ln_parallel_residual_fwd_kernelINS_13Kernel_traitsIf6__halffS2_fjLj256ELj1ELj4ELj1ELj16ENS_18Kernel_traits_baseILj256EfS2_fS2_fjLj128EEEEELb1ELb1ELb1EEEvNS_9FwdParamsE,"ax",@progbits
	.sectioninfo	@"SHI_REGISTERS=70"
	.align	128
        .global         _ZN10layer_norm31ln_parallel_residual_fwd_kernelINS_13Kernel_traitsIf6__halffS2_fjLj256ELj1ELj4ELj1ELj16ENS_18Kernel_traits_baseILj256EfS2_fS2_fjLj128EEEEELb1ELb1ELb1EEEvNS_9FwdParamsE
        .type           _ZN10layer_norm31ln_parallel_residual_fwd_kernelINS_13Kernel_traitsIf6__halffS2_fjLj256ELj1ELj4ELj1ELj16ENS_18Kernel_traits_baseILj256EfS2_fS2_fjLj128EEEEELb1ELb1ELb1EEEvNS_9FwdParamsE,@function
        .size           _ZN10layer_norm31ln_parallel_residual_fwd_kernelINS_13Kernel_traitsIf6__halffS2_fjLj256ELj1ELj4ELj1ELj16ENS_18Kernel_traits_baseILj256EfS2_fS2_fjLj128EEEEELb1ELb1ELb1EEEvNS_9FwdParamsE,(.L_x_7119 - _ZN10layer_norm31ln_parallel_residual_fwd_kernelINS_13Kernel_traitsIf6__halffS2_fjLj256ELj1ELj4ELj1ELj16ENS_18Kernel_traits_baseILj256EfS2_fS2_fjLj128EEEEELb1ELb1ELb1EEEvNS_9FwdParamsE)
        .other          _ZN10layer_norm31ln_parallel_residual_fwd_kernelINS_13Kernel_traitsIf6__halffS2_fjLj256ELj1ELj4ELj1ELj16ENS_18Kernel_traits_baseILj256EfS2_fS2_fjLj128EEEEELb1ELb1ELb1EEEvNS_9FwdParamsE,@"STO_CUDA_ENTRY STV_DEFAULT"
_ZN10layer_norm31ln_parallel_residual_fwd_kernelINS_13Kernel_traitsIf6__halffS2_fjLj256ELj1ELj4ELj1ELj16ENS_18Kernel_traits_baseILj256EfS2_fS2_fjLj128EEEEELb1ELb1ELb1EEEvNS_9FwdParamsE:
.text._ZN10layer_norm31ln_parallel_residual_fwd_kernelINS_13Kernel_traitsIf6__halffS2_fjLj256ELj1ELj4ELj1ELj16ENS_18Kernel_traits_baseILj256EfS2_fS2_fjLj128EEEEELb1ELb1ELb1EEEvNS_9FwdParamsE:
        /* <DEDUP_REMOVED lines=46> */
[----:B------:R-:W-:Y:S01]  /*02e0*/  UIADD3 UR10, UR5, -0x4498517b, URZ ;  /* 0xbb67ae85050a7890 */ /* 0x000fe2000fffe03f */
[----:B------:R-:W-:Y:S01]  /*02f0*/  LOP3.LUT R51, R0, 0x3, RZ, 0xc0, !PT ;  /* 0x0000000300337812 */ /* 0x000fe200078ec0ff */
[----:B------:R-:W-:Y:S01]  /*0300*/  IMAD.HI.U32 R2, R5, -0x2daee0ad, RZ ;  /* 0xd2511f5305027827 */ /* 0x000fe200078e00ff */
[----:B------:R-:W-:Y:S01]  /*0310*/  LOP3.LUT R3, R3, UR4, R4, 0x96, !PT ;  /* 0x0000000403037c12 */ /* 0x000fe2000f8e9604 */
[----:B------:R-:W-:-:S02]  /*0320*/  UIADD3 UR11, UR4, 0x3c6ef372, URZ ;  /* 0x3c6ef372040b7890 */ /* 0x000fc4000fffe03f */
[----:B------:R-:W-:Y:S01]  /*0330*/  IMAD R11, R5, -0x2daee0ad, RZ ;  /* 0xd2511f53050b7824 */ /* 0x000fe200078e02ff */
[----:B------:R-:W-:Y:S01]  /*0340*/  LOP3.LUT R2, R2, UR5, RZ, 0x3c, !PT ;  /* 0x0000000502027c12 */ /* 0x000fe2000f8e3cff */
[C---:B------:R-:W-:Y:S01]  /*0350*/  IMAD.HI.U32 R10, R3.reuse, -0x2daee0ad, RZ ;  /* 0xd2511f53030a7827 */ /* 0x040fe200078e00ff */
[----:B------:R-:W-:Y:S02]  /*0360*/  UIADD3 UR12, UR5, 0x76cf5d0a, URZ ;  /* 0x76cf5d0a050c7890 */ /* 0x000fe4000fffe03f */
        /* <DEDUP_REMOVED lines=69> */
.L_x_5544:
        /* <DEDUP_REMOVED lines=31> */
.L_x_5413:
[----:B0-----:R-:W-:Y:S02]  /*09b0*/  IMAD.MOV.U32 R59, RZ, RZ, R2 ;  /* 0x000000ffff3b7224 */ /* 0x001fe400078e0002 */
.L_x_5414:
[----:B------:R-:W-:Y:S05]  /*09c0*/  BSYNC B1 ;  /* 0x0000000000017941 */ /* 0x000fea0003800000 */
.L_x_5412:
        /* <DEDUP_REMOVED lines=16> */
.L_x_5418:
[----:B------:R-:W-:Y:S05]  /*0ad0*/  BSYNC B2 ;  /* 0x0000000000027941 */ /* 0x000fea0003800000 */
.L_x_5417:
        /* <DEDUP_REMOVED lines=42> */
.L_x_5416:
[----:B------:R-:W-:Y:S05]  /*0d80*/  BSYNC B1 ;  /* 0x0000000000017941 */ /* 0x000fea0003800000 */
.L_x_5415:
        /* <DEDUP_REMOVED lines=16> */
.L_x_5419:
        /* <DEDUP_REMOVED lines=12> */
.L_x_5422:
[----:B------:R-:W-:Y:S02]  /*0f50*/  IMAD.MOV.U32 R9, RZ, RZ, R2 ;  /* 0x000000ffff097224 */ /* 0x000fe400078e0002 */
.L_x_5423:
[----:B------:R-:W-:Y:S05]  /*0f60*/  BSYNC B1 ;  /* 0x0000000000017941 */ /* 0x000fea0003800000 */
.L_x_5421:
        /* <DEDUP_REMOVED lines=16> */
.L_x_5427:
[----:B------:R-:W-:Y:S05]  /*1070*/  BSYNC B2 ;  /* 0x0000000000027941 */ /* 0x000fea0003800000 */
.L_x_5426:
        /* <DEDUP_REMOVED lines=42> */
.L_x_5425:
[----:B------:R-:W-:Y:S05]  /*1320*/  BSYNC B1 ;  /* 0x0000000000017941 */ /* 0x000fea0003800000 */
.L_x_5424:
        /* <DEDUP_REMOVED lines=9> */
.L_x_5420:
        /* <DEDUP_REMOVED lines=12> */
.L_x_5429:
[----:B------:R-:W-:Y:S02]  /*1480*/  IMAD.MOV.U32 R61, RZ, RZ, R2 ;  /* 0x000000ffff3d7224 */ /* 0x000fe400078e0002 */
.L_x_5430:
[----:B------:R-:W-:Y:S05]  /*1490*/  BSYNC B1 ;  /* 0x0000000000017941 */ /* 0x000fea0003800000 */
.L_x_5428:
        /* <DEDUP_REMOVED lines=16> */
.L_x_5434:
[----:B------:R-:W-:Y:S05]  /*15a0*/  BSYNC B2 ;  /* 0x0000000000027941 */ /* 0x000fea0003800000 */
.L_x_5433:
        /* <DEDUP_REMOVED lines=42> */
.L_x_5432:
[----:B------:R-:W-:Y:S05]  /*1850*/  BSYNC B1 ;  /* 0x0000000000017941 */ /* 0x000fea0003800000 */
.L_x_5431:
        /* <DEDUP_REMOVED lines=13> */
.L_x_5435:
        /* <DEDUP_REMOVED lines=12> */
.L_x_5438:
[----:B------:R-:W-:Y:S02]  /*19f0*/  IMAD.MOV.U32 R40, RZ, RZ, R2 ;  /* 0x000000ffff287224 */ /* 0x000fe400078e0002 */
.L_x_5439:
[----:B------:R-:W-:Y:S05]  /*1a00*/  BSYNC B1 ;  /* 0x0000000000017941 */ /* 0x000fea0003800000 */
.L_x_5437:
        /* <DEDUP_REMOVED lines=16> */
.L_x_5443:
[----:B------:R-:W-:Y:S05]  /*1b10*/  BSYNC B2 ;  /* 0x0000000000027941 */ /* 0x000fea0003800000 */
.L_x_5442:
        /* <DEDUP_REMOVED lines=42> */
.L_x_5441:
[----:B------:R-:W-:Y:S05]  /*1dc0*/  BSYNC B1 ;  /* 0x0000000000017941 */ /* 0x000fea0003800000 */
.L_x_5440:
        /* <DEDUP_REMOVED lines=9> */
.L_x_5436:
        /* <DEDUP_REMOVED lines=12> */
.L_x_5445:
[----:B------:R-:W-:Y:S02]  /*1f20*/  MOV R40, R2 ;  /* 0x0000000200287202 */ /* 0x000fe40000000f00 */
.L_x_5446:
[----:B------:R-:W-:Y:S05]  /*1f30*/  BSYNC B1 ;  /* 0x0000000000017941 */ /* 0x000fea0003800000 */
.L_x_5444:
        /* <DEDUP_REMOVED lines=16> */
.L_x_5450:
[----:B------:R-:W-:Y:S05]  /*2040*/  BSYNC B2 ;  /* 0x0000000000027941 */ /* 0x000fea0003800000 */
.L_x_5449:
        /* <DEDUP_REMOVED lines=42> */
.L_x_5448:
[----:B------:R-:W-:Y:S05]  /*22f0*/  BSYNC B1 ;  /* 0x0000000000017941 */ /* 0x000fea0003800000 */
.L_x_5447:
        /* <DEDUP_REMOVED lines=13> */
.L_x_5451:
        /* <DEDUP_REMOVED lines=12> */
.L_x_5454:
[----:B------:R-:W-:Y:S02]  /*2490*/  MOV R11, R2 ;  /* 0x00000002000b7202 */ /* 0x000fe40000000f00 */
.L_x_5455:
[----:B------:R-:W-:Y:S05]  /*24a0*/  BSYNC B1 ;  /* 0x0000000000017941 */ /* 0x000fea0003800000 */
.L_x_5453:
        /* <DEDUP_REMOVED lines=16> */
.L_x_5459:
[----:B------:R-:W-:Y:S05]  /*25b0*/  BSYNC B2 ;  /* 0x0000000000027941 */ /* 0x000fea0003800000 */
.L_x_5458:
        /* <DEDUP_REMOVED lines=42> */
.L_x_5457:
[----:B------:R-:W-:Y:S05]  /*2860*/  BSYNC B1 ;  /* 0x0000000000017941 */ /* 0x000fea0003800000 */
.L_x_5456:
        /* <DEDUP_REMOVED lines=9> */
.L_x_5452:
        /* <DEDUP_REMOVED lines=12> */
.L_x_5461:
[----:B------:R-:W-:Y:S02]  /*29c0*/  IMAD.MOV.U32 R40, RZ, RZ, R2 ;  /* 0x000000ffff287224 */ /* 0x000fe400078e0002 */
.L_x_5462:
[----:B------:R-:W-:Y:S05]  /*29d0*/  BSYNC B1 ;  /* 0x0000000000017941 */ /* 0x000fea0003800000 */
.L_x_5460:
        /* <DEDUP_REMOVED lines=16> */
.L_x_5466:
[----:B------:R-:W-:Y:S05]  /*2ae0*/  BSYNC B2 ;  /* 0x0000000000027941 */ /* 0x000fea0003800000 */
.L_x_5465:
        /* <DEDUP_REMOVED lines=42> */
.L_x_5464:
[----:B------:R-:W-:Y:S05]  /*2d90*/  BSYNC B1 ;  /* 0x0000000000017941 */ /* 0x000fea0003800000 */
.L_x_5463:
        /* <DEDUP_REMOVED lines=13> */
.L_x_5467:
        /* <DEDUP_REMOVED lines=12> */
.L_x_5470:
[----:B------:R-:W-:Y:S02]  /*2f30*/  IMAD.MOV.U32 R64, RZ, RZ, R2 ;  /* 0x000000ffff407224 */ /* 0x000fe400078e0002 */
.L_x_5471:
[----:B------:R-:W-:Y:S05]  /*2f40*/  BSYNC B1 ;  /* 0x0000000000017941 */ /* 0x000fea0003800000 */
.L_x_5469:
        /* <DEDUP_REMOVED lines=16> */
.L_x_5475:
[----:B------:R-:W-:Y:S05]  /*3050*/  BSYNC B2 ;  /* 0x0000000000027941 */ /* 0x000fea0003800000 */
.L_x_5474:
        /* <DEDUP_REMOVED lines=42> */
.L_x_5473:
[----:B------:R-:W-:Y:S05]  /*3300*/  BSYNC B1 ;  /* 0x0000000000017941 */ /* 0x000fea0003800000 */
.L_x_5472:
        /* <DEDUP_REMOVED lines=9> */
.L_x_5468:
        /* <DEDUP_REMOVED lines=12> */
.L_x_5477:
[----:B------:R-:W-:Y:S02]  /*3460*/  IMAD.MOV.U32 R64, RZ, RZ, R2 ;  /* 0x000000ffff407224 */ /* 0x000fe400078e0002 */
.L_x_5478:
[----:B------:R-:W-:Y:S05]  /*3470*/  BSYNC B1 ;  /* 0x0000000000017941 */ /* 0x000fea0003800000 */
.L_x_5476:
        /* <DEDUP_REMOVED lines=16> */
.L_x_5482:
[----:B------:R-:W-:Y:S05]  /*3580*/  BSYNC B2 ;  /* 0x0000000000027941 */ /* 0x000fea0003800000 */
.L_x_5481:
        /* <DEDUP_REMOVED lines=42> */
.L_x_5480:
[----:B------:R-:W-:Y:S05]  /*3830*/  BSYNC B1 ;  /* 0x0000000000017941 */ /* 0x000fea0003800000 */
.L_x_5479:
        /* <DEDUP_REMOVED lines=12> */
.L_x_5483:
        /* <DEDUP_REMOVED lines=12> */
.L_x_5486:
[----:B------:R-:W-:Y:S02]  /*39c0*/  IMAD.MOV.U32 R41, RZ, RZ, R2 ;  /* 0x000000ffff297224 */ /* 0x000fe400078e0002 */
.L_x_5487:
[----:B------:R-:W-:Y:S05]  /*39d0*/  BSYNC B1 ;  /* 0x0000000000017941 */ /* 0x000fea0003800000 */
.L_x_5485:
        /* <DEDUP_REMOVED lines=16> */
.L_x_5491:
[----:B------:R-:W-:Y:S05]  /*3ae0*/  BSYNC B2 ;  /* 0x0000000000027941 */ /* 0x000fea0003800000 */
.L_x_5490:
        /* <DEDUP_REMOVED lines=42> */
.L_x_5489:
[----:B------:R-:W-:Y:S05]  /*3d90*/  BSYNC B1 ;  /* 0x0000000000017941 */ /* 0x000fea0003800000 */
.L_x_5488:
        /* <DEDUP_REMOVED lines=9> */
.L_x_5484:
        /* <DEDUP_REMOVED lines=12> */
.L_x_5493:
[----:B------:R-:W-:Y:S02]  /*3ef0*/  MOV R66, R2 ;  /* 0x0000000200427202 */ /* 0x000fe40000000f00 */
.L_x_5494:
[----:B------:R-:W-:Y:S05]  /*3f00*/  BSYNC B1 ;  /* 0x0000000000017941 */ /* 0x000fea0003800000 */
.L_x_5492:
        /* <DEDUP_REMOVED lines=16> */
.L_x_5498:
[----:B------:R-:W-:Y:S05]  /*4010*/  BSYNC B2 ;  /* 0x0000000000027941 */ /* 0x000fea0003800000 */
.L_x_5497:
        /* <DEDUP_REMOVED lines=42> */
.L_x_5496:
[----:B------:R-:W-:Y:S05]  /*42c0*/  BSYNC B1 ;  /* 0x0000000000017941 */ /* 0x000fea0003800000 */
.L_x_5495:
        /* <DEDUP_REMOVED lines=12> */
.L_x_5499:
        /* <DEDUP_REMOVED lines=12> */
.L_x_5502:
[----:B------:R-:W-:Y:S02]  /*4450*/  IMAD.MOV.U32 R42, RZ, RZ, R2 ;  /* 0x000000ffff2a7224 */ /* 0x000fe400078e0002 */
.L_x_5503:
[----:B------:R-:W-:Y:S05]  /*4460*/  BSYNC B1 ;  /* 0x0000000000017941 */ /* 0x000fea0003800000 */
.L_x_5501:
        /* <DEDUP_REMOVED lines=16> */
.L_x_5507:
[----:B------:R-:W-:Y:S05]  /*4570*/  BSYNC B2 ;  /* 0x0000000000027941 */ /* 0x000fea0003800000 */
.L_x_5506:
        /* <DEDUP_REMOVED lines=42> */
.L_x_5505:
[----:B------:R-:W-:Y:S05]  /*4820*/  BSYNC B1 ;  /* 0x0000000000017941 */ /* 0x000fea0003800000 */
.L_x_5504:
        /* <DEDUP_REMOVED lines=9> */
.L_x_5500:
        /* <DEDUP_REMOVED lines=12> */
.L_x_5509:
[----:B------:R-:W-:Y:S02]  /*4980*/  IMAD.MOV.U32 R66, RZ, RZ, R2 ;  /* 0x000000ffff427224 */ /* 0x000fe400078e0002 */
.L_x_5510:
[----:B------:R-:W-:Y:S05]  /*4990*/  BSYNC B1 ;  /* 0x0000000000017941 */ /* 0x000fea0003800000 */
.L_x_5508:
        /* <DEDUP_REMOVED lines=16> */
.L_x_5514:
[----:B------:R-:W-:Y:S05]  /*4aa0*/  BSYNC B2 ;  /* 0x0000000000027941 */ /* 0x000fea0003800000 */
.L_x_5513:
        /* <DEDUP_REMOVED lines=42> */
.L_x_5512:
[----:B------:R-:W-:Y:S05]  /*4d50*/  BSYNC B1 ;  /* 0x0000000000017941 */ /* 0x000fea0003800000 */
.L_x_5511:
        /* <DEDUP_REMOVED lines=12> */
.L_x_5515:
        /* <DEDUP_REMOVED lines=12> */
.L_x_5518:
[----:B------:R-:W-:Y:S02]  /*4ee0*/  MOV R66, R2 ;  /* 0x0000000200427202 */ /* 0x000fe40000000f00 */
.L_x_5519:
[----:B------:R-:W-:Y:S05]  /*4ef0*/  BSYNC B1 ;  /* 0x0000000000017941 */ /* 0x000fea0003800000 */
.L_x_5517:
        /* <DEDUP_REMOVED lines=16> */
.L_x_5523:
[----:B------:R-:W-:Y:S05]  /*5000*/  BSYNC B2 ;  /* 0x0000000000027941 */ /* 0x000fea0003800000 */
.L_x_5522:
        /* <DEDUP_REMOVED lines=42> */
.L_x_5521:
[----:B------:R-:W-:Y:S05]  /*52b0*/  BSYNC B1 ;  /* 0x0000000000017941 */ /* 0x000fea0003800000 */
.L_x_5520:
        /* <DEDUP_REMOVED lines=9> */
.L_x_5516:
        /* <DEDUP_REMOVED lines=12> */
.L_x_5525:
[----:B------:R-:W-:Y:S02]  /*5410*/  MOV R64, R2 ;  /* 0x0000000200407202 */ /* 0x000fe40000000f00 */
.L_x_5526:
[----:B------:R-:W-:Y:S05]  /*5420*/  BSYNC B1 ;  /* 0x0000000000017941 */ /* 0x000fea0003800000 */
.L_x_5524:
        /* <DEDUP_REMOVED lines=16> */
.L_x_5530:
[----:B------:R-:W-:Y:S05]  /*5530*/  BSYNC B2 ;  /* 0x0000000000027941 */ /* 0x000fea0003800000 */
.L_x_5529:
        /* <DEDUP_REMOVED lines=42> */
.L_x_5528:
[----:B------:R-:W-:Y:S05]  /*57e0*/  BSYNC B1 ;  /* 0x0000000000017941 */ /* 0x000fea0003800000 */
.L_x_5527:
        /* <DEDUP_REMOVED lines=12> */
.L_x_5531:
        /* <DEDUP_REMOVED lines=12> */
.L_x_5534:
[----:B------:R-:W-:Y:S02]  /*5970*/  IMAD.MOV.U32 R64, RZ, RZ, R2 ;  /* 0x000000ffff407224 */ /* 0x000fe400078e0002 */
.L_x_5535:
[----:B------:R-:W-:Y:S05]  /*5980*/  BSYNC B1 ;  /* 0x0000000000017941 */ /* 0x000fea0003800000 */
.L_x_5533:
        /* <DEDUP_REMOVED lines=16> */
.L_x_5539:
[----:B------:R-:W-:Y:S05]  /*5a90*/  BSYNC B2 ;  /* 0x0000000000027941 */ /* 0x000fea0003800000 */
.L_x_5538:
        /* <DEDUP_REMOVED lines=42> */
.L_x_5537:
[----:B------:R-:W-:Y:S05]  /*5d40*/  BSYNC B1 ;  /* 0x0000000000017941 */ /* 0x000fea0003800000 */
.L_x_5536:
        /* <DEDUP_REMOVED lines=9> */
.L_x_5532:
        /* <DEDUP_REMOVED lines=31> */
[----:B0-----:R-:W-:Y:S01]  /*5fd0*/  SHF.L.U32 R58, R56, 0x10, RZ ;  /* 0x00000010383a7819 */ /* 0x001fe200000006ff */
[----:B------:R-:W-:Y:S01]  /*5fe0*/  IMAD.WIDE.U32 R62, R49, 0x1000000, RZ ;  /* 0x01000000313e7825 */ /* 0x000fe200078e00ff */
[----:B------:R-:W-:Y:S02]  /*5ff0*/  IADD3 R64, P0, R64, c[0x0][0x198], RZ ;  /* 0x0000660040407a10 */ /* 0x000fe40007f1e0ff */
        /* <DEDUP_REMOVED lines=13> */
.L_x_5540:
        /* <DEDUP_REMOVED lines=11> */
.L_x_5545:
        /* <DEDUP_REMOVED lines=36> */
.L_x_5546:
        /* <DEDUP_REMOVED lines=20> */
[----:B------:R-:W-:Y:S01]  /*6500*/  F2FP.PACK_AB R11, R62, R43 ;  /* 0x0000002b3e0b723e */ /* 0x000fe200000000ff */
        /* <DEDUP_REMOVED lines=14> */
[----:B------:R-:W-:Y:S01]  /*65f0*/  LEA R40, P0, R45, c[0x0][0x208], 0x4 ;  /* 0x000082002d287a11 */ /* 0x000fe200078020ff */
[----:B------:R-:W-:Y:S01]  /*6600*/  IMAD.MOV.U32 R60, RZ, RZ, 0x4 ;  /* 0x00000004ff3c7424 */ /* 0x000fe200078e00ff */
[----:B------:R-:W-:-:S02]  /*6610*/  F2FP.PACK_AB R10, R59, R10 ;  /* 0x0000000a3b0a723e */ /* 0x000fc400000000ff */
[----:B------:R-:W-:Y:S01]  /*6620*/  F2FP.PACK_AB R8, R41, R8 ;  /* 0x000000082908723e */ /* 0x000fe200000000ff */
        /* <DEDUP_REMOVED lines=10> */
.L_x_5543:
[----:B------:R-:W-:Y:S05]  /*66d0*/  BSYNC B0 ;  /* 0x0000000000007941 */ /* 0x000fea0003800000 */
.L_x_5411:
[----:B------:R-:W-:Y:S05]  /*66e0*/  EXIT ;  /* 0x000000000000794d */ /* 0x000fea0003800000 */
.L_x_5541:
[----:B------:R-:W-:Y:S01]  /*66f0*/  HFMA2.MMA R62, -RZ, RZ, 0, 5.9604644775390625e-08 ;  /* 0x00000001ff3e7435 */ /* 0x000fe200000001ff */
[----:B------:R-:W-:Y:S01]  /*6700*/  IMAD.MOV.U32 R61, RZ, RZ, 0x1f ;  /* 0x0000001fff3d7424 */ /* 0x000fe200078e00ff */
[----:B------:R-:W-:Y:S01]  /*6710*/  MOV R58, 0x6740 ;  /* 0x00006740003a7802 */ /* 0x000fe20000000f00 */
[----:B------:R-:W-:-:S03]  /*6720*/  IMAD.MOV.U32 R60, RZ, RZ, -0x1 ;  /* 0xffffffffff3c7424 */ /* 0x000fc600078e00ff */
[----:B------:R-:W-:Y:S05]  /*6730*/  CALL.REL.NOINC `($__internal_63_$__cuda_sm70_shflsync_bfly_p) ;  /* 0x0000048000007944 */ /* 0x000fea0003c00000 */
[----:B01----:R-:W-:Y:S05]  /*6740*/  BRA `(.L_x_5545) ;  /* 0xfffffa3000007947 */ /* 0x003fea000383ffff */
.L_x_5542:
[----:B------:R-:W-:Y:S01]  /*6750*/  IMAD.MOV.U32 R62, RZ, RZ, 0x2 ;  /* 0x00000002ff3e7424 */ /* 0x000fe200078e00ff */
[----:B------:R-:W-:Y:S01]  /*6760*/  MOV R61, 0x1f ;  /* 0x0000001f003d7802 */ /* 0x000fe20000000f00 */
[----:B------:R-:W-:Y:S01]  /*6770*/  IMAD.MOV.U32 R60, RZ, RZ, -0x1 ;  /* 0xffffffffff3c7424 */ /* 0x000fe200078e00ff */
[----:B------:R-:W-:Y:S02]  /*6780*/  MOV R58, 0x67a0 ;  /* 0x000067a0003a7802 */ /* 0x000fe40000000f00 */
[----:B------:R-:W-:Y:S05]  /*6790*/  CALL.REL.NOINC `($__internal_63_$__cuda_sm70_shflsync_bfly_p) ;  /* 0x0000042000007944 */ /* 0x000fea0003c00000 */
[----:B01----:R-:W-:Y:S01]  /*67a0*/  FADD.FTZ R63, R63, R60 ;  /* 0x0000003c3f3f7221 */ /* 0x003fe20000010000 */
[----:B------:R-:W-:Y:S01]  /*67b0*/  MOV R60, 0xffffffff ;  /* 0xffffffff003c7802 */ /* 0x000fe20000000f00 */
[----:B------:R-:W-:Y:S01]  /*67c0*/  IMAD.MOV.U32 R62, RZ, RZ, 0x4 ;  /* 0x00000004ff3e7424 */ /* 0x000fe200078e00ff */
[----:B------:R-:W-:Y:S01]  /*67d0*/  MOV R58, 0x6800 ;  /* 0x00006800003a7802 */ /* 0x000fe20000000f00 */
[----:B------:R-:W-:-:S02]  /*67e0*/  IMAD.MOV.U32 R61, RZ, RZ, 0x1f ;  /* 0x0000001fff3d7424 */ /* 0x000fc400078e00ff */
[----:B------:R-:W-:Y:S05]  /*67f0*/  CALL.REL.NOINC `($__internal_63_$__cuda_sm70_shflsync_bfly_p) ;  /* 0x000003c000007944 */ /* 0x000fea0003c00000 */
[----:B01----:R-:W-:Y:S01]  /*6800*/  FADD.FTZ R63, R63, R60 ;  /* 0x0000003c3f3f7221 */ /* 0x003fe20000010000 */
[----:B------:R-:W-:Y:S01]  /*6810*/  MOV R58, 0x6860 ;  /* 0x00006860003a7802 */ /* 0x000fe20000000f00 */
[----:B------:R-:W-:-:S02]  /*6820*/  IMAD.MOV.U32 R62, RZ, RZ, 0x8 ;  /* 0x00000008ff3e7424 */ /* 0x000fc400078e00ff */
[----:B------:R-:W-:Y:S02]  /*6830*/  IMAD.MOV.U32 R61, RZ, RZ, 0x1f ;  /* 0x0000001fff3d7424 */ /* 0x000fe400078e00ff */
[----:B------:R-:W-:Y:S02]  /*6840*/  IMAD.MOV.U32 R60, RZ, RZ, -0x1 ;  /* 0xffffffffff3c7424 */ /* 0x000fe400078e00ff */
[----:B------:R-:W-:Y:S05]  /*6850*/  CALL.REL.NOINC `($__internal_63_$__cuda_sm70_shflsync_bfly_p) ;  /* 0x0000036000007944 */ /* 0x000fea0003c00000 */
[----:B0-----:R-:W-:Y:S01]  /*6860*/  HFMA2.MMA R62, -RZ, RZ, 0, 9.5367431640625e-07 ;  /* 0x00000010ff3e7435 */ /* 0x001fe200000001ff */
[----:B-1----:R-:W-:Y:S01]  /*6870*/  FADD.FTZ R63, R63, R60 ;  /* 0x0000003c3f3f7221 */ /* 0x002fe20000010000 */
[----:B------:R-:W-:Y:S01]  /*6880*/  MOV R58, 0x68c0 ;  /* 0x000068c0003a7802 */ /* 0x000fe20000000f00 */
[----:B------:R-:W-:Y:S02]  /*6890*/  IMAD.MOV.U32 R61, RZ, RZ, 0x1f ;  /* 0x0000001fff3d7424 */ /* 0x000fe400078e00ff */
[----:B------:R-:W-:Y:S02]  /*68a0*/  IMAD.MOV.U32 R60, RZ, RZ, -0x1 ;  /* 0xffffffffff3c7424 */ /* 0x000fe400078e00ff */
[----:B------:R-:W-:Y:S05]  /*68b0*/  CALL.REL.NOINC `($__internal_63_$__cuda_sm70_shflsync_bfly_p) ;  /* 0x0000030000007944 */ /* 0x000fea0003c00000 */
[----:B-1----:R-:W-:Y:S02]  /*68c0*/  FADD.FTZ R53, R63, R60 ;  /* 0x0000003c3f357221 */ /* 0x002fe40000010000 */
[----:B0-----:R-:W-:Y:S02]  /*68d0*/  IMAD.MOV.U32 R62, RZ, RZ, 0x1 ;  /* 0x00000001ff3e7424 */ /* 0x001fe400078e00ff */
[----:B------:R-:W-:-:S02]  /*68e0*/  FMUL.FTZ R53, R53, c[0x0][0x1e0] ;  /* 0x0000780035357a20 */ /* 0x000fc40000410000 */
[----:B------:R-:W-:Y:S02]  /*68f0*/  IMAD.MOV.U32 R60, RZ, RZ, -0x1 ;  /* 0xffffffffff3c7424 */ /* 0x000fe400078e00ff */
        /* <DEDUP_REMOVED lines=18> */
[----:B------:R-:W-:Y:S05]  /*6a20*/  CALL.REL.NOINC `($__internal_63_$__cuda_sm70_shflsync_bfly_p) ;  /* 0x0000019000007944 */ /* 0x000fea0003c00000 */
[----:B01----:R-:W-:Y:S01]  /*6a30*/  FADD.FTZ R63, R63, R60 ;  /* 0x0000003c3f3f7221 */ /* 0x003fe20000010000 */
[----:B------:R-:W-:Y:S01]  /*6a40*/  MOV R60, 0xffffffff ;  /* 0xffffffff003c7802 */ /* 0x000fe20000000f00 */
[----:B------:R-:W-:Y:S01]  /*6a50*/  IMAD.MOV.U32 R62, RZ, RZ, 0x2 ;  /* 0x00000002ff3e7424 */ /* 0x000fe200078e00ff */
[----:B------:R-:W-:Y:S01]  /*6a60*/  MOV R58, 0x6a90 ;  /* 0x00006a90003a7802 */ /* 0x000fe20000000f00 */
[----:B------:R-:W-:Y:S02]  /*6a70*/  IMAD.MOV.U32 R61, RZ, RZ, 0x1f ;  /* 0x0000001fff3d7424 */ /* 0x000fe400078e00ff */
[----:B------:R-:W-:Y:S05]  /*6a80*/  CALL.REL.NOINC `($__internal_63_$__cuda_sm70_shflsync_bfly_p) ;  /* 0x0000013000007944 */ /* 0x000fea0003c00000 */
[----:B01----:R-:W-:Y:S01]  /*6a90*/  FADD.FTZ R63, R63, R60 ;  /* 0x0000003c3f3f7221 */ /* 0x003fe20000010000 */
[----:B------:R-:W-:Y:S01]  /*6aa0*/  MOV R58, 0x6af0 ;  /* 0x00006af0003a7802 */ /* 0x000fe20000000f00 */
[----:B------:R-:W-:Y:S02]  /*6ab0*/  IMAD.MOV.U32 R62, RZ, RZ, 0x4 ;  /* 0x00000004ff3e7424 */ /* 0x000fe400078e00ff */
[----:B------:R-:W-:Y:S02]  /*6ac0*/  IMAD.MOV.U32 R61, RZ, RZ, 0x1f ;  /* 0x0000001fff3d7424 */ /* 0x000fe400078e00ff */
[----:B------:R-:W-:-:S02]  /*6ad0*/  IMAD.MOV.U32 R60, RZ, RZ, -0x1 ;  /* 0xffffffffff3c7424 */ /* 0x000fc400078e00ff */
[----:B------:R-:W-:Y:S05]  /*6ae0*/  CALL.REL.NOINC `($__internal_63_$__cuda_sm70_shflsync_bfly_p) ;  /* 0x000000d000007944 */ /* 0x000fea0003c00000 */
[----:B0-----:R-:W-:Y:S01]  /*6af0*/  HFMA2.MMA R62, -RZ, RZ, 0, 4.76837158203125e-07 ;  /* 0x00000008ff3e7435 */ /* 0x001fe200000001ff */
[----:B-1----:R-:W-:Y:S01]  /*6b00*/  FADD.FTZ R63, R63, R60 ;  /* 0x0000003c3f3f7221 */ /* 0x002fe20000010000 */
[----:B------:R-:W-:Y:S01]  /*6b10*/  MOV R58, 0x6b50 ;  /* 0x00006b50003a7802 */ /* 0x000fe20000000f00 */
[----:B------:R-:W-:-:S02]  /*6b20*/  IMAD.MOV.U32 R61, RZ, RZ, 0x1f ;  /* 0x0000001fff3d7424 */ /* 0x000fc400078e00ff */
[----:B------:R-:W-:Y:S02]  /*6b30*/  IMAD.MOV.U32 R60, RZ, RZ, -0x1 ;  /* 0xffffffffff3c7424 */ /* 0x000fe400078e00ff */
[----:B------:R-:W-:Y:S05]  /*6b40*/  CALL.REL.NOINC `($__internal_63_$__cuda_sm70_shflsync_bfly_p) ;  /* 0x0000007000007944 */ /* 0x000fea0003c00000 */
[----:B01----:R-:W-:Y:S01]  /*6b50*/  FADD.FTZ R63, R63, R60 ;  /* 0x0000003c3f3f7221 */ /* 0x003fe20000010000 */
[----:B------:R-:W-:Y:S01]  /*6b60*/  MOV R61, 0x1f ;  /* 0x0000001f003d7802 */ /* 0x000fe20000000f00 */
[----:B------:R-:W-:Y:S01]  /*6b70*/  IMAD.MOV.U32 R62, RZ, RZ, 0x10 ;  /* 0x00000010ff3e7424 */ /* 0x000fe200078e00ff */
[----:B------:R-:W-:Y:S01]  /*6b80*/  MOV R58, 0x6bb0 ;  /* 0x00006bb0003a7802 */ /* 0x000fe20000000f00 */
[----:B------:R-:W-:Y:S02]  /*6b90*/  IMAD.MOV.U32 R60, RZ, RZ, -0x1 ;  /* 0xffffffffff3c7424 */ /* 0x000fe400078e00ff */
[----:B------:R-:W-:Y:S05]  /*6ba0*/  CALL.REL.NOINC `($__internal_63_$__cuda_sm70_shflsync_bfly_p) ;  /* 0x0000001000007944 */ /* 0x000fea0003c00000 */
[----:B01----:R-:W-:Y:S05]  /*6bb0*/  BRA `(.L_x_5546) ;  /* 0xfffff80000007947 */ /* 0x003fea000383ffff */
        .weak           $__internal_63_$__cuda_sm70_shflsync_bfly_p
        .type           $__internal_63_$__cuda_sm70_shflsync_bfly_p,@function
        .size           $__internal_63_$__cuda_sm70_shflsync_bfly_p,(.L_x_7119 - $__internal_63_$__cuda_sm70_shflsync_bfly_p)
$__internal_63_$__cuda_sm70_shflsync_bfly_p:
[----:B------:R-:W-:Y:S01]  /*6bc0*/  IMAD.MOV.U32 R59, RZ, RZ, 0x0 ;  /* 0x00000000ff3b7424 */ /* 0x000fe200078e00ff */
[----:B------:R-:W-:Y:S04]  /*6bd0*/  WARPSYNC R60 ;  /* 0x0000003c00007348 */ /* 0x000fe80003800000 */
[----:B------:R0:W1:Y:S01]  /*6be0*/  SHFL.BFLY PT, R60, R63, R62, R61 ;  /* 0x0c00003e3f3c7389 */ /* 0x00006200000e003d */
[----:B------:R-:W-:Y:S05]  /*6bf0*/  RET.REL.NODEC R58 `(_ZN10layer_norm31ln_parallel_residual_fwd_kernelINS_13Kernel_traitsIf6__halffS2_fjLj256ELj1ELj4ELj1ELj16ENS_18Kernel_traits_baseILj256EfS2_fS2_fjLj128EEEEELb1ELb1ELb1EEEvNS_9FwdParamsE) ;  /* 0xffff94003a007950 */ /* 0x000fea0003c3ffff */
.L_x_5547:
        /* <DEDUP_REMOVED lines=16> */
.L_x_7119:


//--------------------- .text._ZN10layer_norm31ln_parallel_residual_fwd_kernelINS_13Kernel_traitsI6__halfffffjLj256ELj1ELj4ELj1ELj16ENS_18Kernel_traits_baseILj256ES2_ffffjLj128EEEEELb0ELb0ELb0EEEvNS_9FwdParamsE --------------------------
	.section	.text._ZN10layer_norm31ln_parallel_residual_fwd_kernelINS_13Kernel_traitsI6__halfffffjLj256ELj1ELj4ELj1ELj16ENS_18Kernel_traits_baseILj256ES2_ffffjLj128EEEEELb0ELb0ELb0EEEvNS_9FwdParamsE,"ax",@progbits
	.sectioninfo	@"SHI_REGISTERS=72"
	.align	128
        .global         _ZN10layer_norm31ln_parallel_residual_fwd_kernelINS_13Kernel_traitsI6__halfffffjLj256ELj1ELj4ELj1ELj16ENS_18Kernel_traits_baseILj256ES2_ffffjLj128EEEEELb0ELb0ELb0EEEvNS_9FwdParamsE
        .type           _ZN10layer_norm31ln_parallel_residual_fwd_kernelINS_13Kernel_traitsI6__halfffffjLj256ELj1ELj4ELj1ELj16ENS_18Kernel_traits_baseILj256ES2_ffffjLj128EEEEELb0ELb0ELb0EEEvNS_9FwdParamsE,@function
        .size           _ZN10layer_norm31ln_parallel_residual_fwd_kernelINS_13Kernel_traitsI6__halfffffjLj256ELj1ELj4ELj1ELj16ENS_18Kernel_traits_baseILj256ES2_ffffjLj128EEEEELb0ELb0ELb0EEEvNS_9FwdParamsE,(.L_x_7120 - _ZN10layer_norm31ln_parallel_residual_fwd_kernelINS_13Kernel_traitsI6__halfffffjLj256ELj1ELj4ELj1ELj16ENS_18Kernel_traits_baseILj256ES2_ffffjLj128EEEEELb0ELb0ELb0EEEvNS_9FwdParamsE)
        .other          _ZN10layer_norm31ln_parallel_residual_fwd_kernelINS_13Kernel_traitsI6__halfffffjLj256ELj1ELj4ELj1ELj16ENS_18Kernel_traits_baseILj256ES2_ffffjLj128EEEEELb0ELb0ELb0EEEvNS_9FwdParamsE,@"STO_CUDA_ENTRY STV_DEFAULT"
_ZN10layer_norm31ln_parallel_residual_fwd_kernelINS_13Kernel_traitsI6__halfffffjLj256ELj1ELj4ELj1ELj16ENS_18Kernel_traits_baseILj256ES2_ffffjLj128EEEEELb0ELb0ELb0EEEvNS_9FwdParamsE:
.text._ZN10layer_norm31ln_parallel_residual_fwd_kernelINS_13Kernel_traitsI6__halfffffjLj256ELj1ELj4ELj1ELj16ENS_18Kernel_traits_baseILj256ES2_ffffjLj128EEEEELb0ELb0ELb0EEEvNS_9FwdParamsE:
        /* <DEDUP_REMOVED lines=14> */
[----:B------:R-:W-:Y:S02]  /*00e0*/  ISETP.GE.U32.AND P3, PT, R62, 0x40, PT ;  /* 0x000000403e00780c */ /* 0x000fe40003f66070 */
[----:B------:R-:W-:-:S07]  /*00f0*/  LOP3.LUT R15, R15, 0x1f, RZ, 0xc0, !PT ;  /* 0x0000001f0f0f7812 */ /* 0x000fce00078ec0ff */
[----:B------:R-:W-:Y:S05]  /*0100*/  @!P2 BRA `(.L_x_5549) ;  /* 0x000001500000a947 */ /* 0x000fea0003800000 */
[----:B------:R-:W-:Y:S01]  /*0110*/  ISETP.NE.U32.AND P0, PT, RZ, c[0x0][0x218], PT ;  /* 0x00008600ff007a0c */ /* 0x000fe20003f05070 */
[C---:B------:R-:W-:Y:S01]  /*0120*/  IMAD.SHL.U32 R10, R15.reuse, 0x8, RZ ;  /* 0x000000080f0a7824 */ /* 0x040fe200078e00ff */
[----:B------:R-:W-:Y:S01]  /*0130*/  ISETP.NE.U32.AND P1, PT, RZ, c[0x0][0x220], PT ;  /* 0x00008800ff007a0c */ /* 0x000fe20003f25070 */
[----:B------:R-:W-:Y:S01]  /*0140*/  HFMA2.MMA R6, -RZ, RZ, 0, 4.76837158203125e-07 ;  /* 0x00000008ff067435 */ /* 0x000fe200000001ff */
[----:B------:R-:W-:Y:S02]  /*0150*/  ISETP.NE.AND.EX P0, PT, RZ, c[0x0][0x21c], PT, P0 ;  /* 0x00008700ff007a0c */ /* 0x000fe40003f05300 */
[----:B------:R-:W-:Y:S02]  /*0160*/  ISETP.NE.AND.EX P1, PT, RZ, c[0x0][0x224], PT, P1 ;  /* 0x00008900ff007a0c */ /* 0x000fe40003f25310 */
[----:B------:R-:W-:-:S09]  /*0170*/  SHF.L.U64.HI R11, R15, 0x3, RZ ;  /* 0x000000030f0b7819 */ /* 0x000fd200000102ff */
[C---:B------:R-:W-:Y:S02]  /*0180*/  @P0 LEA R8, P5, R15.reuse, c[0x0][0x218], 0x3 ;  /* 0x000086000f080a11 */ /* 0x040fe400078a18ff */
[C---:B------:R-:W-:Y:S02]  /*0190*/  @P1 IADD3 R12, P6, R10.reuse, c[0x0][0x220], RZ ;  /* 0x000088000a0c1a10 */ /* 0x040fe40007fde0ff */
[----:B------:R-:W-:Y:S02]  /*01a0*/  @P0 LEA.HI.X R9, R15, c[0x0][0x21c], RZ, 0x3, P5 ;  /* 0x000087000f090a11 */ /* 0x000fe400028f1cff */
[----:B------:R-:W-:Y:S02]  /*01b0*/  @P1 IADD3.X R13, R11, c[0x0][0x224], RZ, P6, !PT ;  /* 0x000089000b0d1a10 */ /* 0x000fe400037fe4ff */
[----:B------:R-:W-:Y:S01]  /*01c0*/  IADD3 R10, P5, R10, c[0x0][0x1b8], RZ ;  /* 0x00006e000a0a7a10 */ /* 0x000fe20007fbe0ff */
[----:B------:R-:W-:Y:S01]  /*01d0*/  IMAD.WIDE.U32 R6, R15, R6, c[0x0][0x1b0] ;  /* 0x00006c000f067625 */ /* 0x000fe200078e0006 */
[----:B------:R0:W5:Y:S02]  /*01e0*/  @P0 LDG.E.64 R2, [R8.64] ;  /* 0x0000000408020981 */ /* 0x000164000c1e1b00 */
[----:B------:R-:W-:-:S02]  /*01f0*/  IADD3.X R11, R11, c[0x0][0x1bc], RZ, P5, !PT ;  /* 0x00006f000b0b7a10 */ /* 0x000fc40002ffe4ff */
[----:B------:R0:W5:Y:S04]  /*0200*/  @P1 LDG.E.64 R4, [R12.64] ;  /* 0x000000040c041981 */ /* 0x000168000c1e1b00 */
[----:B------:R0:W5:Y:S04]  /*0210*/  LDG.E.64 R18, [R6.64] ;  /* 0x0000000406127981 */ /* 0x000168000c1e1b00 */
[----:B------:R0:W5:Y:S01]  /*0220*/  LDG.E.64 R20, [R10.64] ;  /* 0x000000040a147981 */ /* 0x000162000c1e1b00 */
[----:B------:R-:W-:Y:S01]  /*0230*/  LOP3.LUT R15, R15, 0x20, RZ, 0xfc, !PT ;  /* 0x000000200f0f7812 */ /* 0x000fe200078efcff */
[----:B------:R-:W-:Y:S01]  /*0240*/  @!P0 CS2R R2, SRZ ;  /* 0x0000000000028805 */ /* 0x000fe2000001ff00 */
[----:B------:R-:W-:-:S02]  /*0250*/  @!P1 CS2R R4, SRZ ;  /* 0x0000000000049805 */ /* 0x000fc4000001ff00 */
.L_x_5549:
[----:B0-----:R-:W-:Y:S05]  /*0260*/  BSYNC B0 ;  /* 0x0000000000007941 */ /* 0x001fea0003800000 */
.L_x_5548:
[----:B------:R-:W-:Y:S01]  /*0270*/  BSSY B0, `(.L_x_5550) ;  /* 0x0000016000007945 */ /* 0x000fe20003800000 */
[----:B------:R-:W-:Y:S05]  /*0280*/  @!P3 BRA `(.L_x_5551) ;  /* 0x000001400000b947 */ /* 0x000fea0003800000 */
[----:B------:R-:W-:Y:S01]  /*0290*/  ISETP.NE.U32.AND P0, PT, RZ, c[0x0][0x218], PT ;  /* 0x00008600ff007a0c */ /* 0x000fe20003f05070 */
[----:B------:R-:W-:Y:S01]  /*02a0*/  IMAD.SHL.U32 R14, R15, 0x8, RZ ;  /* 0x000000080f0e7824 */ /* 0x000fe200078e00ff */
[----:B------:R-:W-:-:S02]  /*02b0*/  ISETP.NE.U32.AND P1, PT, RZ, c[0x0][0x220], PT ;  /* 0x00008800ff007a0c */ /* 0x000fc40003f25070 */
[----:B------:R-:W-:Y:S02]  /*02c0*/  ISETP.NE.AND.EX P0, PT, RZ, c[0x0][0x21c], PT, P0 ;  /* 0x00008700ff007a0c */ /* 0x000fe40003f05300 */
[----:B------:R-:W-:Y:S02]  /*02d0*/  ISETP.NE.AND.EX P1, PT, RZ, c[0x0][0x224], PT, P1 ;  /* 0x00008900ff007a0c */ /* 0x000fe40003f25310 */
[----:B------:R-:W-:Y:S02]  /*02e0*/  SHF.R.U32.HI R22, RZ, 0x1d, R15 ;  /* 0x0000001dff167819 */ /* 0x000fe4000001160f */
[----:B------:R-:W-:-:S07]  /*02f0*/  MOV R10, 0x8 ;  /* 0x00000008000a7802 */ /* 0x000fce0000000f00 */
[C---:B------:R-:W-:Y:S02]  /*0300*/  @P0 LEA R12, P5, R15.reuse, c[0x0][0x218], 0x3 ;  /* 0x000086000f0c0a11 */ /* 0x040fe400078a18ff */
[C---:B------:R-:W-:Y:S02]  /*0310*/  @P1 IADD3 R16, P6, R14.reuse, c[0x0][0x220], RZ ;  /* 0x000088000e101a10 */ /* 0x040fe40007fde0ff */
[C---:B------:R-:W-:Y:S02]  /*0320*/  @P0 LEA.HI.X R13, R15.reuse, c[0x0][0x21c], RZ, 0x3, P5 ;  /* 0x000087000f0d0a11 */ /* 0x040fe400028f1cff */
[----:B------:R-:W-:Y:S02]  /*0330*/  IADD3 R14, P5, R14, c[0x0][0x1b8], RZ ;  /* 0x00006e000e0e7a10 */ /* 0x000fe40007fbe0ff */
[C---:B------:R-:W-:Y:S01]  /*0340*/  @P1 IADD3.X R17, R22.reuse, c[0x0][0x224], RZ, P6, !PT ;  /* 0x0000890016111a10 */ /* 0x040fe200037fe4ff */
[----:B------:R-:W-:Y:S01]  /*0350*/  IMAD.WIDE.U32 R10, R15, R10, c[0x0][0x1b0] ;  /* 0x00006c000f0a7625 */ /* 0x000fe200078e000a */
[----:B------:R-:W-:Y:S01]  /*0360*/  IADD3.X R15, R22, c[0x0][0x1bc], RZ, P5, !PT ;  /* 0x00006f00160f7a10 */ /* 0x000fe20002ffe4ff */
[----:B------:R0:W5:Y:S04]  /*0370*/  @P0 LDG.E.64 R6, [R12.64] ;  /* 0x000000040c060981 */ /* 0x000168000c1e1b00 */
[----:B------:R0:W5:Y:S04]  /*0380*/  @P1 LDG.E.64 R8, [R16.64] ;  /* 0x0000000410081981 */ /* 0x000168000c1e1b00 */
[----:B------:R-:W5:Y:S04]  /*0390*/  LDG.E.64 R10, [R10.64] ;  /* 0x000000040a0a7981 */ /* 0x000f68000c1e1b00 */
[----:B------:R-:W5:Y:S01]  /*03a0*/  LDG.E.64 R14, [R14.64] ;  /* 0x000000040e0e7981 */ /* 0x000f62000c1e1b00 */
[----:B------:R-:W-:Y:S01]  /*03b0*/  @!P0 CS2R R6, SRZ ;  /* 0x0000000000068805 */ /* 0x000fe2000001ff00 */
[----:B------:R-:W-:-:S02]  /*03c0*/  @!P1 CS2R R8, SRZ ;  /* 0x0000000000089805 */ /* 0x000fc4000001ff00 */
.L_x_5551:
[----:B0-----:R-:W-:Y:S05]  /*03d0*/  BSYNC B0 ;  /* 0x0000000000007941 */ /* 0x001fea0003800000 */
.L_x_5550:
[----:B------:R-:W-:Y:S05]  /*03e0*/  @P4 EXIT ;  /* 0x000000000000494d */ /* 0x000fea0003800000 */
[----:B-----5:R-:W-:Y:S01]  /*03f0*/  IMAD.MOV.U32 R12, RZ, RZ, R18 ;  /* 0x000000ffff0c7224 */ /* 0x020fe200078e0012 */
[--C-:B------:R-:W-:Y:S01]  /*0400*/  SHF.R.U64 R13, R18, 0x10, R19.reuse ;  /* 0x00000010120d7819 */ /* 0x100fe20000001213 */
[----:B------:R-:W-:Y:S01]  /*0410*/  IMAD.MOV.U32 R43, RZ, RZ, R20 ;  /* 0x000000ffff2b7224 */ /* 0x000fe200078e0014 */
[----:B------:R-:W-:Y:S01]  /*0420*/  MOV R40, R19 ;  /* 0x0000001300287202 */ /* 0x000fe20000000f00 */
[----:B------:R-:W-:Y:S01]  /*0430*/  IMAD.MOV.U32 R47, RZ, RZ, R10 ;  /* 0x000000ffff2f7224 */ /* 0x000fe200078e000a */
[----:B------:R-:W-:Y:S01]  /*0440*/  SHF.R.U32.HI R41, RZ, 0x10, R19 ;  /* 0x00000010ff297819 */ /* 0x000fe20000011613 */
[----:B------:R-:W-:Y:S01]  /*0450*/  IMAD.MOV.U32 R51, RZ, RZ, R14 ;  /* 0x000000ffff337224 */ /* 0x000fe200078e000e */
[--C-:B------:R-:W-:Y:S01]  /*0460*/  SHF.R.U64 R42, R20, 0x10, R21.reuse ;  /* 0x00000010142a7819 */ /* 0x100fe20000001215 */
[----:B------:R-:W-:Y:S01]  /*0470*/  HADD2.F32 R40, -RZ, R40.H0_H0 ;  /* 0x20000028ff287230 */ /* 0x000fe20000004100 */
[----:B------:R-:W-:Y:S01]  /*0480*/  MOV R44, R21 ;  /* 0x00000015002c7202 */ /* 0x000fe20000000f00 */
[----:B------:R-:W-:Y:S01]  /*0490*/  HADD2.F32 R41, -RZ, R41.H0_H0 ;  /* 0x20000029ff297230 */ /* 0x000fe20000004100 */
[----:B------:R-:W-:Y:S01]  /*04a0*/  SHF.R.U32.HI R45, RZ, 0x10, R21 ;  /* 0x00000010ff2d7819 */ /* 0x000fe20000011615 */
[----:B------:R-:W-:Y:S01]  /*04b0*/  HADD2.F32 R43, -RZ, R43.H0_H0 ;  /* 0x2000002bff2b7230 */ /* 0x000fe20000004100 */
        /* <DEDUP_REMOVED lines=28> */
[----:B------:R-:W-:Y:S01]  /*0680*/  ULDC.U8 UR6, c[0x0][0x1f0] ;  /* 0x00007c0000067ab9 */ /* 0x000fe20000000000 */
[----:B------:R-:W-:-:S02]  /*0690*/  HADD2.F32 R46, -RZ, R46.H0_H0 ;  /* 0x2000002eff2e7230 */ /* 0x000fc40000004100 */
[----:B------:R-:W-:Y:S02]  /*06a0*/  HADD2.F32 R48, -RZ, R48.H0_H0 ;  /* 0x20000030ff307230 */ /* 0x000fe40000004100 */
[----:B------:R-:W-:Y:S02]  /*06b0*/  HADD2.F32 R49, -RZ, R49.H0_H0 ;  /* 0x20000031ff317230 */ /* 0x000fe40000004100 */
[----:B------:R-:W-:Y:S02]  /*06c0*/  HADD2.F32 R51, -RZ, R51.H0_H0 ;  /* 0x20000033ff337230 */ /* 0x000fe40000004100 */
[----:B------:R-:W-:Y:S02]  /*06d0*/  HADD2.F32 R50, -RZ, R50.H0_H0 ;  /* 0x20000032ff327230 */ /* 0x000fe40000004100 */
[----:B------:R-:W-:Y:S02]  /*06e0*/  HADD2.F32 R52, -RZ, R52.H0_H0 ;  /* 0x20000034ff347230 */ /* 0x000fe40000004100 */
        /* <DEDUP_REMOVED lines=9> */
.L_x_5595:
[----:B------:R-:W0:Y:S01]  /*0780*/  S2R R36, SR_TID.X ;  /* 0x0000000000247919 */ /* 0x000e220000002100 */
[----:B------:R-:W-:Y:S01]  /*0790*/  IMAD R32, R0, c[0x0][0x168], RZ ;  /* 0x00005a0000207a24 */ /* 0x000fe200078e02ff */
[----:B------:R-:W-:Y:S04]  /*07a0*/  BSSY B0, `(.L_x_5552) ;  /* 0x000005a000007945 */ /* 0x000fe80003800000 */
[----:B------:R-:W-:-:S04]  /*07b0*/  SHF.R.S32.HI R33, RZ, 0x1f, R32 ;  /* 0x0000001fff217819 */ /* 0x000fc80000011420 */
[----:B------:R-:W-:Y:S02]  /*07c0*/  LEA.HI R33, R33, R32, RZ, 0x2 ;  /* 0x0000002021217211 */ /* 0x000fe400078f10ff */
[----:B0-----:R-:W-:-:S04]  /*07d0*/  LOP3.LUT R36, R36, 0x1f, RZ, 0xc0, !PT ;  /* 0x0000001f24247812 */ /* 0x001fc800078ec0ff */
[----:B------:R-:W-:-:S05]  /*07e0*/  LEA.HI.SX32 R63, R33, R36, 0x1e ;  /* 0x00000024213f7211 */ /* 0x000fca00078ff2ff */
[----:B------:R-:W-:Y:S01]  /*07f0*/  IMAD.MOV.U32 R37, RZ, RZ, R63 ;  /* 0x000000ffff257224 */ /* 0x000fe200078e003f */
        /* <DEDUP_REMOVED lines=8> */
[----:B------:R-:W5:Y:S01]  /*0880*/  LDG.E.128 R12, [R12.64] ;  /* 0x000000040c0c7981 */ /* 0x000f62000c1e1d00 */
[C---:B------:R-:W-:Y:S02]  /*0890*/  @P1 LEA R34, P4, R63.reuse, c[0x0][0x178], 0x4 ;  /* 0x00005e003f221a11 */ /* 0x040fe400078820ff */
[C---:B------:R-:W-:Y:S02]  /*08a0*/  @P0 LEA.HI.X R33, R63.reuse, c[0x0][0x184], RZ, 0x4, P5 ;  /* 0x000061003f210a11 */ /* 0x040fe400028f24ff */
[----:B------:R-:W-:-:S03]  /*08b0*/  @P1 LEA.HI.X R35, R63, c[0x0][0x17c], RZ, 0x4, P4 ;  /* 0x00005f003f231a11 */ /* 0x000fc600020f24ff */
[----:B------:R0:W5:Y:S04]  /*08c0*/  @P0 LDG.E.128 R20, [R32.64] ;  /* 0x0000000420140981 */ /* 0x000168000c1e1d00 */
[----:B------:R0:W5:Y:S01]  /*08d0*/  @P1 LDG.E.128 R16, [R34.64] ;  /* 0x0000000422101981 */ /* 0x000162000c1e1d00 */
[----:B------:R-:W-:-:S04]  /*08e0*/  ISETP.NE.U32.AND P1, PT, RZ, c[0x0][0x178], PT ;  /* 0x00005e00ff007a0c */ /* 0x000fc80003f25070 */
[----:B------:R-:W-:-:S13]  /*08f0*/  ISETP.NE.AND.EX P1, PT, RZ, c[0x0][0x17c], PT, P1 ;  /* 0x00005f00ff007a0c */ /* 0x000fda0003f25310 */
        /* <DEDUP_REMOVED lines=10> */
.L_x_5555:
[----:B-----5:R-:W-:Y:S01]  /*09a0*/  FADD.FTZ R12, R20, R12 ;  /* 0x0000000c140c7221 */ /* 0x020fe20000010000 */
[----:B------:R-:W-:Y:S05]  /*09b0*/  BRA `(.L_x_5556) ;  /* 0x0000002000007947 */ /* 0x000fea0003800000 */
.L_x_5554:
[----:B0----5:R-:W-:-:S04]  /*09c0*/  FADD.FTZ R12, R16, R12 ;  /* 0x0000000c100c7221 */ /* 0x021fc80000010000 */
[----:B------:R-:W-:-:S04]  /*09d0*/  @P0 FADD.FTZ R12, R20, R12 ;  /* 0x0000000c140c0221 */ /* 0x000fc80000010000 */
.L_x_5556:
[----:B-----5:R-:W-:-:S03]  /*09e0*/  IMAD.MOV.U32 R24, RZ, RZ, R12 ;  /* 0x000000ffff187224 */ /* 0x020fc600078e000c */
.L_x_5557:
        /* <DEDUP_REMOVED lines=10> */
.L_x_5559:
[----:B-----5:R-:W-:Y:S01]  /*0a90*/  FADD.FTZ R13, R21, R13 ;  /* 0x0000000d150d7221 */ /* 0x020fe20000010000 */
[----:B------:R-:W-:Y:S05]  /*0aa0*/  BRA `(.L_x_5560) ;  /* 0x0000002000007947 */ /* 0x000fea0003800000 */
.L_x_5558:
[----:B-----5:R-:W-:-:S04]  /*0ab0*/  FADD.FTZ R13, R17, R13 ;  /* 0x0000000d110d7221 */ /* 0x020fc80000010000 */
[----:B------:R-:W-:-:S05]  /*0ac0*/  @P0 FADD.FTZ R13, R21, R13 ;  /* 0x0000000d150d0221 */ /* 0x000fca0000010000 */
.L_x_5560:
[----:B-----5:R-:W-:Y:S02]  /*0ad0*/  MOV R25, R13 ;  /* 0x0000000d00197202 */ /* 0x020fe40000000f00 */
.L_x_5561:
        /* <DEDUP_REMOVED lines=10> */
.L_x_5563:
[----:B-----5:R-:W-:Y:S01]  /*0b80*/  FADD.FTZ R14, R22, R14 ;  /* 0x0000000e160e7221 */ /* 0x020fe20000010000 */
[----:B------:R-:W-:Y:S05]  /*0b90*/  BRA `(.L_x_5564) ;  /* 0x0000002000007947 */ /* 0x000fea0003800000 */
.L_x_5562:
[----:B-----5:R-:W-:-:S04]  /*0ba0*/  FADD.FTZ R14, R18, R14 ;  /* 0x0000000e120e7221 */ /* 0x020fc80000010000 */
[----:B------:R-:W-:-:S04]  /*0bb0*/  @P0 FADD.FTZ R14, R22, R14 ;  /* 0x0000000e160e0221 */ /* 0x000fc80000010000 */
.L_x_5564:
[----:B-----5:R-:W-:-:S03]  /*0bc0*/  IMAD.MOV.U32 R26, RZ, RZ, R14 ;  /* 0x000000ffff1a7224 */ /* 0x020fc600078e000e */
.L_x_5565:
        /* <DEDUP_REMOVED lines=10> */
.L_x_5567:
[----:B-----5:R-:W-:Y:S01]  /*0c70*/  FADD.FTZ R15, R23, R15 ;  /* 0x0000000f170f7221 */ /* 0x020fe20000010000 */
[----:B------:R-:W-:Y:S05]  /*0c80*/  BRA `(.L_x_5568) ;  /* 0x0000002000007947 */ /* 0x000fea0003800000 */
.L_x_5566:
[----:B-----5:R-:W-:-:S04]  /*0c90*/  FADD.FTZ R15, R19, R15 ;  /* 0x0000000f130f7221 */ /* 0x020fc80000010000 */
[----:B------:R-:W-:-:S05]  /*0ca0*/  @P0 FADD.FTZ R15, R23, R15 ;  /* 0x0000000f170f0221 */ /* 0x000fca0000010000 */
.L_x_5568:
[----:B-----5:R-:W-:Y:S02]  /*0cb0*/  MOV R27, R15 ;  /* 0x0000000f001b7202 */ /* 0x020fe40000000f00 */
.L_x_5569:
[----:B------:R-:W-:Y:S01]  /*0cc0*/  IMAD.MOV.U32 R32, RZ, RZ, c[0x0][0x180] ;  /* 0x00006000ff207624 */ /* 0x000fe200078e00ff */
[----:B------:R-:W-:Y:S02]  /*0cd0*/  MOV R33, c[0x0][0x184] ;  /* 0x0000610000217a02 */ /* 0x000fe40000000f00 */
[----:B------:R-:W-:Y:S02]  /*0ce0*/  IADD3 R37, R63, 0x20, RZ ;  /* 0x000000203f257810 */ /* 0x000fe40007ffe0ff */
[----:B------:R-:W-:-:S04]  /*0cf0*/  LOP3.LUT P0, RZ, R32, c[0x0][0x178], RZ, 0xfc, !PT ;  /* 0x00005e0020ff7a12 */ /* 0x000fc8000780fcff */
[----:B------:R-:W-:-:S13]  /*0d00*/  LOP3.LUT P0, RZ, R33, c[0x0][0x17c], RZ, 0xfc, P0 ;  /* 0x00005f0021ff7a12 */ /* 0x000fda000000fcff */
[----:B------:R-:W-:-:S04]  /*0d10*/  @P0 LEA R32, P1, R63, c[0x0][0x188], 0x4 ;  /* 0x000062003f200a11 */ /* 0x000fc800078220ff */
[----:B------:R-:W-:-:S05]  /*0d20*/  @P0 LEA.HI.X R33, R63, c[0x0][0x18c], RZ, 0x4, P1 ;  /* 0x000063003f210a11 */ /* 0x000fca00008f24ff */
[----:B------:R0:W-:Y:S04]  /*0d30*/  @P0 STG.E.128 [R32.64], R24 ;  /* 0x0000001820000986 */ /* 0x0001e8000c101d04 */
.L_x_5553:
[----:B------:R-:W-:Y:S05]  /*0d40*/  BSYNC B0 ;  /* 0x0000000000007941 */ /* 0x000fea0003800000 */
.L_x_5552:
[----:B------:R-:W-:Y:S01]  /*0d50*/  BSSY B0, `(.L_x_5570) ;  /* 0x0000054000007945 */ /* 0x000fe20003800000 */
[----:B------:R-:W-:Y:S05]  /*0d60*/  @!P3 BRA `(.L_x_5571) ;  /* 0x000005200000b947 */ /* 0x000fea0003800000 */
[----:B------:R-:W-:Y:S01]  /*0d70*/  ISETP.NE.U32.AND P0, PT, RZ, c[0x0][0x178], PT ;  /* 0x00005e00ff007a0c */ /* 0x000fe20003f05070 */
[----:B------:R-:W-:Y:S01]  /*0d80*/  IMAD.MOV.U32 R28, RZ, RZ, 0x10 ;  /* 0x00000010ff1c7424 */ /* 0x000fe200078e00ff */
[----:B------:R-:W-:Y:S02]  /*0d90*/  ISETP.NE.U32.AND P4, PT, RZ, c[0x0][0x180], PT ;  /* 0x00006000ff007a0c */ /* 0x000fe40003f85070 */
[----:B------:R-:W-:Y:S01]  /*0da0*/  ISETP.NE.AND.EX P1, PT, RZ, c[0x0][0x17c], PT, P0 ;  /* 0x00005f00ff007a0c */ /* 0x000fe20003f25300 */
[----:B------:R-:W-:Y:S01]  /*0db0*/  IMAD.WIDE.U32 R28, R37, R28, c[0x0][0x170] ;  /* 0x00005c00251c7625 */ /* 0x000fe200078e001c */
[----:B------:R-:W-:-:S05]  /*0dc0*/  ISETP.NE.AND.EX P0, PT, RZ, c[0x0][0x184], PT, P4 ;  /* 0x00006100ff007a0c */ /* 0x000fca0003f05340 */
[----:B------:R-:W5:Y:S06]  /*0dd0*/  LDG.E.128 R28, [R28.64] ;  /* 0x000000041c1c7981 */ /* 0x000f6c000c1e1d00 */
[C---:B------:R-:W-:Y:S02]  /*0de0*/  @P1 LEA R34, P4, R37.reuse, c[0x0][0x178], 0x4 ;  /* 0x00005e0025221a11 */ /* 0x040fe400078820ff */
[C---:B0-----:R-:W-:Y:S02]  /*0df0*/  @P0 LEA R32, P5, R37.reuse, c[0x0][0x180], 0x4 ;  /* 0x0000600025200a11 */ /* 0x041fe400078a20ff */
[----:B------:R-:W-:-:S02]  /*0e00*/  @P1 LEA.HI.X R35, R37, c[0x0][0x17c], RZ, 0x4, P4 ;  /* 0x00005f0025231a11 */ /* 0x000fc400020f24ff */
[----:B------:R-:W-:-:S03]  /*0e10*/  @P0 LEA.HI.X R33, R37, c[0x0][0x184], RZ, 0x4, P5 ;  /* 0x0000610025210a11 */ /* 0x000fc600028f24ff */
[----:B-----5:R0:W5:Y:S04]  /*0e20*/  @P1 LDG.E.128 R16, [R34.64] ;  /* 0x0000000422101981 */ /* 0x020168000c1e1d00 */
[----:B------:R0:W5:Y:S01]  /*0e30*/  @P0 LDG.E.128 R20, [R32.64] ;  /* 0x0000000420140981 */ /* 0x000162000c1e1d00 */
[----:B------:R-:W-:-:S04]  /*0e40*/  ISETP.NE.U32.AND P1, PT, RZ, c[0x0][0x178], PT ;  /* 0x00005e00ff007a0c */ /* 0x000fc80003f25070 */
[----:B------:R-:W-:-:S13]  /*0e50*/  ISETP.NE.AND.EX P1, PT, RZ, c[0x0][0x17c], PT, P1 ;  /* 0x00005f00ff007a0c */ /* 0x000fda0003f25310 */
[----:B------:R-:W-:Y:S05]  /*0e60*/  @P1 BRA `(.L_x_5572) ;  /* 0x000000b000001947 */ /* 0x000fea0003800000 */
[----:B0-----:R-:W-:-:S04]  /*0e70*/  ISETP.NE.U32.AND P4, PT, RZ, c[0x0][0x180], PT ;  /* 0x00006000ff007a0c */ /* 0x001fc80003f85070 */
        /* <DEDUP_REMOVED lines=8> */
.L_x_5573:
[----:B-----5:R-:W-:Y:S01]  /*0f00*/  FADD.FTZ R28, R20, R28 ;  /* 0x0000001c141c7221 */ /* 0x020fe20000010000 */
[----:B------:R-:W-:Y:S05]  /*0f10*/  BRA `(.L_x_5574) ;  /* 0x0000002000007947 */ /* 0x000fea0003800000 */
.L_x_5572:
[----:B0----5:R-:W-:-:S04]  /*0f20*/  FADD.FTZ R28, R16, R28 ;  /* 0x0000001c101c7221 */ /* 0x021fc80000010000 */
[----:B------:R-:W-:-:S05]  /*0f30*/  @P0 FADD.FTZ R28, R20, R28 ;  /* 0x0000001c141c0221 */ /* 0x000fca0000010000 */
.L_x_5574:
[----:B------:R-:W-:Y:S02]  /*0f40*/  MOV R24, R28 ;  /* 0x0000001c00187202 */ /* 0x000fe40000000f00 */
.L_x_5575:
        /* <DEDUP_REMOVED lines=10> */
.L_x_5577:
[----:B-----5:R-:W-:Y:S01]  /*0ff0*/  FADD.FTZ R29, R21, R29 ;  /* 0x0000001d151d7221 */ /* 0x020fe20000010000 */
[----:B------:R-:W-:Y:S05]  /*1000*/  BRA `(.L_x_5578) ;  /* 0x0000002000007947 */ /* 0x000fea0003800000 */
.L_x_5576:
[----:B-----5:R-:W-:-:S04]  /*1010*/  FADD.FTZ R29, R17, R29 ;  /* 0x0000001d111d7221 */ /* 0x020fc80000010000 */
[----:B------:R-:W-:-:S04]  /*1020*/  @P0 FADD.FTZ R29, R21, R29 ;  /* 0x0000001d151d0221 */ /* 0x000fc80000010000 */
.L_x_5578:
[----:B------:R-:W-:-:S03]  /*1030*/  IMAD.MOV.U32 R25, RZ, RZ, R29 ;  /* 0x000000ffff197224 */ /* 0x000fc600078e001d */
.L_x_5579:
        /* <DEDUP_REMOVED lines=10> */
.L_x_5581:
[----:B-----5:R-:W-:Y:S01]  /*10e0*/  FADD.FTZ R30, R22, R30 ;  /* 0x0000001e161e7221 */ /* 0x020fe20000010000 */
[----:B------:R-:W-:Y:S05]  /*10f0*/  BRA `(.L_x_5582) ;  /* 0x0000002000007947 */ /* 0x000fea0003800000 */
.L_x_5580:
[----:B-----5:R-:W-:-:S04]  /*1100*/  FADD.FTZ R30, R18, R30 ;  /* 0x0000001e121e7221 */ /* 0x020fc80000010000 */
[----:B------:R-:W-:-:S05]  /*1110*/  @P0 FADD.FTZ R30, R22, R30 ;  /* 0x0000001e161e0221 */ /* 0x000fca0000010000 */
.L_x_5582:
[----:B------:R-:W-:Y:S02]  /*1120*/  MOV R26, R30 ;  /* 0x0000001e001a7202 */ /* 0x000fe40000000f00 */
.L_x_5583:
        /* <DEDUP_REMOVED lines=10> */
.L_x_5585:
[----:B-----5:R-:W-:Y:S01]  /*11d0*/  FADD.FTZ R31, R23, R31 ;  /* 0x0000001f171f7221 */ /* 0x020fe20000010000 */
[----:B------:R-:W-:Y:S05]  /*11e0*/  BRA `(.L_x_5586) ;  /* 0x0000002000007947 */ /* 0x000fea0003800000 */
.L_x_5584:
[----:B-----5:R-:W-:-:S04]  /*11f0*/  FADD.FTZ R31, R19, R31 ;  /* 0x0000001f131f7221 */ /* 0x020fc80000010000 */
[----:B------:R-:W-:-:S04]  /*1200*/  @P0 FADD.FTZ R31, R23, R31 ;  /* 0x0000001f171f0221 */ /* 0x000fc80000010000 */
.L_x_5586:
[----:B------:R-:W-:-:S03]  /*1210*/  IMAD.MOV.U32 R27, RZ, RZ, R31 ;  /* 0x000000ffff1b7224 */ /* 0x000fc600078e001f */
.L_x_5587:
[----:B------:R-:W-:Y:S01]  /*1220*/  MOV R32, c[0x0][0x180] ;  /* 0x0000600000207a02 */ /* 0x000fe20000000f00 */
[----:B------:R-:W-:-:S03]  /*1230*/  IMAD.MOV.U32 R33, RZ, RZ, c[0x0][0x184] ;  /* 0x00006100ff217624 */ /* 0x000fc600078e00ff */
[----:B------:R-:W-:-:S04]  /*1240*/  LOP3.LUT P0, RZ, R32, c[0x0][0x178], RZ, 0xfc, !PT ;  /* 0x00005e0020ff7a12 */ /* 0x000fc8000780fcff */
[----:B------:R-:W-:-:S13]  /*1250*/  LOP3.LUT P0, RZ, R33, c[0x0][0x17c], RZ, 0xfc, P0 ;  /* 0x00005f0021ff7a12 */ /* 0x000fda000000fcff */
[----:B------:R-:W-:-:S04]  /*1260*/  @P0 LEA R32, P1, R37, c[0x0][0x188], 0x4 ;  /* 0x0000620025200a11 */ /* 0x000fc800078220ff */
[----:B------:R-:W-:-:S05]  /*1270*/  @P0 LEA.HI.X R33, R37, c[0x0][0x18c], RZ, 0x4, P1 ;  /* 0x0000630025210a11 */ /* 0x000fca00008f24ff */
[----:B------:R0:W-:Y:S04]  /*1280*/  @P0 STG.E.128 [R32.64], R24 ;  /* 0x0000001820000986 */ /* 0x0001e8000c101d04 */
.L_x_5571:
[----:B------:R-:W-:Y:S05]  /*1290*/  BSYNC B0 ;  /* 0x0000000000007941 */ /* 0x000fea0003800000 */
.L_x_5570:
[----:B0----5:R-:W-:Y:S01]  /*12a0*/  FADD.FTZ R32, RZ, R12 ;  /* 0x0000000cff207221 */ /* 0x021fe20000010000 */
[----:B------:R-:W-:Y:S02]  /*12b0*/  ISETP.GT.U32.AND P0, PT, R62, 0x3f, PT ;  /* 0x0000003f3e00780c */ /* 0x000fe40003f04070 */
[----:B------:R-:W-:Y:S01]  /*12c0*/  ISETP.NE.AND P1, PT, R36, RZ, PT ;  /* 0x000000ff2400720c */ /* 0x000fe20003f25270 */
[----:B------:R-:W-:-:S04]  /*12d0*/  FADD.FTZ R33, R13, R32 ;  /* 0x000000200d217221 */ /* 0x000fc80000010000 */
[----:B------:R-:W-:-:S04]  /*12e0*/  FADD.FTZ R32, R14, R33 ;  /* 0x000000210e207221 */ /* 0x000fc80000010000 */
[----:B------:R-:W-:-:S05]  /*12f0*/  FADD.FTZ R32, R15, R32 ;  /* 0x000000200f207221 */ /* 0x000fca0000010000 */
[----:B------:R-:W-:-:S05]  /*1300*/  FSEL R35, R32, RZ, P2 ;  /* 0x000000ff20237208 */ /* 0x000fca0001000000 */
[----:B------:R-:W-:-:S04]  /*1310*/  FADD.FTZ R32, R28, R35 ;  /* 0x000000231c207221 */ /* 0x000fc80000010000 */
[----:B------:R-:W-:-:S04]  /*1320*/  FADD.FTZ R33, R29, R32 ;  /* 0x000000201d217221 */ /* 0x000fc80000010000 */
[----:B------:R-:W-:-:S04]  /*1330*/  FADD.FTZ R32, R30, R33 ;  /* 0x000000211e207221 */ /* 0x000fc80000010000 */
[----:B------:R-:W-:Y:S01]  /*1340*/  @P0 FADD.FTZ R35, R31, R32 ;  /* 0x000000201f230221 */ /* 0x000fe20000010000 */
[----:B------:R-:W-:Y:S05]  /*1350*/  BRA.DIV ~URZ, `(.L_x_5588) ;  /* 0x000006c27f007947 */ /* 0x000fea000b800000 */
[----:B------:R0:W1:Y:S02]  /*1360*/  SHFL.BFLY PT, R39, R35, 0x1, 0x1f ;  /* 0x0c201f0023277f89 */ /* 0x00006400000e0000 */
.L_x_5596:
        /* <DEDUP_REMOVED lines=20> */
[--C-:B------:R-:W-:Y:S02]  /*14b0*/  FADD.FTZ R32, R28, -R37.reuse ;  /* 0x800000251c207221 */ /* 0x100fe40000010000 */
[----:B------:R-:W-:Y:S01]  /*14c0*/  FADD.FTZ R39, R30, -R37 ;  /* 0x800000251e277221 */ /* 0x000fe20000010000 */
[----:B------:R-:W-:-:S05]  /*14d0*/  FSEL R35, R35, RZ, P2 ;  /* 0x000000ff23237208 */ /* 0x000fca0001000000 */
[----:B------:R-:W-:-:S04]  /*14e0*/  FFMA.FTZ R32, R32, R32, R35 ;  /* 0x0000002020207223 */ /* 0x000fc80000010023 */
[----:B------:R-:W-:Y:S02]  /*14f0*/  FFMA.FTZ R32, R33, R33, R32 ;  /* 0x0000002121207223 */ /* 0x000fe40000010020 */
[----:B------:R-:W-:Y:S02]  /*1500*/  FADD.FTZ R33, R31, -R37 ;  /* 0x800000251f217221 */ /* 0x000fe40000010000 */
[----:B------:R-:W-:-:S04]  /*1510*/  FFMA.FTZ R32, R39, R39, R32 ;  /* 0x0000002727207223 */ /* 0x000fc80000010020 */
[----:B------:R-:W-:-:S05]  /*1520*/  @P0 FFMA.FTZ R35, R33, R33, R32 ;  /* 0x0000002121230223 */ /* 0x000fca0000010020 */
        /* <DEDUP_REMOVED lines=9> */
.L_x_5597:
[----:B------:R-:W-:Y:S01]  /*15c0*/  FMUL.FTZ R32, R37, R37 ;  /* 0x0000002525207220 */ /* 0x000fe20000410000 */
[----:B------:R-:W-:Y:S01]  /*15d0*/  ISETP.NE.AND P0, PT, RZ, UR6, PT ;  /* 0x00000006ff007c0c */ /* 0x000fe2000bf05270 */
[----:B-1----:R-:W-:Y:S01]  /*15e0*/  FADD.FTZ R39, R39, R64 ;  /* 0x0000004027277221 */ /* 0x002fe20000010000 */
[----:B------:R-:W-:Y:S01]  /*15f0*/  MOV R34, c[0x0][0x1e0] ;  /* 0x0000780000227a02 */ /* 0x000fe20000000f00 */
[----:B------:R-:W-:Y:S01]  /*1600*/  @!P1 IMAD.MOV.U32 R35, RZ, RZ, 0x4 ;  /* 0x00000004ff239424 */ /* 0x000fe200078e00ff */
[----:B------:R-:W-:Y:S01]  /*1610*/  FSEL R33, R32, RZ, P0 ;  /* 0x000000ff20217208 */ /* 0x000fe20000000000 */
[----:B------:R-:W-:Y:S01]  /*1620*/  BSSY B0, `(.L_x_5590) ;  /* 0x0000021000007945 */ /* 0x000fe20003800000 */
[----:B------:R-:W-:Y:S01]  /*1630*/  FSEL R69, R37, RZ, !P0 ;  /* 0x000000ff25457208 */ /* 0x000fe20004000000 */
        /* <DEDUP_REMOVED lines=9> */
[--C-:B-1----:R-:W-:Y:S02]  /*16d0*/  FADD.FTZ R33, R12, -R69.reuse ;  /* 0x800000450c217221 */ /* 0x102fe40000010000 */
[--C-:B------:R-:W-:Y:S02]  /*16e0*/  FADD.FTZ R39, R15, -R69.reuse ;  /* 0x800000450f277221 */ /* 0x100fe40000010000 */
[--C-:B------:R-:W-:Y:S02]  /*16f0*/  FADD.FTZ R35, R14, -R69.reuse ;  /* 0x800000450e237221 */ /* 0x100fe40000010000 */
[----:B------:R-:W-:Y:S02]  /*1700*/  FADD.FTZ R37, R13, -R69 ;  /* 0x800000450d257221 */ /* 0x000fe40000010000 */
[C---:B------:R-:W-:Y:S02]  /*1710*/  FMUL.FTZ R36, R68.reuse, R33 ;  /* 0x0000002144247220 */ /* 0x040fe40000410000 */
[----:B------:R-:W-:-:S02]  /*1720*/  FMUL.FTZ R39, R68, R39 ;  /* 0x0000002744277220 */ /* 0x000fc40000410000 */
[C---:B------:R-:W-:Y:S02]  /*1730*/  FMUL.FTZ R38, R68.reuse, R35 ;  /* 0x0000002344267220 */ /* 0x040fe40000410000 */
[----:B------:R-:W-:Y:S02]  /*1740*/  FMUL.FTZ R37, R68, R37 ;  /* 0x0000002544257220 */ /* 0x000fe40000410000 */
[----:B0-----:R-:W-:Y:S02]  /*1750*/  IMAD.MOV.U32 R64, RZ, RZ, 0x10 ;  /* 0x00000010ff407424 */ /* 0x001fe400078e00ff */
[----:B------:R-:W-:Y:S02]  /*1760*/  FFMA.FTZ R35, R41, R39, R54 ;  /* 0x0000002729237223 */ /* 0x000fe40000010036 */
[----:B------:R-:W-:Y:S02]  /*1770*/  FFMA.FTZ R34, R40, R38, R3 ;  /* 0x0000002628227223 */ /* 0x000fe40000010003 */
[----:B------:R-:W-:-:S02]  /*1780*/  FFMA.FTZ R33, R10, R37, R55 ;  /* 0x000000250a217223 */ /* 0x000fc40000010037 */
[----:B------:R-:W-:Y:S02]  /*1790*/  FFMA.FTZ R32, R11, R36, R2 ;  /* 0x000000240b207223 */ /* 0x000fe40000010002 */
[----:B------:R-:W-:-:S04]  /*17a0*/  IMAD.WIDE.U32 R66, R63, R64, c[0x0][0x208] ;  /* 0x000082003f427625 */ /* 0x000fc800078e0040 */
[----:B------:R-:W-:Y:S01]  /*17b0*/  FFMA.FTZ R39, R45, R39, R56 ;  /* 0x000000272d277223 */ /* 0x000fe20000010038 */
[----:B------:R0:W-:Y:S01]  /*17c0*/  STG.E.128 [R66.64], R32 ;  /* 0x0000002042007986 */ /* 0x0001e2000c101d04 */
[----:B------:R-:W-:Y:S02]  /*17d0*/  FFMA.FTZ R38, R44, R38, R5 ;  /* 0x000000262c267223 */ /* 0x000fe40000010005 */
[----:B------:R-:W-:Y:S02]  /*17e0*/  FFMA.FTZ R37, R42, R37, R57 ;  /* 0x000000252a257223 */ /* 0x000fe40000010039 */
[----:B------:R-:W-:Y:S02]  /*17f0*/  FFMA.FTZ R36, R43, R36, R4 ;  /* 0x000000242b247223 */ /* 0x000fe40000010004 */
[C---:B------:R-:W-:Y:S01]  /*1800*/  IMAD.WIDE.U32 R64, R63.reuse, R64, c[0x0][0x210] ;  /* 0x000084003f407625 */ /* 0x040fe200078e0040 */
[----:B------:R-:W-:-:S04]  /*1810*/  IADD3 R63, R63, 0x20, RZ ;  /* 0x000000203f3f7810 */ /* 0x000fc80007ffe0ff */
[----:B------:R0:W-:Y:S03]  /*1820*/  STG.E.128 [R64.64], R36 ;  /* 0x0000002440007986 */ /* 0x0001e6000c101d04 */
.L_x_5591:
[----:B------:R-:W-:Y:S05]  /*1830*/  BSYNC B0 ;  /* 0x0000000000007941 */ /* 0x000fea0003800000 */
.L_x_5590:
[----:B------:R-:W-:Y:S01]  /*1840*/  BSSY B0, `(.L_x_5592) ;  /* 0x0000017000007945 */ /* 0x000fe20003800000 */
[----:B------:R-:W-:Y:S05]  /*1850*/  @!P3 BRA `(.L_x_5593) ;  /* 0x000001500000b947 */ /* 0x000fea0003800000 */
[----:B0-----:R-:W-:Y:S01]  /*1860*/  HFMA2.MMA R66, -RZ, RZ, 0, 9.5367431640625e-07 ;  /* 0x00000010ff427435 */ /* 0x001fe200000001ff */
[--C-:B-1----:R-:W-:Y:S02]  /*1870*/  FADD.FTZ R33, R28, -R69.reuse ;  /* 0x800000451c217221 */ /* 0x102fe40000010000 */
[--C-:B------:R-:W-:Y:S02]  /*1880*/  FADD.FTZ R39, R31, -R69.reuse ;  /* 0x800000451f277221 */ /* 0x100fe40000010000 */
[--C-:B------:R-:W-:Y:S02]  /*1890*/  FADD.FTZ R35, R30, -R69.reuse ;  /* 0x800000451e237221 */ /* 0x100fe40000010000 */
[----:B------:R-:W-:Y:S02]  /*18a0*/  FADD.FTZ R37, R29, -R69 ;  /* 0x800000451d257221 */ /* 0x000fe40000010000 */
[----:B------:R-:W-:-:S02]  /*18b0*/  FMUL.FTZ R36, R68, R33 ;  /* 0x0000002144247220 */ /* 0x000fc40000410000 */
[C---:B------:R-:W-:Y:S02]  /*18c0*/  FMUL.FTZ R39, R68.reuse, R39 ;  /* 0x0000002744277220 */ /* 0x040fe40000410000 */
[C---:B------:R-:W-:Y:S02]  /*18d0*/  FMUL.FTZ R38, R68.reuse, R35 ;  /* 0x0000002344267220 */ /* 0x040fe40000410000 */
[----:B------:R-:W-:Y:S02]  /*18e0*/  FMUL.FTZ R37, R68, R37 ;  /* 0x0000002544257220 */ /* 0x000fe40000410000 */
[----:B------:R-:W-:Y:S02]  /*18f0*/  FFMA.FTZ R35, R49, R39, R58 ;  /* 0x0000002731237223 */ /* 0x000fe4000001003a */
[----:B------:R-:W-:Y:S02]  /*1900*/  FFMA.FTZ R34, R48, R38, R7 ;  /* 0x0000002630227223 */ /* 0x000fe40000010007 */
[----:B------:R-:W-:-:S02]  /*1910*/  FFMA.FTZ R33, R46, R37, R59 ;  /* 0x000000252e217223 */ /* 0x000fc4000001003b */
[----:B------:R-:W-:Y:S02]  /*1920*/  FFMA.FTZ R32, R47, R36, R6 ;  /* 0x000000242f207223 */ /* 0x000fe40000010006 */
[----:B------:R-:W-:-:S04]  /*1930*/  IMAD.WIDE.U32 R64, R63, R66, c[0x0][0x208] ;  /* 0x000082003f407625 */ /* 0x000fc800078e0042 */
[----:B------:R-:W-:Y:S01]  /*1940*/  IMAD.WIDE.U32 R66, R63, R66, c[0x0][0x210] ;  /* 0x000084003f427625 */ /* 0x000fe200078e0042 */
[----:B------:R0:W-:Y:S03]  /*1950*/  STG.E.128 [R64.64], R32 ;  /* 0x0000002040007986 */ /* 0x0001e6000c101d04 */
[----:B------:R-:W-:Y:S02]  /*1960*/  FFMA.FTZ R39, R53, R39, R60 ;  /* 0x0000002735277223 */ /* 0x000fe4000001003c */
[----:B------:R-:W-:Y:S02]  /*1970*/  FFMA.FTZ R38, R52, R38, R9 ;  /* 0x0000002634267223 */ /* 0x000fe40000010009 */
[----:B------:R-:W-:Y:S02]  /*1980*/  FFMA.FTZ R37, R50, R37, R61 ;  /* 0x0000002532257223 */ /* 0x000fe4000001003d */
[----:B------:R-:W-:-:S05]  /*1990*/  FFMA.FTZ R36, R51, R36, R8 ;  /* 0x0000002433247223 */ /* 0x000fca0000010008 */
[----:B------:R0:W-:Y:S02]  /*19a0*/  STG.E.128 [R66.64], R36 ;  /* 0x0000002442007986 */ /* 0x0001e4000c101d04 */
.L_x_5593:
[----:B------:R-:W-:Y:S05]  /*19b0*/  BSYNC B0 ;  /* 0x0000000000007941 */ /* 0x000fea0003800000 */
.L_x_5592:
[----:B01----:R-:W-:-:S04]  /*19c0*/  IMAD.MOV.U32 R33, RZ, RZ, 0x4 ;  /* 0x00000004ff217424 */ /* 0x003fc800078e00ff */
[----:B------:R-:W-:-:S05]  /*19d0*/  IMAD R0, R33, c[0x0][0x160], R0 ;  /* 0x0000580021007a24 */ /* 0x000fca00078e0200 */
[----:B------:R-:W-:-:S13]  /*19e0*/  ISETP.GE.AND P0, PT, R0, c[0x0][0x164], PT ;  /* 0x0000590000007a0c */ /* 0x000fda0003f06270 */
[----:B------:R-:W-:Y:S01]  /*19f0*/  @P0 CALL.REL.NOINC `(.L_x_5594) ;  /* 0x0000001000000944 */ /* 0x000fe20003c00000 */
[----:B------:R-:W-:Y:S05]  /*1a00*/  BRA `(.L_x_5595) ;  /* 0xffffed7000007947 */ /* 0x000fea000383ffff */
.L_x_5594:
[----:B------:R-:W-:Y:S05]  /*1a10*/  EXIT ;  /* 0x000000000000794d */ /* 0x000fea0003800000 */
.L_x_5588:
[----:B------:R-:W-:Y:S01]  /*1a20*/  MOV R38, 0x1 ;  /* 0x0000000100267802 */ /* 0x000fe20000000f00 */
[----:B------:R-:W-:Y:S01]  /*1a30*/  IMAD.MOV.U32 R36, RZ, RZ, 0x1f ;  /* 0x0000001fff247424 */ /* 0x000fe200078e00ff */
[----:B------:R-:W-:Y:S02]  /*1a40*/  MOV R39, 0xffffffff ;  /* 0xffffffff00277802 */ /* 0x000fe40000000f00 */
[----:B------:R-:W-:Y:S02]  /*1a50*/  MOV R32, 0x1a70 ;  /* 0x00001a7000207802 */ /* 0x000fe40000000f00 */
[----:B------:R-:W-:Y:S05]  /*1a60*/  CALL.REL.NOINC `($__internal_64_$__cuda_sm70_shflsync_bfly_p) ;  /* 0x000004c000007944 */ /* 0x000fea0003c00000 */
[----:B01----:R-:W-:Y:S05]  /*1a70*/  BRA `(.L_x_5596) ;  /* 0xfffff8f000007947 */ /* 0x003fea000383ffff */
.L_x_5589:
[----:B------:R-:W-:Y:S01]  /*1a80*/  HFMA2.MMA R38, -RZ, RZ, 0, 1.1920928955078125e-07 ;  /* 0x00000002ff267435 */ /* 0x000fe200000001ff */
[----:B0-----:R-:W-:Y:S01]  /*1a90*/  IMAD.MOV.U32 R35, RZ, RZ, R64 ;  /* 0x000000ffff237224 */ /* 0x001fe200078e0040 */
[----:B------:R-:W-:Y:S01]  /*1aa0*/  MOV R39, 0xffffffff ;  /* 0xffffffff00277802 */ /* 0x000fe20000000f00 */
[----:B------:R-:W-:Y:S01]  /*1ab0*/  IMAD.MOV.U32 R36, RZ, RZ, 0x1f ;  /* 0x0000001fff247424 */ /* 0x000fe200078e00ff */
[----:B------:R-:W-:Y:S02]  /*1ac0*/  MOV R32, 0x1ae0 ;  /* 0x00001ae000207802 */ /* 0x000fe40000000f00 */
[----:B------:R-:W-:Y:S05]  /*1ad0*/  CALL.REL.NOINC `($__internal_64_$__cuda_sm70_shflsync_bfly_p) ;  /* 0x0000045000007944 */ /* 0x000fea0003c00000 */
[----:B0-----:R-:W-:Y:S01]  /*1ae0*/  HFMA2.MMA R36, -RZ, RZ, 0, 1.847743988037109375e-06 ;  /* 0x0000001fff247435 */ /* 0x001fe200000001ff */
[----:B-1----:R-:W-:Y:S01]  /*1af0*/  FADD.FTZ R35, R64, R39 ;  /* 0x0000002740237221 */ /* 0x002fe20000010000 */
[----:B------:R-:W-:Y:S01]  /*1b00*/  MOV R32, 0x1b40 ;  /* 0x00001b4000207802 */ /* 0x000fe20000000f00 */
[----:B------:R-:W-:-:S02]  /*1b10*/  IMAD.MOV.U32 R38, RZ, RZ, 0x4 ;  /* 0x00000004ff267424 */ /* 0x000fc400078e00ff */
[----:B------:R-:W-:Y:S02]  /*1b20*/  IMAD.MOV.U32 R39, RZ, RZ, -0x1 ;  /* 0xffffffffff277424 */ /* 0x000fe400078e00ff */
[----:B------:R-:W-:Y:S05]  /*1b30*/  CALL.REL.NOINC `($__internal_64_$__cuda_sm70_shflsync_bfly_p) ;  /* 0x000003f000007944 */ /* 0x000fea0003c00000 */
[----:B01----:R-:W-:Y:S01]  /*1b40*/  FADD.FTZ R35, R35, R39 ;  /* 0x0000002723237221 */ /* 0x003fe20000010000 */
[----:B------:R-:W-:Y:S01]  /*1b50*/  MOV R38, 0x8 ;  /* 0x0000000800267802 */ /* 0x000fe20000000f00 */
[----:B------:R-:W-:Y:S01]  /*1b60*/  IMAD.MOV.U32 R36, RZ, RZ, 0x1f ;  /* 0x0000001fff247424 */ /* 0x000fe200078e00ff */
[----:B------:R-:W-:Y:S02]  /*1b70*/  MOV R39, 0xffffffff ;  /* 0xffffffff00277802 */ /* 0x000fe40000000f00 */
[----:B------:R-:W-:Y:S02]  /*1b80*/  MOV R32, 0x1ba0 ;  /* 0x00001ba000207802 */ /* 0x000fe40000000f00 */
[----:B------:R-:W-:Y:S05]  /*1b90*/  CALL.REL.NOINC `($__internal_64_$__cuda_sm70_shflsync_bfly_p) ;  /* 0x0000039000007944 */ /* 0x000fea0003c00000 */
[----:B0-----:R-:W-:Y:S01]  /*1ba0*/  HFMA2.MMA R36, -RZ, RZ, 0, 1.847743988037109375e-06 ;  /* 0x0000001fff247435 */ /* 0x001fe200000001ff */
[----:B-1----:R-:W-:Y:S01]  /*1bb0*/  FADD.FTZ R35, R35, R39 ;  /* 0x0000002723237221 */ /* 0x002fe20000010000 */
[----:B------:R-:W-:Y:S01]  /*1bc0*/  MOV R32, 0x1c00 ;  /* 0x00001c0000207802 */ /* 0x000fe20000000f00 */
[----:B------:R-:W-:Y:S02]  /*1bd0*/  IMAD.MOV.U32 R38, RZ, RZ, 0x10 ;  /* 0x00000010ff267424 */ /* 0x000fe400078e00ff */
[----:B------:R-:W-:-:S02]  /*1be0*/  IMAD.MOV.U32 R39, RZ, RZ, -0x1 ;  /* 0xffffffffff277424 */ /* 0x000fc400078e00ff */
[----:B------:R-:W-:Y:S05]  /*1bf0*/  CALL.REL.NOINC `($__internal_64_$__cuda_sm70_shflsync_bfly_p) ;  /* 0x0000033000007944 */ /* 0x000fea0003c00000 */
[----:B-1----:R-:W-:Y:S01]  /*1c00*/  FADD.FTZ R37, R35, R39 ;  /* 0x0000002723257221 */ /* 0x002fe20000010000 */
[----:B0-----:R-:W-:-:S02]  /*1c10*/  MOV R38, 0x1 ;  /* 0x0000000100267802 */ /* 0x001fc40000000f00 */
[----:B------:R-:W-:Y:S01]  /*1c20*/  MOV R39, 0xffffffff ;  /* 0xffffffff00277802 */ /* 0x000fe20000000f00 */
        /* <DEDUP_REMOVED lines=10> */
[----:B------:R-:W-:-:S03]  /*1cd0*/  FADD.FTZ R33, R28, -R37 ;  /* 0x800000251c217221 */ /* 0x000fc60000010000 */
[----:B------:R-:W-:Y:S01]  /*1ce0*/  FSEL R34, R32, RZ, P2 ;  /* 0x000000ff20227208 */ /* 0x000fe20001000000 */
[----:B------:R-:W-:-:S04]  /*1cf0*/  FADD.FTZ R32, R29, -R37 ;  /* 0x800000251d207221 */ /* 0x000fc80000010000 */
[----:B------:R-:W-:-:S04]  /*1d00*/  FFMA.FTZ R33, R33, R33, R34 ;  /* 0x0000002121217223 */ /* 0x000fc80000010022 */
[----:B------:R-:W-:Y:S02]  /*1d10*/  FFMA.FTZ R33, R32, R32, R33 ;  /* 0x0000002020217223 */ /* 0x000fe40000010021 */
[----:B------:R-:W-:Y:S02]  /*1d20*/  FADD.FTZ R32, R31, -R37 ;  /* 0x800000251f207221 */ /* 0x000fe40000010000 */
[----:B------:R-:W-:Y:S02]  /*1d30*/  FFMA.FTZ R33, R36, R36, R33 ;  /* 0x0000002424217223 */ /* 0x000fe40000010021 */
[----:B------:R-:W-:Y:S02]  /*1d40*/  IMAD.MOV.U32 R36, RZ, RZ, 0x1f ;  /* 0x0000001fff247424 */ /* 0x000fe400078e00ff */
[----:B------:R-:W-:Y:S01]  /*1d50*/  @P0 FFMA.FTZ R34, R32, R32, R33 ;  /* 0x0000002020220223 */ /* 0x000fe20000010021 */
[----:B------:R-:W-:-:S03]  /*1d60*/  MOV R32, 0x1d90 ;  /* 0x00001d9000207802 */ /* 0x000fc60000000f00 */
[----:B------:R-:W-:Y:S02]  /*1d70*/  IMAD.MOV.U32 R35, RZ, RZ, R34 ;  /* 0x000000ffff237224 */ /* 0x000fe400078e0022 */
[----:B------:R-:W-:Y:S05]  /*1d80*/  CALL.REL.NOINC `($__internal_64_$__cuda_sm70_shflsync_bfly_p) ;  /* 0x000001a000007944 */ /* 0x000fea0003c00000 */
[----:B0-----:R-:W-:Y:S01]  /*1d90*/  HFMA2.MMA R38, -RZ, RZ, 0, 1.1920928955078125e-07 ;  /* 0x00000002ff267435 */ /* 0x001fe200000001ff */
[----:B-1----:R-:W-:Y:S01]  /*1da0*/  FADD.FTZ R35, R34, R39 ;  /* 0x0000002722237221 */ /* 0x002fe20000010000 */
[----:B------:R-:W-:Y:S01]  /*1db0*/  MOV R39, 0xffffffff ;  /* 0xffffffff00277802 */ /* 0x000fe20000000f00 */
[----:B------:R-:W-:Y:S01]  /*1dc0*/  IMAD.MOV.U32 R36, RZ, RZ, 0x1f ;  /* 0x0000001fff247424 */ /* 0x000fe200078e00ff */
[----:B------:R-:W-:Y:S02]  /*1dd0*/  MOV R32, 0x1df0 ;  /* 0x00001df000207802 */ /* 0x000fe40000000f00 */
[----:B------:R-:W-:Y:S05]  /*1de0*/  CALL.REL.NOINC `($__internal_64_$__cuda_sm70_shflsync_bfly_p) ;  /* 0x0000014000007944 */ /* 0x000fea0003c00000 */
[----:B0-----:R-:W-:Y:S01]  /*1df0*/  HFMA2.MMA R36, -RZ, RZ, 0, 1.847743988037109375e-06 ;  /* 0x0000001fff247435 */ /* 0x001fe200000001ff */
[----:B-1----:R-:W-:Y:S01]  /*1e00*/  FADD.FTZ R35, R35, R39 ;  /* 0x0000002723237221 */ /* 0x002fe20000010000 */
[----:B------:R-:W-:Y:S01]  /*1e10*/  MOV R32, 0x1e50 ;  /* 0x00001e5000207802 */ /* 0x000fe20000000f00 */
[----:B------:R-:W-:Y:S02]  /*1e20*/  IMAD.MOV.U32 R38, RZ, RZ, 0x4 ;  /* 0x00000004ff267424 */ /* 0x000fe400078e00ff */
[----:B------:R-:W-:Y:S02]  /*1e30*/  IMAD.MOV.U32 R39, RZ, RZ, -0x1 ;  /* 0xffffffffff277424 */ /* 0x000fe400078e00ff */
[----:B------:R-:W-:Y:S05]  /*1e40*/  CALL.REL.NOINC `($__internal_64_$__cuda_sm70_shflsync_bfly_p) ;  /* 0x000000e000007944 */ /* 0x000fea0003c00000 */
[----:B01----:R-:W-:Y:S01]  /*1e50*/  FADD.FTZ R35, R35, R39 ;  /* 0x0000002723237221 */ /* 0x003fe20000010000 */
[----:B------:R-:W-:Y:S01]  /*1e60*/  MOV R38, 0x8 ;  /* 0x0000000800267802 */ /* 0x000fe20000000f00 */
[----:B------:R-:W-:Y:S01]  /*1e70*/  IMAD.MOV.U32 R36, RZ, RZ, 0x1f ;  /* 0x0000001fff247424 */ /* 0x000fe200078e00ff */
[----:B------:R-:W-:-:S02]  /*1e80*/  MOV R39, 0xffffffff ;  /* 0xffffffff00277802 */ /* 0x000fc40000000f00 */
[----:B------:R-:W-:Y:S02]  /*1e90*/  MOV R32, 0x1eb0 ;  /* 0x00001eb000207802 */ /* 0x000fe40000000f00 */
[----:B------:R-:W-:Y:S05]  /*1ea0*/  CALL.REL.NOINC `($__internal_64_$__cuda_sm70_shflsync_bfly_p) ;  /* 0x0000008000007944 */ /* 0x000fea0003c00000 */
[----:B-1----:R-:W-:Y:S01]  /*1eb0*/  FADD.FTZ R64, R35, R39 ;  /* 0x0000002723407221 */ /* 0x002fe20000010000 */
[----:B0-----:R-:W-:Y:S01]  /*1ec0*/  HFMA2.MMA R36, -RZ, RZ, 0, 1.847743988037109375e-06 ;  /* 0x0000001fff247435 */ /* 0x001fe200000001ff */
[----:B------:R-:W-:Y:S01]  /*1ed0*/  IMAD.MOV.U32 R38, RZ, RZ, 0x10 ;  /* 0x00000010ff267424 */ /* 0x000fe200078e00ff */
[----:B------:R-:W-:Y:S01]  /*1ee0*/  MOV R32, 0x1f20 ;  /* 0x00001f2000207802 */ /* 0x000fe20000000f00 */
[----:B------:R-:W-:Y:S01]  /*1ef0*/  IMAD.MOV.U32 R39, RZ, RZ, -0x1 ;  /* 0xffffffffff277424 */ /* 0x000fe200078e00ff */
[----:B------:R-:W-:Y:S02]  /*1f00*/  MOV R35, R64 ;  /* 0x0000004000237202 */ /* 0x000fe40000000f00 */
[----:B------:R-:W-:Y:S05]  /*1f10*/  CALL.REL.NOINC `($__internal_64_$__cuda_sm70_shflsync_bfly_p) ;  /* 0x0000001000007944 */ /* 0x000fea0003c00000 */
[----:B01----:R-:W-:Y:S05]  /*1f20*/  BRA `(.L_x_5597) ;  /* 0xfffff69000007947 */ /* 0x003fea000383ffff */
        .weak           $__internal_64_$__cuda_sm70_shflsync_bfly_p
        .type           $__internal_64_$__cuda_sm70_shflsync_bfly_p,@function
        .size           $__internal_64_$__cuda_sm70_shflsync_bfly_p,(.L_x_7120 - $__internal_64_$__cuda_sm70_shflsync_bfly_p)
$__internal_64_$__cuda_sm70_shflsync_bfly_p:
[----:B------:R-:W-:Y:S01]  /*1f30*/  IMAD.MOV.U32 R33, RZ, RZ, 0x0 ;  /* 0x00000000ff217424 */ /* 0x000fe200078e00ff */
[----:B------:R-:W-:Y:S04]  /*1f40*/  WARPSYNC R39 ;  /* 0x0000002700007348 */ /* 0x000fe80003800000 */
[----:B------:R0:W1:Y:S01]  /*1f50*/  SHFL.BFLY PT, R39, R35, R38, R36 ;  /* 0x0c00002623277389 */ /* 0x00006200000e0024 */
[----:B------:R-:W-:Y:S05]  /*1f60*/  RET.REL.NODEC R32 `(_ZN10layer_norm31ln_parallel_residual_fwd_kernelINS_13Kernel_traitsI6__halfffffjLj256ELj1ELj4ELj1ELj16ENS_18Kernel_traits_baseILj256ES2_ffffjLj128EEEEELb0ELb0ELb0EEEvNS_9FwdParamsE) ;  /* 0xffffe09020007950 */ /* 0x000fea0003c3ffff */
.L_x_5598:
        /* <DEDUP_REMOVED lines=9> */
.L_x_7120:


//--------------------- .text._ZN10layer_norm31ln_parallel_residual_fwd_kernelINS_13Kernel_traitsI6__halfffffjLj256ELj1ELj4ELj1ELj16ENS_18Kernel_traits_baseILj256ES2_ffffjLj128EEEEELb0ELb0ELb1EEEvNS_9FwdParamsE --------------------------
	.section	.text._ZN10layer_norm31ln_parallel_residual_fwd_kernelINS_13Kernel_traitsI6__halfffffjLj256ELj1ELj4ELj1ELj16ENS_18Kernel_traits_baseILj256ES2_ffffjLj128EEEEELb0ELb0ELb1EEEvNS_9FwdParamsE,"ax",@progbits
	.sectioninfo	@"SHI_REGISTERS=72"
	.align	128
        .global         _ZN10layer_norm31ln_parallel_residual_fwd_kernelINS_13Kernel_traitsI6__halfffffjLj256ELj1ELj4ELj1ELj16ENS_18Kernel_traits_baseILj256ES2_ffffjLj128EEEEELb0ELb0ELb1EEEvNS_9FwdParamsE
        .type           _ZN10layer_norm31ln_parallel_residual_fwd_kernelINS_13Kernel_traitsI6__halfffffjLj256ELj1ELj4ELj1ELj16ENS_18Kernel_traits_baseILj256ES2_ffffjLj128EEEEELb0ELb0ELb1EEEvNS_9FwdParamsE,@function
        .size           _ZN10layer_norm31ln_parallel_residual_fwd_kernelINS_13Kernel_traitsI6__halfffffjLj256ELj1ELj4ELj1ELj16ENS_18Kernel_traits_baseILj256ES2_ffffjLj128EEEEELb0ELb0ELb1EEEvNS_9FwdParamsE,(.L_x_7121 - _ZN10layer_norm31ln_parallel_residual_fwd_kernelINS_13Kernel_traitsI6__halfffffjLj256ELj1ELj4ELj1ELj16ENS_18Kernel_traits_baseILj256ES2_ffffjLj128EEEEELb0ELb0ELb1EEEvNS_9FwdParamsE)
        .other          _ZN10layer_norm31ln_parallel_residual_fwd_kernelINS_13Kernel_traitsI6__halfffffjLj256ELj1ELj4ELj1ELj16ENS_18Kernel_traits_baseILj256ES2_ffffjLj128EEEEELb0ELb0ELb1EEEvNS_9FwdParamsE,@"STO_CUDA_ENTRY STV_DEFAULT"
_ZN10layer_norm31ln_parallel_residual_fwd_kernelINS_13Kernel_traitsI6__halfffffjLj256ELj1ELj4ELj1ELj16ENS_18Kernel_traits_baseILj256ES2_ffffjLj128EEEEELb0ELb0ELb1EEEvNS_9FwdParamsE:
.text._ZN10layer_norm31ln_parallel_residual_fwd_kernelINS_13Kernel_traitsI6__halfffffjLj256ELj1ELj4ELj1ELj16ENS_18Kernel_traits_baseILj256ES2_ffffjLj128EEEEELb0ELb0ELb1EEEvNS_9FwdParamsE:
        /* <DEDUP_REMOVED lines=8> */
[C---:B0-----:R-:W-:Y:S02]  /*0080*/  SHF.L.U32 R0, R59.reuse, 0x3, RZ ;  /* 0x000000033b007819 */ /* 0x041fe400000006ff */
[----:B------:R-:W-:-:S02]  /*0090*/  LOP3.LUT R58, R59, 0x1f, RZ, 0xc0, !PT ;  /* 0x0000001f3b3a7812 */ /* 0x000fc400078ec0ff */
[----:B------:R-:W-:Y:S02]  /*00a0*/  LOP3.LUT R0, R0, 0xf8, RZ, 0xc0, !PT ;  /* 0x000000f800007812 */ /* 0x000fe400078ec0ff */
[----:B------:R-:W-:Y:S02]  /*00b0*/  SHF.L.U32 R6, R58, 0x3, RZ ;  /* 0x000000033a067819 */ /* 0x000fe400000006ff */
[----:B------:R-:W-:Y:S02]  /*00c0*/  IADD3 R2, P2, R0, c[0x0][0x218], RZ ;  /* 0x0000860000027a10 */ /* 0x000fe40007f5e0ff */
[----:B------:R-:W-:Y:S02]  /*00d0*/  IADD3 R8, P3, R6, c[0x0][0x220], RZ ;  /* 0x0000880006087a10 */ /* 0x000fe40007f7e0ff */
[----:B------:R-:W-:Y:S02]  /*00e0*/  IADD3.X R3, RZ, c[0x0][0x21c], RZ, P2, !PT ;  /* 0x00008700ff037a10 */ /* 0x000fe400017fe4ff */
[----:B------:R-:W-:-:S03]  /*00f0*/  IADD3.X R9, RZ, c[0x0][0x224], RZ, P3, !PT ;  /* 0x00008900ff097a10 */ /* 0x000fc60001ffe4ff */
[----:B------:R0:W5:Y:S01]  /*0100*/  @P0 LDG.E.64 R18, [R2.64] ;  /* 0x0000000802120981 */ /* 0x000162000c1e1b00 */
[----:B------:R-:W-:-:S03]  /*0110*/  SHF.R.U32.HI R59, RZ, 0x5, R59 ;  /* 0x00000005ff3b7819 */ /* 0x000fc6000001163b */
[----:B------:R0:W5:Y:S01]  /*0120*/  @P1 LDG.E.64 R16, [R8.64] ;  /* 0x0000000808101981 */ /* 0x000162000c1e1b00 */
[----:B-1----:R-:W-:Y:S02]  /*0130*/  LEA R59, R4, R59, 0x2 ;  /* 0x0000003b043b7211 */ /* 0x002fe400078e10ff */
[----:B------:R-:W-:Y:S01]  /*0140*/  IADD3 R4, P3, R0, c[0x0][0x1b0], RZ ;  /* 0x00006c0000047a10 */ /* 0x000fe20007f7e0ff */
[----:B------:R0:W5:Y:S01]  /*0150*/  @P0 LDG.E.64 R14, [R2.64+0x100] ;  /* 0x00010008020e0981 */ /* 0x000162000c1e1b00 */
[----:B------:R-:W-:Y:S02]  /*0160*/  ISETP.GE.AND P2, PT, R59, c[0x0][0x164], PT ;  /* 0x000059003b007a0c */ /* 0x000fe40003f46270 */
[----:B------:R-:W-:Y:S01]  /*0170*/  IADD3.X R5, RZ, c[0x0][0x1b4], RZ, P3, !PT ;  /* 0x00006d00ff057a10 */ /* 0x000fe20001ffe4ff */
[----:B------:R0:W5:Y:S01]  /*0180*/  @P1 LDG.E.64 R10, [R8.64+0x100] ;  /* 0x00010008080a1981 */ /* 0x000162000c1e1b00 */
[----:B------:R-:W-:-:S09]  /*0190*/  IADD3 R6, P3, R6, c[0x0][0x1b8], RZ ;  /* 0x00006e0006067a10 */ /* 0x000fd20007f7e0ff */
[----:B------:R-:W-:Y:S05]  /*01a0*/  @P2 EXIT ;  /* 0x000000000000294d */ /* 0x000fea0003800000 */
[----:B0-----:R-:W-:Y:S01]  /*01b0*/  IADD3.X R7, RZ, c[0x0][0x1bc], RZ, P3, !PT ;  /* 0x00006f00ff077a10 */ /* 0x001fe20001ffe4ff */
[----:B------:R0:W2:Y:S04]  /*01c0*/  LDG.E.64 R20, [R4.64] ;  /* 0x0000000804147981 */ /* 0x0000a8000c1e1b00 */
[----:B------:R0:W3:Y:S04]  /*01d0*/  LDG.E.64 R32, [R4.64+0x100] ;  /* 0x0001000804207981 */ /* 0x0000e8000c1e1b00 */
[----:B------:R1:W4:Y:S04]  /*01e0*/  LDG.E.64 R34, [R6.64] ;  /* 0x0000000806227981 */ /* 0x000328000c1e1b00 */
[----:B------:R1:W4:Y:S01]  /*01f0*/  LDG.E.64 R40, [R6.64+0x100] ;  /* 0x0001000806287981 */ /* 0x000322000c1e1b00 */
[----:B-----5:R-:W-:Y:S01]  /*0200*/  @!P0 CS2R R18, SRZ ;  /* 0x0000000000128805 */ /* 0x020fe2000001ff00 */
[----:B------:R-:W-:Y:S01]  /*0210*/  @!P1 CS2R R16, SRZ ;  /* 0x0000000000109805 */ /* 0x000fe2000001ff00 */
[----:B------:R-:W-:Y:S01]  /*0220*/  @!P0 CS2R R14, SRZ ;  /* 0x00000000000e8805 */ /* 0x000fe2000001ff00 */
[----:B------:R-:W-:Y:S01]  /*0230*/  @!P1 CS2R R10, SRZ ;  /* 0x00000000000a9805 */ /* 0x000fe2000001ff00 */
[----:B------:R-:W-:-:S02]  /*0240*/  ULDC.U8 UR10, c[0x0][0x1f0] ;  /* 0x00007c00000a7ab9 */ /* 0x000fc40000000000 */
[--C-:B------:R-:W-:Y:S01]  /*0250*/  SHF.R.U64 R12, R18, 0x10, R19.reuse ;  /* 0x00000010120c7819 */ /* 0x100fe20000001213 */
[----:B------:R-:W-:Y:S01]  /*0260*/  HADD2.F32 R0, -RZ, R18.H0_H0 ;  /* 0x20000012ff007230 */ /* 0x000fe20000004100 */
[----:B------:R-:W-:Y:S01]  /*0270*/  SHF.R.U32.HI R43, RZ, 0x10, R19 ;  /* 0x00000010ff2b7819 */ /* 0x000fe20000011613 */
[----:B-1----:R-:W-:Y:S01]  /*0280*/  HADD2.F32 R7, -RZ, R10.H0_H0 ;  /* 0x2000000aff077230 */ /* 0x002fe20000004100 */
[--C-:B------:R-:W-:Y:S01]  /*0290*/  SHF.R.U64 R42, R16, 0x10, R17.reuse ;  /* 0x00000010102a7819 */ /* 0x100fe20000001211 */
[----:B------:R-:W-:Y:S01]  /*02a0*/  HADD2.F32 R8, -RZ, R11.H0_H0 ;  /* 0x2000000bff087230 */ /* 0x000fe20000004100 */
[----:B------:R-:W-:Y:S01]  /*02b0*/  SHF.R.U32.HI R44, RZ, 0x10, R17 ;  /* 0x00000010ff2c7819 */ /* 0x000fe20000011611 */
[----:B------:R-:W-:Y:S01]  /*02c0*/  HADD2.F32 R2, -RZ, R19.H0_H0 ;  /* 0x20000013ff027230 */ /* 0x000fe20000004100 */
[--C-:B------:R-:W-:Y:S01]  /*02d0*/  SHF.R.U64 R45, R14, 0x10, R15.reuse ;  /* 0x000000100e2d7819 */ /* 0x100fe2000000120f */
[----:B------:R-:W-:Y:S01]  /*02e0*/  HADD2.F32 R3, -RZ, R16.H0_H0 ;  /* 0x20000010ff037230 */ /* 0x000fe20000004100 */
[----:B------:R-:W-:Y:S01]  /*02f0*/  SHF.R.U32.HI R47, RZ, 0x10, R15 ;  /* 0x00000010ff2f7819 */ /* 0x000fe2000001160f */
[----:B0-----:R-:W-:Y:S01]  /*0300*/  HADD2.F32 R4, -RZ, R17.H0_H0 ;  /* 0x20000011ff047230 */ /* 0x001fe20000004100 */
[--C-:B------:R-:W-:Y:S01]  /*0310*/  SHF.R.U64 R46, R10, 0x10, R11.reuse ;  /* 0x000000100a2e7819 */ /* 0x100fe2000000120b */
[----:B------:R-:W-:Y:S01]  /*0320*/  HADD2.F32 R5, -RZ, R14.H0_H0 ;  /* 0x2000000eff057230 */ /* 0x000fe20000004100 */
[----:B------:R-:W-:Y:S01]  /*0330*/  SHF.R.U32.HI R48, RZ, 0x10, R11 ;  /* 0x00000010ff307819 */ /* 0x000fe2000001160b */
[----:B------:R-:W-:-:S02]  /*0340*/  HADD2.F32 R6, -RZ, R15.H0_H0 ;  /* 0x2000000fff067230 */ /* 0x000fc40000004100 */
[----:B------:R-:W-:Y:S02]  /*0350*/  HADD2.F32 R42, -RZ, R42.H0_H0 ;  /* 0x2000002aff2a7230 */ /* 0x000fe40000004100 */
[----:B------:R-:W-:Y:S02]  /*0360*/  HADD2.F32 R43, -RZ, R43.H0_H0 ;  /* 0x2000002bff2b7230 */ /* 0x000fe40000004100 */
[----:B------:R-:W-:Y:S02]  /*0370*/  HADD2.F32 R44, -RZ, R44.H0_H0 ;  /* 0x2000002cff2c7230 */ /* 0x000fe40000004100 */
[----:B------:R-:W-:Y:S02]  /*0380*/  HADD2.F32 R45, -RZ, R45.H0_H0 ;  /* 0x2000002dff2d7230 */ /* 0x000fe40000004100 */
[----:B------:R-:W-:Y:S02]  /*0390*/  HADD2.F32 R46, -RZ, R46.H0_H0 ;  /* 0x2000002eff2e7230 */ /* 0x000fe40000004100 */
[----:B------:R-:W-:-:S02]  /*03a0*/  HADD2.F32 R47, -RZ, R47.H0_H0 ;  /* 0x2000002fff2f7230 */ /* 0x000fc40000004100 */
[----:B------:R-:W-:Y:S01]  /*03b0*/  HADD2.F32 R48, -RZ, R48.H0_H0 ;  /* 0x20000030ff307230 */ /* 0x000fe20000004100 */
[--C-:B--2---:R-:W-:Y:S01]  /*03c0*/  SHF.R.U64 R49, R20, 0x10, R21.reuse ;  /* 0x0000001014317819 */ /* 0x104fe20000001215 */
[----:B------:R-:W-:Y:S01]  /*03d0*/  HADD2.F32 R9, -RZ, R20.H0_H0 ;  /* 0x20000014ff097230 */ /* 0x000fe20000004100 */
[----:B------:R-:W-:Y:S01]  /*03e0*/  SHF.R.U32.HI R50, RZ, 0x10, R21 ;  /* 0x00000010ff327819 */ /* 0x000fe20000011615 */
[----:B------:R-:W-:Y:S01]  /*03f0*/  HADD2.F32 R11, -RZ, R21.H0_H0 ;  /* 0x20000015ff0b7230 */ /* 0x000fe20000004100 */
[--C-:B---3--:R-:W-:Y:S01]  /*0400*/  SHF.R.U64 R52, R32, 0x10, R33.reuse ;  /* 0x0000001020347819 */ /* 0x108fe20000001221 */
[----:B------:R-:W-:Y:S01]  /*0410*/  HADD2.F32 R10, -RZ, R32.H0_H0 ;  /* 0x20000020ff0a7230 */ /* 0x000fe20000004100 */
[----:B------:R-:W-:Y:S01]  /*0420*/  SHF.R.U32.HI R54, RZ, 0x10, R33 ;  /* 0x00000010ff367819 */ /* 0x000fe20000011621 */
[----:B------:R-:W-:Y:S01]  /*0430*/  HADD2.F32 R33, -RZ, R33.H0_H0 ;  /* 0x20000021ff217230 */ /* 0x000fe20000004100 */
[--C-:B----4-:R-:W-:Y:S01]  /*0440*/  SHF.R.U64 R51, R34, 0x10, R35.reuse ;  /* 0x0000001022337819 */ /* 0x110fe20000001223 */
[----:B------:R-:W-:Y:S01]  /*0450*/  HADD2.F32 R32, -RZ, R34.H0_H0 ;  /* 0x20000022ff207230 */ /* 0x000fe20000004100 */
[----:B------:R-:W-:Y:S01]  /*0460*/  SHF.R.U32.HI R53, RZ, 0x10, R35 ;  /* 0x00000010ff357819 */ /* 0x000fe20000011623 */
[----:B------:R-:W-:Y:S01]  /*0470*/  HADD2.F32 R35, -RZ, R35.H0_H0 ;  /* 0x20000023ff237230 */ /* 0x000fe20000004100 */
        /* <DEDUP_REMOVED lines=13> */
.L_x_5634:
[----:B------:R-:W-:Y:S01]  /*0550*/  IMAD R24, R59, c[0x0][0x168], RZ ;  /* 0x00005a003b187a24 */ /* 0x000fe200078e02ff */
[----:B------:R-:W-:Y:S01]  /*0560*/  ISETP.NE.U32.AND P0, PT, RZ, c[0x0][0x178], PT ;  /* 0x00005e00ff007a0c */ /* 0x000fe20003f05070 */
[----:B------:R-:W-:Y:S01]  /*0570*/  HFMA2.MMA R63, -RZ, RZ, 0, 9.5367431640625e-07 ;  /* 0x00000010ff3f7435 */ /* 0x000fe200000001ff */
[----:B------:R-:W-:Y:S02]  /*0580*/  ISETP.NE.U32.AND P1, PT, RZ, c[0x0][0x180], PT ;  /* 0x00006000ff007a0c */ /* 0x000fe40003f25070 */
[----:B------:R-:W-:Y:S02]  /*0590*/  SHF.R.S32.HI R25, RZ, 0x1f, R24 ;  /* 0x0000001fff197819 */ /* 0x000fe40000011418 */
[----:B------:R-:W-:-:S02]  /*05a0*/  ISETP.NE.AND.EX P0, PT, RZ, c[0x0][0x17c], PT, P0 ;  /* 0x00005f00ff007a0c */ /* 0x000fc40003f05300 */
[----:B------:R-:W-:Y:S02]  /*05b0*/  ISETP.NE.AND.EX P1, PT, RZ, c[0x0][0x184], PT, P1 ;  /* 0x00006100ff007a0c */ /* 0x000fe40003f25310 */
[----:B------:R-:W-:-:S04]  /*05c0*/  LEA.HI R25, R25, R24, RZ, 0x2 ;  /* 0x0000001819197211 */ /* 0x000fc800078f10ff */
[----:B------:R-:W-:-:S05]  /*05d0*/  LEA.HI.SX32 R64, R25, R58, 0x1e ;  /* 0x0000003a19407211 */ /* 0x000fca00078ff2ff */
[----:B------:R-:W-:-:S04]  /*05e0*/  IMAD.WIDE.U32 R28, R64, R63, c[0x0][0x170] ;  /* 0x00005c00401c7625 */ /* 0x000fc800078e003f */
[CC--:B------:R-:W-:Y:S02]  /*05f0*/  @P0 IMAD.WIDE.U32 R26, R64.reuse, R63.reuse, c[0x0][0x178] ;  /* 0x00005e00401a0625 */ /* 0x0c0fe400078e003f */
[----:B------:R-:W5:Y:S02]  /*0600*/  LDG.E.128 R28, [R28.64] ;  /* 0x000000081c1c7981 */ /* 0x000f64000c1e1d00 */
[----:B------:R-:W-:Y:S02]  /*0610*/  @P1 IMAD.WIDE.U32 R24, R64, R63, c[0x0][0x180] ;  /* 0x0000600040181625 */ /* 0x000fe400078e003f */
        /* <DEDUP_REMOVED lines=14> */
.L_x_5600:
[----:B-----5:R-:W-:Y:S01]  /*0700*/  FADD.FTZ R28, R16, R28 ;  /* 0x0000001c101c7221 */ /* 0x020fe20000010000 */
[----:B------:R-:W-:Y:S05]  /*0710*/  BRA `(.L_x_5601) ;  /* 0x0000002000007947 */ /* 0x000fea0003800000 */
.L_x_5599:
[----:B0----5:R-:W-:-:S04]  /*0720*/  FADD.FTZ R28, R12, R28 ;  /* 0x0000001c0c1c7221 */ /* 0x021fc80000010000 */
[----:B------:R-:W-:-:S05]  /*0730*/  @P1 FADD.FTZ R28, R16, R28 ;  /* 0x0000001c101c1221 */ /* 0x000fca0000010000 */
.L_x_5601:
[----:B-----5:R-:W-:Y:S02]  /*0740*/  MOV R20, R28 ;  /* 0x0000001c00147202 */ /* 0x020fe40000000f00 */
.L_x_5602:
        /* <DEDUP_REMOVED lines=10> */
.L_x_5604:
[----:B-----5:R-:W-:Y:S01]  /*07f0*/  FADD.FTZ R29, R17, R29 ;  /* 0x0000001d111d7221 */ /* 0x020fe20000010000 */
[----:B------:R-:W-:Y:S05]  /*0800*/  BRA `(.L_x_5605) ;  /* 0x0000002000007947 */ /* 0x000fea0003800000 */
.L_x_5603:
[----:B-----5:R-:W-:-:S04]  /*0810*/  FADD.FTZ R29, R13, R29 ;  /* 0x0000001d0d1d7221 */ /* 0x020fc80000010000 */
[----:B------:R-:W-:-:S05]  /*0820*/  @P1 FADD.FTZ R29, R17, R29 ;  /* 0x0000001d111d1221 */ /* 0x000fca0000010000 */
.L_x_5605:
[----:B-----5:R-:W-:Y:S02]  /*0830*/  MOV R21, R29 ;  /* 0x0000001d00157202 */ /* 0x020fe40000000f00 */
.L_x_5606:
        /* <DEDUP_REMOVED lines=10> */
.L_x_5608:
[----:B-----5:R-:W-:Y:S01]  /*08e0*/  FADD.FTZ R30, R18, R30 ;  /* 0x0000001e121e7221 */ /* 0x020fe20000010000 */
[----:B------:R-:W-:Y:S05]  /*08f0*/  BRA `(.L_x_5609) ;  /* 0x0000002000007947 */ /* 0x000fea0003800000 */
.L_x_5607:
[----:B-----5:R-:W-:-:S04]  /*0900*/  FADD.FTZ R30, R14, R30 ;  /* 0x0000001e0e1e7221 */ /* 0x020fc80000010000 */
[----:B------:R-:W-:-:S05]  /*0910*/  @P1 FADD.FTZ R30, R18, R30 ;  /* 0x0000001e121e1221 */ /* 0x000fca0000010000 */
.L_x_5609:
[----:B-----5:R-:W-:Y:S02]  /*0920*/  MOV R22, R30 ;  /* 0x0000001e00167202 */ /* 0x020fe40000000f00 */
.L_x_5610:
        /* <DEDUP_REMOVED lines=10> */
.L_x_5612:
[----:B-----5:R-:W-:Y:S01]  /*09d0*/  FADD.FTZ R31, R19, R31 ;  /* 0x0000001f131f7221 */ /* 0x020fe20000010000 */
[----:B------:R-:W-:Y:S05]  /*09e0*/  BRA `(.L_x_5613) ;  /* 0x0000002000007947 */ /* 0x000fea0003800000 */
.L_x_5611:
[----:B-----5:R-:W-:-:S04]  /*09f0*/  FADD.FTZ R31, R15, R31 ;  /* 0x0000001f0f1f7221 */ /* 0x020fc80000010000 */
[----:B------:R-:W-:-:S05]  /*0a00*/  @P1 FADD.FTZ R31, R19, R31 ;  /* 0x0000001f131f1221 */ /* 0x000fca0000010000 */
.L_x_5613:
[----:B-----5:R-:W-:Y:S02]  /*0a10*/  MOV R23, R31 ;  /* 0x0000001f00177202 */ /* 0x020fe40000000f00 */
.L_x_5614:
[----:B------:R-:W-:Y:S01]  /*0a20*/  ULDC.64 UR4, c[0x0][0x180] ;  /* 0x0000600000047ab9 */ /* 0x000fe20000000a00 */
[----:B------:R-:W-:Y:S01]  /*0a30*/  IADD3 R62, R64, 0x20, RZ ;  /* 0x00000020403e7810 */ /* 0x000fe20007ffe0ff */
[----:B------:R-:W-:Y:S02]  /*0a40*/  ULDC.64 UR6, c[0x0][0x178] ;  /* 0x00005e0000067ab9 */ /* 0x000fe40000000a00 */
[----:B------:R-:W-:Y:S02]  /*0a50*/  ULOP3.LUT UR4, UR4, UR6, URZ, 0xfc, !UPT ;  /* 0x0000000604047292 */ /* 0x000fe4000f8efc3f */
[----:B------:R-:W-:Y:S01]  /*0a60*/  ULOP3.LUT UR5, UR5, UR7, URZ, 0xfc, !UPT ;  /* 0x0000000705057292 */ /* 0x000fe2000f8efc3f */
[----:B------:R-:W-:-:S03]  /*0a70*/  IMAD.WIDE.U32 R24, R62, R63, c[0x0][0x170] ;  /* 0x00005c003e187625 */ /* 0x000fc600078e003f */
[----:B------:R-:W-:Y:S01]  /*0a80*/  ISETP.NE.U32.AND P3, PT, RZ, UR4, PT ;  /* 0x00000004ff007c0c */ /* 0x000fe2000bf65070 */
[----:B------:R-:W-:-:S03]  /*0a90*/  @P0 IMAD.WIDE.U32 R38, R63, R62, c[0x0][0x178] ;  /* 0x00005e003f260625 */ /* 0x000fc600078e003e */
[----:B------:R-:W-:Y:S01]  /*0aa0*/  ISETP.NE.AND.EX P3, PT, RZ, UR5, PT, P3 ;  /* 0x00000005ff007c0c */ /* 0x000fe2000bf65330 */
[----:B------:R-:W-:-:S12]  /*0ab0*/  @P1 IMAD.WIDE.U32 R36, R63, R62, c[0x0][0x180] ;  /* 0x000060003f241625 */ /* 0x000fd800078e003e */
[----:B------:R-:W-:-:S05]  /*0ac0*/  @P3 IMAD.WIDE.U32 R60, R64, R63, c[0x0][0x188] ;  /* 0x00006200403c3625 */ /* 0x000fca00078e003f */
[----:B------:R0:W-:Y:S04]  /*0ad0*/  @P3 STG.E.128 [R60.64], R20 ;  /* 0x000000143c003986 */ /* 0x0001e8000c101d08 */
[----:B-----5:R0:W5:Y:S04]  /*0ae0*/  @P0 LDG.E.128 R12, [R38.64] ;  /* 0x00000008260c0981 */ /* 0x020168000c1e1d00 */
[----:B------:R0:W5:Y:S04]  /*0af0*/  @P1 LDG.E.128 R16, [R36.64] ;  /* 0x0000000824101981 */ /* 0x000168000c1e1d00 */
[----:B------:R-:W5:Y:S01]  /*0b00*/  LDG.E.128 R24, [R24.64] ;  /* 0x0000000818187981 */ /* 0x000f62000c1e1d00 */
[----:B------:R-:W-:Y:S05]  /*0b10*/  @P2 BRA `(.L_x_5615) ;  /* 0x0000009000002947 */ /* 0x000fea0003800000 */
[----:B------:R-:W-:-:S04]  /*0b20*/  ISETP.NE.U32.AND P0, PT, RZ, c[0x0][0x180], PT ;  /* 0x00006000ff007a0c */ /* 0x000fc80003f05070 */
[----:B------:R-:W-:-:S13]  /*0b30*/  ISETP.NE.AND.EX P0, PT, RZ, c[0x0][0x184], PT, P0 ;  /* 0x00006100ff007a0c */ /* 0x000fda0003f05300 */
[----:B------:R-:W-:Y:S05]  /*0b40*/  @P0 BRA `(.L_x_5616) ;  /* 0x0000004000000947 */ /* 0x000fea0003800000 */
[----:B------:R-:W-:-:S04]  /*0b50*/  ISETP.NE.U32.AND P0, PT, RZ, UR4, PT ;  /* 0x00000004ff007c0c */ /* 0x000fc8000bf05070 */
[----:B------:R-:W-:-:S13]  /*0b60*/  ISETP.NE.AND.EX P0, PT, RZ, UR5, PT, P0 ;  /* 0x00000005ff007c0c */ /* 0x000fda000bf05300 */
[----:B------:R-:W-:Y:S05]  /*0b70*/  @P0 BRA `(.L_x_5617) ;  /* 0x0000005000000947 */ /* 0x000fea0003800000 */
[----:B------:R-:W-:Y:S05]  /*0b80*/  BRA `(.L_x_5618) ;  /* 0x0000005000007947 */ /* 0x000fea0003800000 */
.L_x_5616:
[----:B-----5:R-:W-:Y:S01]  /*0b90*/  FADD.FTZ R24, R16, R24 ;  /* 0x0000001810187221 */ /* 0x020fe20000010000 */
[----:B------:R-:W-:Y:S05]  /*0ba0*/  BRA `(.L_x_5617) ;  /* 0x0000002000007947 */ /* 0x000fea0003800000 */
.L_x_5615:
[----:B-----5:R-:W-:-:S04]  /*0bb0*/  FADD.FTZ R24, R12, R24 ;  /* 0x000000180c187221 */ /* 0x020fc80000010000 */
[----:B------:R-:W-:-:S05]  /*0bc0*/  @P1 FADD.FTZ R24, R16, R24 ;  /* 0x0000001810181221 */ /* 0x000fca0000010000 */
.L_x_5617:
[----:B0----5:R-:W-:Y:S02]  /*0bd0*/  MOV R20, R24 ;  /* 0x0000001800147202 */ /* 0x021fe40000000f00 */
.L_x_5618:
        /* <DEDUP_REMOVED lines=8> */
.L_x_5620:
[----:B-----5:R-:W-:Y:S01]  /*0c60*/  FADD.FTZ R25, R17, R25 ;  /* 0x0000001911197221 */ /* 0x020fe20000010000 */
[----:B------:R-:W-:Y:S05]  /*0c70*/  BRA `(.L_x_5621) ;  /* 0x0000002000007947 */ /* 0x000fea0003800000 */
.L_x_5619:
[----:B-----5:R-:W-:-:S04]  /*0c80*/  FADD.FTZ R25, R13, R25 ;  /* 0x000000190d197221 */ /* 0x020fc80000010000 */
[----:B------:R-:W-:-:S05]  /*0c90*/  @P1 FADD.FTZ R25, R17, R25 ;  /* 0x0000001911191221 */ /* 0x000fca0000010000 */
.L_x_5621:
[----:B0----5:R-:W-:Y:S02]  /*0ca0*/  MOV R21, R25 ;  /* 0x0000001900157202 */ /* 0x021fe40000000f00 */
.L_x_5622:
        /* <DEDUP_REMOVED lines=8> */
.L_x_5624:
[----:B-----5:R-:W-:Y:S01]  /*0d30*/  FADD.FTZ R26, R18, R26 ;  /* 0x0000001a121a7221 */ /* 0x020fe20000010000 */
[----:B------:R-:W-:Y:S05]  /*0d40*/  BRA `(.L_x_5625) ;  /* 0x0000002000007947 */ /* 0x000fea0003800000 */
.L_x_5623:
[----:B-----5:R-:W-:-:S04]  /*0d50*/  FADD.FTZ R26, R14, R26 ;  /* 0x0000001a0e1a7221 */ /* 0x020fc80000010000 */
[----:B------:R-:W-:-:S05]  /*0d60*/  @P1 FADD.FTZ R26, R18, R26 ;  /* 0x0000001a121a1221 */ /* 0x000fca0000010000 */
.L_x_5625:
[----:B0----5:R-:W-:Y:S02]  /*0d70*/  MOV R22, R26 ;  /* 0x0000001a00167202 */ /* 0x021fe40000000f00 */
.L_x_5626:
        /* <DEDUP_REMOVED lines=8> */
.L_x_5628:
[----:B-----5:R-:W-:Y:S01]  /*0e00*/  FADD.FTZ R27, R19, R27 ;  /* 0x0000001b131b7221 */ /* 0x020fe20000010000 */
[----:B------:R-:W-:Y:S05]  /*0e10*/  BRA `(.L_x_5629) ;  /* 0x0000002000007947 */ /* 0x000fea0003800000 */
.L_x_5627:
[----:B-----5:R-:W-:-:S04]  /*0e20*/  FADD.FTZ R27, R15, R27 ;  /* 0x0000001b0f1b7221 */ /* 0x020fc80000010000 */
[----:B------:R-:W-:-:S05]  /*0e30*/  @P1 FADD.FTZ R27, R19, R27 ;  /* 0x0000001b131b1221 */ /* 0x000fca0000010000 */
.L_x_5629:
[----:B0----5:R-:W-:Y:S02]  /*0e40*/  MOV R23, R27 ;  /* 0x0000001b00177202 */ /* 0x021fe40000000f00 */
.L_x_5630:
[----:B0-----:R-:W-:Y:S01]  /*0e50*/  FADD.FTZ R36, RZ, R28 ;  /* 0x0000001cff247221 */ /* 0x001fe20000010000 */
[----:B------:R-:W-:-:S03]  /*0e60*/  ISETP.NE.AND P1, PT, R58, RZ, PT ;  /* 0x000000ff3a00720c */ /* 0x000fc60003f25270 */
[----:B------:R-:W-:Y:S02]  /*0e70*/  FADD.FTZ R39, R36, R29 ;  /* 0x0000001d24277221 */ /* 0x000fe40000010000 */
[----:B------:R-:W-:-:S04]  /*0e80*/  @P3 IMAD.WIDE.U32 R36, R63, R62, c[0x0][0x188] ;  /* 0x000062003f243625 */ /* 0x000fc800078e003e */
[----:B------:R-:W-:Y:S01]  /*0e90*/  FADD.FTZ R38, R39, R30 ;  /* 0x0000001e27267221 */ /* 0x000fe20000010000 */
[----:B------:R0:W-:Y:S03]  /*0ea0*/  @P3 STG.E.128 [R36.64], R20 ;  /* 0x0000001424003986 */ /* 0x0001e6000c101d08 */
[----:B------:R-:W-:-:S04]  /*0eb0*/  FADD.FTZ R39, R38, R31 ;  /* 0x0000001f26277221 */ /* 0x000fc80000010000 */
[----:B-----5:R-:W-:-:S04]  /*0ec0*/  FADD.FTZ R38, R39, R24 ;  /* 0x0000001827267221 */ /* 0x020fc80000010000 */
[----:B------:R-:W-:-:S04]  /*0ed0*/  FADD.FTZ R39, R38, R25 ;  /* 0x0000001926277221 */ /* 0x000fc80000010000 */
[----:B------:R-:W-:-:S04]  /*0ee0*/  FADD.FTZ R38, R39, R26 ;  /* 0x0000001a27267221 */ /* 0x000fc80000010000 */
[----:B------:R-:W-:Y:S01]  /*0ef0*/  FADD.FTZ R63, R38, R27 ;  /* 0x0000001b263f7221 */ /* 0x000fe20000010000 */
[----:B------:R-:W-:Y:S05]  /*0f00*/  BRA.DIV ~URZ, `(.L_x_5631) ;  /* 0x000006127f007947 */ /* 0x000fea000b800000 */
[----:B0-----:R0:W1:Y:S02]  /*0f10*/  SHFL.BFLY PT, R38, R63, 0x1, 0x1f ;  /* 0x0c201f003f267f89 */ /* 0x00106400000e0000 */
.L_x_5635:
        /* <DEDUP_REMOVED lines=36> */
.L_x_5636:
[----:B01----:R-:W-:Y:S01]  /*1160*/  FADD.FTZ R63, R38, R63 ;  /* 0x0000003f263f7221 */ /* 0x003fe20000010000 */
[----:B------:R-:W-:Y:S01]  /*1170*/  ISETP.NE.AND P0, PT, RZ, UR10, PT ;  /* 0x0000000aff007c0c */ /* 0x000fe2000bf05270 */
[C---:B------:R-:W-:Y:S01]  /*1180*/  FMUL.FTZ R36, R61.reuse, R61 ;  /* 0x0000003d3d247220 */ /* 0x040fe20000410000 */
[----:B------:R-:W-:Y:S01]  /*1190*/  MOV R38, c[0x0][0x1e0] ;  /* 0x0000780000267a02 */ /* 0x000fe20000000f00 */
[----:B------:R-:W-:Y:S01]  /*11a0*/  HFMA2.MMA R56, -RZ, RZ, 0, 2.384185791015625e-07 ;  /* 0x00000004ff387435 */ /* 0x000fe200000001ff */
[----:B------:R-:W-:Y:S02]  /*11b0*/  FSEL R65, R61, RZ, !P0 ;  /* 0x000000ff3d417208 */ /* 0x000fe40004000000 */
[----:B------:R-:W-:Y:S01]  /*11c0*/  FSEL R37, R36, RZ, P0 ;  /* 0x000000ff24257208 */ /* 0x000fe20000000000 */
[----:B------:R-:W-:Y:S01]  /*11d0*/  FFMA.FTZ R36, R63, R38, c[0x0][0x228] ;  /* 0x00008a003f247623 */ /* 0x000fe20000010026 */
[----:B------:R-:W-:Y:S01]  /*11e0*/  MOV R67, 0x10 ;  /* 0x0000001000437802 */ /* 0x000fe20000000f00 */
[----:B------:R-:W-:-:S02]  /*11f0*/  FADD.FTZ R66, -R65, R28 ;  /* 0x0000001c41427221 */ /* 0x000fc40000010100 */
[----:B------:R-:W-:Y:S02]  /*1200*/  FADD.FTZ R63, R36, R37 ;  /* 0x00000025243f7221 */ /* 0x000fe40000010000 */
[----:B------:R-:W-:-:S04]  /*1210*/  @!P1 IMAD.WIDE R38, R59, R56, c[0x0][0x1a0] ;  /* 0x000068003b269625 */ /* 0x000fc800078e0238 */
[----:B------:R-:W0:Y:S01]  /*1220*/  MUFU.RSQ R63, R63 ;  /* 0x0000003f003f7308 */ /* 0x000e220000001400 */
[C---:B------:R-:W-:Y:S01]  /*1230*/  FADD.FTZ R60, -R65.reuse, R31 ;  /* 0x0000001f413c7221 */ /* 0x040fe20000010100 */
[----:B------:R1:W-:Y:S01]  /*1240*/  @!P1 STG.E [R38.64], R61 ;  /* 0x0000003d26009986 */ /* 0x0003e2000c101908 */
[C---:B------:R-:W-:Y:S02]  /*1250*/  FADD.FTZ R28, -R65.reuse, R30 ;  /* 0x0000001e411c7221 */ /* 0x040fe40000010100 */
[----:B------:R-:W-:Y:S02]  /*1260*/  FADD.FTZ R68, -R65, R29 ;  /* 0x0000001d41447221 */ /* 0x000fe40000010100 */
[----:B------:R-:W-:-:S04]  /*1270*/  @!P1 IMAD.WIDE R36, R59, R56, c[0x0][0x1a8] ;  /* 0x00006a003b249625 */ /* 0x000fc800078e0238 */
[C---:B------:R-:W-:Y:S02]  /*1280*/  FADD.FTZ R24, -R65.reuse, R24 ;  /* 0x0000001841187221 */ /* 0x040fe40000010100 */
[C---:B------:R-:W-:Y:S02]  /*1290*/  FADD.FTZ R25, -R65.reuse, R25 ;  /* 0x0000001941197221 */ /* 0x040fe40000010100 */
[----:B------:R-:W-:Y:S01]  /*12a0*/  FADD.FTZ R26, -R65, R26 ;  /* 0x0000001a411a7221 */ /* 0x000fe20000010100 */
[----:B0-----:R0:W-:Y:S01]  /*12b0*/  @!P1 STG.E [R36.64], R63 ;  /* 0x0000003f24009986 */ /* 0x0011e2000c101908 */
[C---:B-1----:R-:W-:Y:S02]  /*12c0*/  FMUL.FTZ R39, R63.reuse, R60 ;  /* 0x0000003c3f277220 */ /* 0x042fe40000410000 */
[C---:B------:R-:W-:Y:S02]  /*12d0*/  FMUL.FTZ R69, R63.reuse, R28 ;  /* 0x0000001c3f457220 */ /* 0x040fe40000410000 */
[----:B------:R-:W-:-:S02]  /*12e0*/  FMUL.FTZ R68, R63, R68 ;  /* 0x000000443f447220 */ /* 0x000fc40000410000 */
[----:B------:R-:W-:Y:S02]  /*12f0*/  FMUL.FTZ R66, R63, R66 ;  /* 0x000000423f427220 */ /* 0x000fe40000410000 */
[----:B------:R-:W-:Y:S02]  /*1300*/  FFMA.FTZ R31, R50, R39, R43 ;  /* 0x00000027321f7223 */ /* 0x000fe4000001002b */
[----:B------:R-:W-:Y:S02]  /*1310*/  FFMA.FTZ R30, R11, R69, R2 ;  /* 0x000000450b1e7223 */ /* 0x000fe40000010002 */
[----:B------:R-:W-:Y:S02]  /*1320*/  FFMA.FTZ R29, R49, R68, R40 ;  /* 0x00000044311d7223 */ /* 0x000fe40000010028 */
[----:B------:R-:W-:Y:S02]  /*1330*/  FFMA.FTZ R28, R9, R66, R0 ;  /* 0x00000042091c7223 */ /* 0x000fe40000010000 */
[----:B------:R-:W-:-:S04]  /*1340*/  IMAD.WIDE.U32 R60, R64, R67, c[0x0][0x208] ;  /* 0x00008200403c7625 */ /* 0x000fc800078e0043 */
[----:B------:R-:W-:Y:S01]  /*1350*/  FADD.FTZ R27, -R65, R27 ;  /* 0x0000001b411b7221 */ /* 0x000fe20000010100 */
[----:B------:R1:W-:Y:S01]  /*1360*/  STG.E.128 [R60.64], R28 ;  /* 0x0000001c3c007986 */ /* 0x0003e2000c101d08 */
[----:B0-----:R-:W-:Y:S02]  /*1370*/  FFMA.FTZ R36, R32, R66, R3 ;  /* 0x0000004220247223 */ /* 0x001fe40000010003 */
[----:B------:R-:W-:Y:S02]  /*1380*/  FMUL.FTZ R66, R63, R24 ;  /* 0x000000183f427220 */ /* 0x000fe40000410000 */
[----:B------:R-:W-:-:S04]  /*1390*/  IMAD.WIDE.U32 R64, R64, R67, c[0x0][0x210] ;  /* 0x0000840040407625 */ /* 0x000fc800078e0043 */
[----:B------:R-:W-:Y:S02]  /*13a0*/  FFMA.FTZ R39, R53, R39, R44 ;  /* 0x0000002735277223 */ /* 0x000fe4000001002c */
[----:B------:R-:W-:Y:S02]  /*13b0*/  FFMA.FTZ R38, R35, R69, R4 ;  /* 0x0000004523267223 */ /* 0x000fe40000010004 */
[----:B------:R-:W-:Y:S02]  /*13c0*/  FFMA.FTZ R37, R51, R68, R42 ;  /* 0x0000004433257223 */ /* 0x000fe4000001002a */
[----:B------:R-:W-:Y:S02]  /*13d0*/  FFMA.FTZ R24, R10, R66, R5 ;  /* 0x000000420a187223 */ /* 0x000fe40000010005 */
[----:B------:R-:W-:Y:S01]  /*13e0*/  IMAD R59, R56, c[0x0][0x160], R59 ;  /* 0x00005800383b7a24 */ /* 0x000fe200078e023b */
[----:B------:R0:W-:Y:S01]  /*13f0*/  STG.E.128 [R64.64], R36 ;  /* 0x0000002440007986 */ /* 0x0001e2000c101d08 */
[----:B-1----:R-:W-:-:S02]  /*1400*/  FMUL.FTZ R29, R63, R25 ;  /* 0x000000193f1d7220 */ /* 0x002fc40000410000 */
[----:B------:R-:W-:Y:S01]  /*1410*/  FMUL.FTZ R30, R63, R26 ;  /* 0x0000001a3f1e7220 */ /* 0x000fe20000410000 */
[----:B------:R-:W-:Y:S01]  /*1420*/  ISETP.GE.AND P0, PT, R59, c[0x0][0x164], PT ;  /* 0x000059003b007a0c */ /* 0x000fe20003f06270 */
[----:B------:R-:W-:Y:S02]  /*1430*/  FMUL.FTZ R31, R63, R27 ;  /* 0x0000001b3f1f7220 */ /* 0x000fe40000410000 */
[----:B------:R-:W-:-:S04]  /*1440*/  IMAD.WIDE.U32 R60, R62, R67, c[0x0][0x208] ;  /* 0x000082003e3c7625 */ /* 0x000fc800078e0043 */
[----:B------:R-:W-:Y:S02]  /*1450*/  FFMA.FTZ R27, R54, R31, R47 ;  /* 0x0000001f361b7223 */ /* 0x000fe4000001002f */
[----:B------:R-:W-:Y:S02]  /*1460*/  FFMA.FTZ R26, R33, R30, R6 ;  /* 0x0000001e211a7223 */ /* 0x000fe40000010006 */
[----:B------:R-:W-:Y:S02]  /*1470*/  FFMA.FTZ R25, R52, R29, R45 ;  /* 0x0000001d34197223 */ /* 0x000fe4000001002d */
[----:B------:R-:W-:-:S03]  /*1480*/  IMAD.WIDE.U32 R62, R62, R67, c[0x0][0x210] ;  /* 0x000084003e3e7625 */ /* 0x000fc600078e0043 */
[----:B------:R0:W-:Y:S01]  /*1490*/  STG.E.128 [R60.64], R24 ;  /* 0x000000183c007986 */ /* 0x0001e2000c101d08 */
[----:B------:R-:W-:Y:S02]  /*14a0*/  FFMA.FTZ R31, R57, R31, R48 ;  /* 0x0000001f391f7223 */ /* 0x000fe40000010030 */
[----:B------:R-:W-:Y:S02]  /*14b0*/  FFMA.FTZ R30, R41, R30, R8 ;  /* 0x0000001e291e7223 */ /* 0x000fe40000010008 */
[----:B------:R-:W-:Y:S02]  /*14c0*/  FFMA.FTZ R29, R55, R29, R46 ;  /* 0x0000001d371d7223 */ /* 0x000fe4000001002e */
[----:B------:R-:W-:-:S05]  /*14d0*/  FFMA.FTZ R28, R34, R66, R7 ;  /* 0x00000042221c7223 */ /* 0x000fca0000010007 */
[----:B------:R0:W-:Y:S02]  /*14e0*/  STG.E.128 [R62.64], R28 ;  /* 0x0000001c3e007986 */ /* 0x0001e4000c101d08 */
[----:B0-----:R-:W-:Y:S01]  /*14f0*/  @P0 CALL.REL.NOINC `(.L_x_5633) ;  /* 0x0000001000000944 */ /* 0x001fe20003c00000 */
[----:B------:R-:W-:Y:S05]  /*1500*/  BRA `(.L_x_5634) ;  /* 0xfffff04000007947 */ /* 0x000fea000383ffff */
.L_x_5633:
[----:B------:R-:W-:Y:S05]  /*1510*/  EXIT ;  /* 0x000000000000794d */ /* 0x000fea0003800000 */
.L_x_5631:
[----:B0-----:R-:W-:Y:S01]  /*1520*/  HFMA2.MMA R56, -RZ, RZ, 0, 5.9604644775390625e-08 ;  /* 0x00000001ff387435 */ /* 0x001fe200000001ff */
[----:B------:R-:W-:Y:S01]  /*1530*/  IMAD.MOV.U32 R39, RZ, RZ, 0x1f ;  /* 0x0000001fff277424 */ /* 0x000fe200078e00ff */
[----:B------:R-:W-:Y:S02]  /*1540*/  MOV R38, 0xffffffff ;  /* 0xffffffff00267802 */ /* 0x000fe40000000f00 */
[----:B------:R-:W-:Y:S02]  /*1550*/  MOV R36, 0x1570 ;  /* 0x0000157000247802 */ /* 0x000fe40000000f00 */
[----:B------:R-:W-:Y:S05]  /*1560*/  CALL.REL.NOINC `($__internal_65_$__cuda_sm70_shflsync_bfly_p) ;  /* 0x0000048000007944 */ /* 0x000fea0003c00000 */
[----:B01----:R-:W-:Y:S05]  /*1570*/  BRA `(.L_x_5635) ;  /* 0xfffff9a000007947 */ /* 0x003fea000383ffff */
.L_x_5632:
[----:B------:R-:W-:Y:S01]  /*1580*/  HFMA2.MMA R56, -RZ, RZ, 0, 1.1920928955078125e-07 ;  /* 0x00000002ff387435 */ /* 0x000fe200000001ff */
[----:B------:R-:W-:Y:S02]  /*1590*/  MOV R39, 0x1f ;  /* 0x0000001f00277802 */ /* 0x000fe40000000f00 */
[----:B------:R-:W-:Y:S02]  /*15a0*/  MOV R38, 0xffffffff ;  /* 0xffffffff00267802 */ /* 0x000fe40000000f00 */
[----:B------:R-:W-:-:S02]  /*15b0*/  MOV R36, 0x15d0 ;  /* 0x000015d000247802 */ /* 0x000fc40000000f00 */
[----:B------:R-:W-:Y:S05]  /*15c0*/  CALL.REL.NOINC `($__internal_65_$__cuda_sm70_shflsync_bfly_p) ;  /* 0x0000042000007944 */ /* 0x000fea0003c00000 */
[----:B0-----:R-:W-:Y:S01]  /*15d0*/  HFMA2.MMA R56, -RZ, RZ, 0, 2.384185791015625e-07 ;  /* 0x00000004ff387435 */ /* 0x001fe200000001ff */
[----:B-1----:R-:W-:Y:S01]  /*15e0*/  FADD.FTZ R63, R63, R38 ;  /* 0x000000263f3f7221 */ /* 0x002fe20000010000 */
[----:B------:R-:W-:-:S02]  /*15f0*/  MOV R39, 0x1f ;  /* 0x0000001f00277802 */ /* 0x000fc40000000f00 */
[----:B------:R-:W-:Y:S02]  /*1600*/  MOV R38, 0xffffffff ;  /* 0xffffffff00267802 */ /* 0x000fe40000000f00 */
[----:B------:R-:W-:Y:S02]  /*1610*/  MOV R36, 0x1630 ;  /* 0x0000163000247802 */ /* 0x000fe40000000f00 */
[----:B------:R-:W-:Y:S05]  /*1620*/  CALL.REL.NOINC `($__internal_65_$__cuda_sm70_shflsync_bfly_p) ;  /* 0x000003c000007944 */ /* 0x000fea0003c00000 */
[----:B0-----:R-:W-:Y:S01]  /*1630*/  HFMA2.MMA R56, -RZ, RZ, 0, 4.76837158203125e-07 ;  /* 0x00000008ff387435 */ /* 0x001fe200000001ff */
[----:B-1----:R-:W-:Y:S01]  /*1640*/  FADD.FTZ R63, R63, R38 ;  /* 0x000000263f3f7221 */ /* 0x002fe20000010000 */
[----:B------:R-:W-:Y:S01]  /*1650*/  MOV R39, 0x1f ;  /* 0x0000001f00277802 */ /* 0x000fe20000000f00 */
[----:B------:R-:W-:Y:S01]  /*1660*/  IMAD.MOV.U32 R38, RZ, RZ, -0x1 ;  /* 0xffffffffff267424 */ /* 0x000fe200078e00ff */
[----:B------:R-:W-:Y:S02]  /*1670*/  MOV R36, 0x1690 ;  /* 0x0000169000247802 */ /* 0x000fe40000000f00 */
[----:B------:R-:W-:Y:S05]  /*1680*/  CALL.REL.NOINC `($__internal_65_$__cuda_sm70_shflsync_bfly_p) ;  /* 0x0000036000007944 */ /* 0x000fea0003c00000 */
[----:B0-----:R-:W-:Y:S01]  /*1690*/  HFMA2.MMA R56, -RZ, RZ, 0, 9.5367431640625e-07 ;  /* 0x00000010ff387435 */ /* 0x001fe200000001ff */
[----:B-1----:R-:W-:Y:S01]  /*16a0*/  FADD.FTZ R63, R63, R38 ;  /* 0x000000263f3f7221 */ /* 0x002fe20000010000 */
[----:B------:R-:W-:Y:S02]  /*16b0*/  MOV R39, 0x1f ;  /* 0x0000001f00277802 */ /* 0x000fe40000000f00 */
[----:B------:R-:W-:-:S02]  /*16c0*/  MOV R38, 0xffffffff ;  /* 0xffffffff00267802 */ /* 0x000fc40000000f00 */
[----:B------:R-:W-:Y:S02]  /*16d0*/  MOV R36, 0x16f0 ;  /* 0x000016f000247802 */ /* 0x000fe40000000f00 */
[----:B------:R-:W-:Y:S05]  /*16e0*/  CALL.REL.NOINC `($__internal_65_$__cuda_sm70_shflsync_bfly_p) ;  /* 0x0000030000007944 */ /* 0x000fea0003c00000 */
[----:B-1----:R-:W-:Y:S01]  /*16f0*/  FADD.FTZ R38, R63, R38 ;  /* 0x000000263f267221 */ /* 0x002fe20000010000 */
[----:B0-----:R-:W-:-:S03]  /*1700*/  HFMA2.MMA R56, -RZ, RZ, 0, 5.9604644775390625e-08 ;  /* 0x00000001ff387435 */ /* 0x001fc600000001ff */
        /* <DEDUP_REMOVED lines=20> */
[----:B------:R-:W-:Y:S05]  /*1850*/  CALL.REL.NOINC `($__internal_65_$__cuda_sm70_shflsync_bfly_p) ;  /* 0x0000019000007944 */ /* 0x000fea0003c00000 */
[----:B0-----:R-:W-:Y:S01]  /*1860*/  HFMA2.MMA R56, -RZ, RZ, 0, 1.1920928955078125e-07 ;  /* 0x00000002ff387435 */ /* 0x001fe200000001ff */
[----:B-1----:R-:W-:Y:S01]  /*1870*/  FADD.FTZ R63, R63, R38 ;  /* 0x000000263f3f7221 */ /* 0x002fe20000010000 */
[----:B------:R-:W-:Y:S02]  /*1880*/  MOV R39, 0x1f ;  /* 0x0000001f00277802 */ /* 0x000fe40000000f00 */
[----:B------:R-:W-:Y:S02]  /*1890*/  MOV R38, 0xffffffff ;  /* 0xffffffff00267802 */ /* 0x000fe40000000f00 */
[----:B------:R-:W-:Y:S02]  /*18a0*/  MOV R36, 0x18c0 ;  /* 0x000018c000247802 */ /* 0x000fe40000000f00 */
[----:B------:R-:W-:Y:S05]  /*18b0*/  CALL.REL.NOINC `($__internal_65_$__cuda_sm70_shflsync_bfly_p) ;  /* 0x0000013000007944 */ /* 0x000fea0003c00000 */
[----:B0-----:R-:W-:Y:S01]  /*18c0*/  HFMA2.MMA R39, -RZ, RZ, 0, 1.847743988037109375e-06 ;  /* 0x0000001fff277435 */ /* 0x001fe200000001ff */
[----:B-1----:R-:W-:Y:S01]  /*18d0*/  FADD.FTZ R63, R63, R38 ;  /* 0x000000263f3f7221 */ /* 0x002fe20000010000 */
[----:B------:R-:W-:Y:S01]  /*18e0*/  MOV R38, 0xffffffff ;  /* 0xffffffff00267802 */ /* 0x000fe20000000f00 */
[----:B------:R-:W-:Y:S01]  /*18f0*/  IMAD.MOV.U32 R56, RZ, RZ, 0x4 ;  /* 0x00000004ff387424 */ /* 0x000fe200078e00ff */
[----:B------:R-:W-:-:S02]  /*1900*/  MOV R36, 0x1920 ;  /* 0x0000192000247802 */ /* 0x000fc40000000f00 */
[----:B------:R-:W-:Y:S05]  /*1910*/  CALL.REL.NOINC `($__internal_65_$__cuda_sm70_shflsync_bfly_p) ;  /* 0x000000d000007944 */ /* 0x000fea0003c00000 */
[----:B0-----:R-:W-:Y:S01]  /*1920*/  HFMA2.MMA R56, -RZ, RZ, 0, 4.76837158203125e-07 ;  /* 0x00000008ff387435 */ /* 0x001fe200000001ff */
[----:B-1----:R-:W-:Y:S01]  /*1930*/  FADD.FTZ R63, R63, R38 ;  /* 0x000000263f3f7221 */ /* 0x002fe20000010000 */
[----:B------:R-:W-:-:S02]  /*1940*/  MOV R39, 0x1f ;  /* 0x0000001f00277802 */ /* 0x000fc40000000f00 */
[----:B------:R-:W-:Y:S02]  /*1950*/  MOV R38, 0xffffffff ;  /* 0xffffffff00267802 */ /* 0x000fe40000000f00 */
[----:B------:R-:W-:Y:S02]  /*1960*/  MOV R36, 0x1980 ;  /* 0x0000198000247802 */ /* 0x000fe40000000f00 */
[----:B------:R-:W-:Y:S05]  /*1970*/  CALL.REL.NOINC `($__internal_65_$__cuda_sm70_shflsync_bfly_p) ;  /* 0x0000007000007944 */ /* 0x000fea0003c00000 */
[----:B0-----:R-:W-:Y:S01]  /*1980*/  HFMA2.MMA R56, -RZ, RZ, 0, 9.5367431640625e-07 ;  /* 0x00000010ff387435 */ /* 0x001fe200000001ff */
[----:B-1----:R-:W-:Y:S01]  /*1990*/  FADD.FTZ R63, R63, R38 ;  /* 0x000000263f3f7221 */ /* 0x002fe20000010000 */
[----:B------:R-:W-:Y:S02]  /*19a0*/  MOV R39, 0x1f ;  /* 0x0000001f00277802 */ /* 0x000fe40000000f00 */
[----:B------:R-:W-:Y:S02]  /*19b0*/  MOV R38, 0xffffffff ;  /* 0xffffffff00267802 */ /* 0x000fe40000000f00 */
[----:B------:R-:W-:Y:S02]  /*19c0*/  MOV R36, 0x19e0 ;  /* 0x000019e000247802 */ /* 0x000fe40000000f00 */
[----:B------:R-:W-:Y:S05]  /*19d0*/  CALL.REL.NOINC `($__internal_65_$__cuda_sm70_shflsync_bfly_p) ;  /* 0x0000001000007944 */ /* 0x000fea0003c00000 */
[----:B01----:R-:W-:Y:S05]  /*19e0*/  BRA `(.L_x_5636) ;  /* 0xfffff77000007947 */ /* 0x003fea000383ffff */
        .weak           $__internal_65_$__cuda_sm70_shflsync_bfly_p
        .type           $__internal_65_$__cuda_sm70_shflsync_bfly_p,@function
        .size           $__internal_65_$__cuda_sm70_shflsync_bfly_p,(.L_x_7121 - $__internal_65_$__cuda_sm70_shflsync_bfly_p)
$__internal_65_$__cuda_sm70_shflsync_bfly_p:
[----:B------:R-:W-:Y:S01]  /*19f0*/  HFMA2.MMA R37, -RZ, RZ, 0, 0 ;  /* 0x00000000ff257435 */ /* 0x000fe200000001ff */
[----:B------:R-:W-:Y:S04]  /*1a00*/  WARPSYNC R38 ;  /* 0x0000002600007348 */ /* 0x000fe80003800000 */
[----:B------:R0:W1:Y:S01]  /*1a10*/  SHFL.BFLY PT, R38, R63, R56, R39 ;  /* 0x0c0000383f267389 */ /* 0x00006200000e0027 */
[----:B------:R-:W-:Y:S05]  /*1a20*/  RET.REL.NODEC R36 `(_ZN10layer_norm31ln_parallel_residual_fwd_kernelINS_13Kernel_traitsI6__halfffffjLj256ELj1ELj4ELj1ELj16ENS_18Kernel_traits_baseILj256ES2_ffffjLj128EEEEELb0ELb0ELb1EEEvNS_9FwdParamsE) ;  /* 0xffffe5d024007950 */ /* 0x000fea0003c3ffff */
.L_x_5637:
        /* <DEDUP_REMOVED lines=13> */
.L_x_7121:


//--------------------- .text._ZN10layer_norm31ln_parallel_residual_fwd_kernelINS_13Kernel_traitsI6__halfffffjLj256ELj1ELj4ELj1ELj16ENS_18Kernel_traits_baseILj256ES2_ffffjLj128EEEEELb0ELb1ELb0EEEvNS_9FwdParamsE --------------------------
	.section	.text._ZN10layer_norm31ln_parallel_residual_fwd_kernelINS_13Kernel_traitsI6__halfffffjLj256ELj1ELj4ELj1ELj16ENS_18Kernel_traits_baseILj256ES2_ffffjLj128EEEEELb0ELb1ELb0EEEvNS_9FwdParamsE,"ax",@progbits
	.sectioninfo	@"SHI_REGISTERS=53"
	.align	128
        .global         _ZN10layer_norm31ln_parallel_residual_fwd_kernelINS_13Kernel_traitsI6__halfffffjLj256ELj1ELj4ELj1ELj16ENS_18Kernel_traits_baseILj256ES2_ffffjLj128EEEEELb0ELb1ELb0EEEvNS_9FwdParamsE
        .type           _ZN10layer_norm31ln_parallel_residual_fwd_kernelINS_13Kernel_traitsI6__halfffffjLj256ELj1ELj4ELj1ELj16ENS_18Kernel_traits_baseILj256ES2_ffffjLj128EEEEELb0ELb1ELb0EEEvNS_9FwdParamsE,@function
        .size           _ZN10layer_norm31ln_parallel_residual_fwd_kernelINS_13Kernel_traitsI6__halfffffjLj256ELj1ELj4ELj1ELj16ENS_18Kernel_traits_baseILj256ES2_ffffjLj128EEEEELb0ELb1ELb0EEEvNS_9FwdParamsE,(.L_x_7122 - _ZN10layer_norm31ln_parallel_residual_fwd_kernelINS_13Kernel_traitsI6__halfffffjLj256ELj1ELj4ELj1ELj16ENS_18Kernel_traits_baseILj256ES2_ffffjLj128EEEEELb0ELb1ELb0EEEvNS_9FwdParamsE)
        .other          _ZN10layer_norm31ln_parallel_residual_fwd_kernelINS_13Kernel_traitsI6__halfffffjLj256ELj1ELj4ELj1ELj16ENS_18Kernel_traits_baseILj256ES2_ffffjLj128EEEEELb0ELb1ELb0EEEvNS_9FwdParamsE,@"STO_CUDA_ENTRY STV_DEFAULT"
_ZN10layer_norm31ln_parallel_residual_fwd_kernelINS_13Kernel_traitsI6__halfffffjLj256ELj1ELj4ELj1ELj16ENS_18Kernel_traits_baseILj256ES2_ffffjLj128EEEEELb0ELb1ELb0EEEvNS_9FwdParamsE:
.text._ZN10layer_norm31ln_parallel_residual_fwd_kernelINS_13Kernel_traitsI6__halfffffjLj256ELj1ELj4ELj1ELj16ENS_18Kernel_traits_baseILj256ES2_ffffjLj128EEEEELb0ELb1ELb0EEEvNS_9FwdParamsE:
        /* <DEDUP_REMOVED lines=18> */
[----:B------:R-:W-:-:S03]  /*0120*/  IMAD.MOV.U32 R4, RZ, RZ, 0x8 ;  /* 0x00000008ff047424 */ /* 0x000fc600078e00ff */
[----:B------:R-:W-:Y:S01]  /*0130*/  ISETP.NE.AND.EX P0, PT, RZ, c[0x0][0x21c], PT, P0 ;  /* 0x00008700ff007a0c */ /* 0x000fe20003f05300 */
[----:B------:R-:W-:-:S05]  /*0140*/  IMAD.WIDE.U32 R4, R3, R4, c[0x0][0x1b0] ;  /* 0x00006c0003047625 */ /* 0x000fca00078e0004 */
[----:B------:R0:W5:Y:S07]  /*0150*/  LDG.E.64 R8, [R4.64] ;  /* 0x0000000404087981 */ /* 0x00016e000c1e1b00 */
[----:B------:R-:W-:-:S04]  /*0160*/  @P0 LEA R6, P4, R3, c[0x0][0x218], 0x3 ;  /* 0x0000860003060a11 */ /* 0x000fc800078818ff */
[----:B------:R-:W-:-:S05]  /*0170*/  @P0 LEA.HI.X R7, R3, c[0x0][0x21c], RZ, 0x3, P4 ;  /* 0x0000870003070a11 */ /* 0x000fca00020f1cff */
[----:B------:R0:W5:Y:S01]  /*0180*/  @P0 LDG.E.64 R12, [R6.64] ;  /* 0x00000004060c0981 */ /* 0x000162000c1e1b00 */
[----:B------:R-:W-:Y:S01]  /*0190*/  LOP3.LUT R3, R3, 0x20, RZ, 0xfc, !PT ;  /* 0x0000002003037812 */ /* 0x000fe200078efcff */
[----:B------:R-:W-:Y:S02]  /*01a0*/  @!P0 CS2R R12, SRZ ;  /* 0x00000000000c8805 */ /* 0x000fe4000001ff00 */
.L_x_5639:
[----:B0-----:R-:W-:Y:S05]  /*01b0*/  BSYNC B0 ;  /* 0x0000000000007941 */ /* 0x001fea0003800000 */
.L_x_5638:
[----:B------:R-:W-:Y:S01]  /*01c0*/  BSSY B0, `(.L_x_5640) ;  /* 0x000000b000007945 */ /* 0x000fe20003800000 */
[----:B------:R-:W-:Y:S05]  /*01d0*/  @!P3 BRA `(.L_x_5641) ;  /* 0x000000900000b947 */ /* 0x000fea0003800000 */
[----:B------:R-:W-:Y:S01]  /*01e0*/  ISETP.NE.U32.AND P0, PT, RZ, c[0x0][0x218], PT ;  /* 0x00008600ff007a0c */ /* 0x000fe20003f05070 */
[----:B------:R-:W-:-:S03]  /*01f0*/  HFMA2.MMA R4, -RZ, RZ, 0, 4.76837158203125e-07 ;  /* 0x00000008ff047435 */ /* 0x000fc600000001ff */
[----:B------:R-:W-:-:S13]  /*0200*/  ISETP.NE.AND.EX P0, PT, RZ, c[0x0][0x21c], PT, P0 ;  /* 0x00008700ff007a0c */ /* 0x000fda0003f05300 */
[C---:B------:R-:W-:Y:S01]  /*0210*/  @P0 LEA R6, P4, R3.reuse, c[0x0][0x218], 0x3 ;  /* 0x0000860003060a11 */ /* 0x040fe200078818ff */
[----:B------:R-:W-:-:S03]  /*0220*/  IMAD.WIDE.U32 R4, R3, R4, c[0x0][0x1b0] ;  /* 0x00006c0003047625 */ /* 0x000fc600078e0004 */
[----:B------:R-:W-:-:S03]  /*0230*/  @P0 LEA.HI.X R7, R3, c[0x0][0x21c], RZ, 0x3, P4 ;  /* 0x0000870003070a11 */ /* 0x000fc600020f1cff */
[----:B------:R-:W5:Y:S04]  /*0240*/  LDG.E.64 R4, [R4.64] ;  /* 0x0000000404047981 */ /* 0x000f68000c1e1b00 */
[----:B------:R0:W5:Y:S01]  /*0250*/  @P0 LDG.E.64 R10, [R6.64] ;  /* 0x00000004060a0981 */ /* 0x000162000c1e1b00 */
[----:B------:R-:W-:-:S03]  /*0260*/  @!P0 CS2R R10, SRZ ;  /* 0x00000000000a8805 */ /* 0x000fc6000001ff00 */
.L_x_5641:
[----:B0-----:R-:W-:Y:S05]  /*0270*/  BSYNC B0 ;  /* 0x0000000000007941 */ /* 0x001fea0003800000 */
.L_x_5640:
[----:B------:R-:W-:Y:S05]  /*0280*/  @P1 EXIT ;  /* 0x000000000000194d */ /* 0x000fea0003800000 */
[----:B-----5:R-:W-:Y:S01]  /*0290*/  IMAD.MOV.U32 R32, RZ, RZ, R8 ;  /* 0x000000ffff207224 */ /* 0x020fe200078e0008 */
[--C-:B------:R-:W-:Y:S01]  /*02a0*/  SHF.R.U64 R7, R8, 0x10, R9.reuse ;  /* 0x0000001008077819 */ /* 0x100fe20000001209 */
[----:B------:R-:W-:Y:S01]  /*02b0*/  IMAD.MOV.U32 R36, RZ, RZ, R4 ;  /* 0x000000ffff247224 */ /* 0x000fe200078e0004 */
        /* <DEDUP_REMOVED lines=26> */
.L_x_5685:
        /* <DEDUP_REMOVED lines=34> */
.L_x_5645:
[----:B-----5:R-:W-:Y:S01]  /*0680*/  FADD.FTZ R8, R16, R8 ;  /* 0x0000000810087221 */ /* 0x020fe20000010000 */
[----:B------:R-:W-:Y:S05]  /*0690*/  BRA `(.L_x_5646) ;  /* 0x0000002000007947 */ /* 0x000fea0003800000 */
.L_x_5644:
[----:B0----5:R-:W-:-:S04]  /*06a0*/  FADD.FTZ R8, R12, R8 ;  /* 0x000000080c087221 */ /* 0x021fc80000010000 */
[----:B------:R-:W-:-:S04]  /*06b0*/  @P0 FADD.FTZ R8, R16, R8 ;  /* 0x0000000810080221 */ /* 0x000fc80000010000 */
.L_x_5646:
[----:B-----5:R-:W-:-:S03]  /*06c0*/  IMAD.MOV.U32 R20, RZ, RZ, R8 ;  /* 0x000000ffff147224 */ /* 0x020fc600078e0008 */
.L_x_5647:
        /* <DEDUP_REMOVED lines=10> */
.L_x_5649:
[----:B-----5:R-:W-:Y:S01]  /*0770*/  FADD.FTZ R9, R17, R9 ;  /* 0x0000000911097221 */ /* 0x020fe20000010000 */
[----:B------:R-:W-:Y:S05]  /*0780*/  BRA `(.L_x_5650) ;  /* 0x0000002000007947 */ /* 0x000fea0003800000 */
.L_x_5648:
[----:B-----5:R-:W-:-:S04]  /*0790*/  FADD.FTZ R9, R13, R9 ;  /* 0x000000090d097221 */ /* 0x020fc80000010000 */
[----:B------:R-:W-:-:S05]  /*07a0*/  @P0 FADD.FTZ R9, R17, R9 ;  /* 0x0000000911090221 */ /* 0x000fca0000010000 */
.L_x_5650:
[----:B-----5:R-:W-:Y:S02]  /*07b0*/  MOV R21, R9 ;  /* 0x0000000900157202 */ /* 0x020fe40000000f00 */
.L_x_5651:
        /* <DEDUP_REMOVED lines=10> */
.L_x_5653:
[----:B-----5:R-:W-:Y:S01]  /*0860*/  FADD.FTZ R10, R18, R10 ;  /* 0x0000000a120a7221 */ /* 0x020fe20000010000 */
[----:B------:R-:W-:Y:S05]  /*0870*/  BRA `(.L_x_5654) ;  /* 0x0000002000007947 */ /* 0x000fea0003800000 */
.L_x_5652:
[----:B-----5:R-:W-:-:S04]  /*0880*/  FADD.FTZ R10, R14, R10 ;  /* 0x0000000a0e0a7221 */ /* 0x020fc80000010000 */
[----:B------:R-:W-:-:S04]  /*0890*/  @P0 FADD.FTZ R10, R18, R10 ;  /* 0x0000000a120a0221 */ /* 0x000fc80000010000 */
.L_x_5654:
[----:B-----5:R-:W-:-:S03]  /*08a0*/  IMAD.MOV.U32 R22, RZ, RZ, R10 ;  /* 0x000000ffff167224 */ /* 0x020fc600078e000a */
.L_x_5655:
        /* <DEDUP_REMOVED lines=10> */
.L_x_5657:
[----:B-----5:R-:W-:Y:S01]  /*0950*/  FADD.FTZ R11, R19, R11 ;  /* 0x0000000b130b7221 */ /* 0x020fe20000010000 */
[----:B------:R-:W-:Y:S05]  /*0960*/  BRA `(.L_x_5658) ;  /* 0x0000002000007947 */ /* 0x000fea0003800000 */
.L_x_5656:
[----:B-----5:R-:W-:-:S04]  /*0970*/  FADD.FTZ R11, R15, R11 ;  /* 0x0000000b0f0b7221 */ /* 0x020fc80000010000 */
[----:B------:R-:W-:-:S05]  /*0980*/  @P0 FADD.FTZ R11, R19, R11 ;  /* 0x0000000b130b0221 */ /* 0x000fca0000010000 */
.L_x_5658:
[----:B-----5:R-:W-:Y:S02]  /*0990*/  MOV R23, R11 ;  /* 0x0000000b00177202 */ /* 0x020fe40000000f00 */
.L_x_5659:
        /* <DEDUP_REMOVED lines=8> */
.L_x_5643:
[----:B------:R-:W-:Y:S05]  /*0a20*/  BSYNC B0 ;  /* 0x0000000000007941 */ /* 0x000fea0003800000 */
.L_x_5642:
        /* <DEDUP_REMOVED lines=9> */
[C---:B0-----:R-:W-:Y:S02]  /*0ac0*/  @P0 LEA R28, P5, R39.reuse, c[0x0][0x180], 0x4 ;  /* 0x00006000271c0a11 */ /* 0x041fe400078a20ff */
[C---:B------:R-:W-:Y:S02]  /*0ad0*/  @P1 LEA R30, P4, R39.reuse, c[0x0][0x178], 0x4 ;  /* 0x00005e00271e1a11 */ /* 0x040fe400078820ff */
        /* <DEDUP_REMOVED lines=16> */
.L_x_5663:
[----:B-----5:R-:W-:Y:S01]  /*0be0*/  FADD.FTZ R24, R16, R24 ;  /* 0x0000001810187221 */ /* 0x020fe20000010000 */
[----:B------:R-:W-:Y:S05]  /*0bf0*/  BRA `(.L_x_5664) ;  /* 0x0000002000007947 */ /* 0x000fea0003800000 */
.L_x_5662:
[----:B0----5:R-:W-:-:S04]  /*0c00*/  FADD.FTZ R24, R12, R24 ;  /* 0x000000180c187221 */ /* 0x021fc80000010000 */
[----:B------:R-:W-:-:S05]  /*0c10*/  @P0 FADD.FTZ R24, R16, R24 ;  /* 0x0000001810180221 */ /* 0x000fca0000010000 */
.L_x_5664:
[----:B------:R-:W-:Y:S02]  /*0c20*/  MOV R20, R24 ;  /* 0x0000001800147202 */ /* 0x000fe40000000f00 */
.L_x_5665:
        /* <DEDUP_REMOVED lines=10> */
.L_x_5667:
[----:B-----5:R-:W-:Y:S01]  /*0cd0*/  FADD.FTZ R25, R17, R25 ;  /* 0x0000001911197221 */ /* 0x020fe20000010000 */
[----:B------:R-:W-:Y:S05]  /*0ce0*/  BRA `(.L_x_5668) ;  /* 0x0000002000007947 */ /* 0x000fea0003800000 */
.L_x_5666:
[----:B-----5:R-:W-:-:S04]  /*0cf0*/  FADD.FTZ R25, R13, R25 ;  /* 0x000000190d197221 */ /* 0x020fc80000010000 */
[----:B------:R-:W-:-:S04]  /*0d00*/  @P0 FADD.FTZ R25, R17, R25 ;  /* 0x0000001911190221 */ /* 0x000fc80000010000 */
.L_x_5668:
[----:B------:R-:W-:-:S03]  /*0d10*/  IMAD.MOV.U32 R21, RZ, RZ, R25 ;  /* 0x000000ffff157224 */ /* 0x000fc600078e0019 */
.L_x_5669:
        /* <DEDUP_REMOVED lines=10> */
.L_x_5671:
[----:B-----5:R-:W-:Y:S01]  /*0dc0*/  FADD.FTZ R26, R18, R26 ;  /* 0x0000001a121a7221 */ /* 0x020fe20000010000 */
[----:B------:R-:W-:Y:S05]  /*0dd0*/  BRA `(.L_x_5672) ;  /* 0x0000002000007947 */ /* 0x000fea0003800000 */
.L_x_5670:
[----:B-----5:R-:W-:-:S04]  /*0de0*/  FADD.FTZ R26, R14, R26 ;  /* 0x0000001a0e1a7221 */ /* 0x020fc80000010000 */
[----:B------:R-:W-:-:S05]  /*0df0*/  @P0 FADD.FTZ R26, R18, R26 ;  /* 0x0000001a121a0221 */ /* 0x000fca0000010000 */
.L_x_5672:
[----:B------:R-:W-:Y:S02]  /*0e00*/  MOV R22, R26 ;  /* 0x0000001a00167202 */ /* 0x000fe40000000f00 */
.L_x_5673:
        /* <DEDUP_REMOVED lines=10> */
.L_x_5675:
[----:B-----5:R-:W-:Y:S01]  /*0eb0*/  FADD.FTZ R27, R19, R27 ;  /* 0x0000001b131b7221 */ /* 0x020fe20000010000 */
[----:B------:R-:W-:Y:S05]  /*0ec0*/  BRA `(.L_x_5676) ;  /* 0x0000002000007947 */ /* 0x000fea0003800000 */
.L_x_5674:
[----:B-----5:R-:W-:-:S04]  /*0ed0*/  FADD.FTZ R27, R15, R27 ;  /* 0x0000001b0f1b7221 */ /* 0x020fc80000010000 */
[----:B------:R-:W-:-:S04]  /*0ee0*/  @P0 FADD.FTZ R27, R19, R27 ;  /* 0x0000001b131b0221 */ /* 0x000fc80000010000 */
.L_x_5676:
[----:B------:R-:W-:-:S03]  /*0ef0*/  IMAD.MOV.U32 R23, RZ, RZ, R27 ;  /* 0x000000ffff177224 */ /* 0x000fc600078e001b */
.L_x_5677:
[----:B------:R-:W-:Y:S01]  /*0f00*/  MOV R28, c[0x0][0x180] ;  /* 0x00006000001c7a02 */ /* 0x000fe20000000f00 */
[----:B------:R-:W-:-:S03]  /*0f10*/  IMAD.MOV.U32 R29, RZ, RZ, c[0x0][0x184] ;  /* 0x00006100ff1d7624 */ /* 0x000fc600078e00ff */
[----:B------:R-:W-:-:S04]  /*0f20*/  LOP3.LUT P0, RZ, R28, c[0x0][0x178], RZ, 0xfc, !PT ;  /* 0x00005e001cff7a12 */ /* 0x000fc8000780fcff */
[----:B------:R-:W-:-:S13]  /*0f30*/  LOP3.LUT P0, RZ, R29, c[0x0][0x17c], RZ, 0xfc, P0 ;  /* 0x00005f001dff7a12 */ /* 0x000fda000000fcff */
[----:B------:R-:W-:-:S04]  /*0f40*/  @P0 LEA R28, P1, R39, c[0x0][0x188], 0x4 ;  /* 0x00006200271c0a11 */ /* 0x000fc800078220ff */
[----:B------:R-:W-:-:S05]  /*0f50*/  @P0 LEA.HI.X R29, R39, c[0x0][0x18c], RZ, 0x4, P1 ;  /* 0x00006300271d0a11 */ /* 0x000fca00008f24ff */
[----:B------:R0:W-:Y:S04]  /*0f60*/  @P0 STG.E.128 [R28.64], R20 ;  /* 0x000000141c000986 */ /* 0x0001e8000c101d04 */
.L_x_5661:
[----:B------:R-:W-:Y:S05]  /*0f70*/  BSYNC B0 ;  /* 0x0000000000007941 */ /* 0x000fea0003800000 */
.L_x_5660:
        /* <DEDUP_REMOVED lines=13> */
.L_x_5686:
        /* <DEDUP_REMOVED lines=37> */
.L_x_5687:
        /* <DEDUP_REMOVED lines=19> */
[--C-:B0-----:R-:W-:Y:S02]  /*13d0*/  FADD.FTZ R48, R10, -R46.reuse ;  /* 0x8000002e0a307221 */ /* 0x101fe40000010000 */
[----:B------:R-:W-:Y:S02]  /*13e0*/  FADD.FTZ R50, R11, -R46 ;  /* 0x8000002e0b327221 */ /* 0x000fe40000010000 */
[----:B------:R-:W-:Y:S02]  /*13f0*/  FMUL.FTZ R29, R47, R30 ;  /* 0x0000001e2f1d7220 */ /* 0x000fe40000410000 */
[----:B------:R-:W-:-:S02]  /*1400*/  IMAD.MOV.U32 R38, RZ, RZ, 0x10 ;  /* 0x00000010ff267424 */ /* 0x000fc400078e00ff */
[C---:B------:R-:W-:Y:S02]  /*1410*/  FMUL.FTZ R28, R47.reuse, R28 ;  /* 0x0000001c2f1c7220 */ /* 0x040fe40000410000 */
[C---:B------:R-:W-:Y:S02]  /*1420*/  FMUL.FTZ R30, R47.reuse, R48 ;  /* 0x000000302f1e7220 */ /* 0x040fe40000410000 */
[----:B------:R-:W-:Y:S02]  /*1430*/  FMUL.FTZ R31, R47, R50 ;  /* 0x000000322f1f7220 */ /* 0x000fe40000410000 */
[----:B------:R-:W-:Y:S02]  /*1440*/  FFMA.FTZ R28, R32, R28, R3 ;  /* 0x0000001c201c7223 */ /* 0x000fe40000010003 */
[----:B------:R-:W-:Y:S02]  /*1450*/  FFMA.FTZ R29, R7, R29, R42 ;  /* 0x0000001d071d7223 */ /* 0x000fe4000001002a */
[----:B------:R-:W-:-:S02]  /*1460*/  FFMA.FTZ R30, R33, R30, R4 ;  /* 0x0000001e211e7223 */ /* 0x000fc40000010004 */
[----:B------:R-:W-:Y:S02]  /*1470*/  FFMA.FTZ R31, R34, R31, R41 ;  /* 0x0000001f221f7223 */ /* 0x000fe40000010029 */
[C---:B------:R-:W-:Y:S01]  /*1480*/  IMAD.WIDE.U32 R38, R45.reuse, R38, c[0x0][0x208] ;  /* 0x000082002d267625 */ /* 0x040fe200078e0026 */
[----:B------:R-:W-:-:S04]  /*1490*/  IADD3 R45, R45, 0x20, RZ ;  /* 0x000000202d2d7810 */ /* 0x000fc80007ffe0ff */
[----:B------:R0:W-:Y:S03]  /*14a0*/  STG.E.128 [R38.64], R28 ;  /* 0x0000001c26007986 */ /* 0x0001e6000c101d04 */
.L_x_5681:
[----:B------:R-:W-:Y:S05]  /*14b0*/  BSYNC B0 ;  /* 0x0000000000007941 */ /* 0x000fea0003800000 */
.L_x_5680:
        /* <DEDUP_REMOVED lines=11> */
[----:B------:R-:W-:-:S04]  /*1570*/  IMAD.WIDE.U32 R38, R45, R48, c[0x0][0x208] ;  /* 0x000082002d267625 */ /* 0x000fc800078e0030 */
[----:B------:R-:W-:Y:S02]  /*1580*/  FFMA.FTZ R28, R36, R28, R5 ;  /* 0x0000001c241c7223 */ /* 0x000fe40000010005 */
[----:B------:R-:W-:Y:S02]  /*1590*/  FFMA.FTZ R29, R35, R29, R44 ;  /* 0x0000001d231d7223 */ /* 0x000fe4000001002c */
[----:B------:R-:W-:Y:S02]  /*15a0*/  FFMA.FTZ R31, R40, R31, R43 ;  /* 0x0000001f281f7223 */ /* 0x000fe4000001002b */
[----:B------:R-:W-:-:S05]  /*15b0*/  FFMA.FTZ R30, R37, R30, R6 ;  /* 0x0000001e251e7223 */ /* 0x000fca0000010006 */
[----:B------:R0:W-:Y:S02]  /*15c0*/  STG.E.128 [R38.64], R28 ;  /* 0x0000001c26007986 */ /* 0x0001e4000c101d04 */
.L_x_5683:
[----:B------:R-:W-:Y:S05]  /*15d0*/  BSYNC B0 ;  /* 0x0000000000007941 */ /* 0x000fea0003800000 */
.L_x_5682:
[----:B01----:R-:W-:-:S04]  /*15e0*/  IMAD.MOV.U32 R29, RZ, RZ, 0x4 ;  /* 0x00000004ff1d7424 */ /* 0x003fc800078e00ff */
[----:B------:R-:W-:-:S05]  /*15f0*/  IMAD R0, R29, c[0x0][0x160], R0 ;  /* 0x000058001d007a24 */ /* 0x000fca00078e0200 */
[----:B------:R-:W-:-:S13]  /*1600*/  ISETP.GE.AND P0, PT, R0, c[0x0][0x164], PT ;  /* 0x0000590000007a0c */ /* 0x000fda0003f06270 */
[----:B------:R-:W-:Y:S01]  /*1610*/  @P0 CALL.REL.NOINC `(.L_x_5684) ;  /* 0x0000001000000944 */ /* 0x000fe20003c00000 */
[----:B------:R-:W-:Y:S05]  /*1620*/  BRA `(.L_x_5685) ;  /* 0xffffee3000007947 */ /* 0x000fea000383ffff */
.L_x_5684:
[----:B------:R-:W-:Y:S05]  /*1630*/  EXIT ;  /* 0x000000000000794d */ /* 0x000fea0003800000 */
.L_x_5678:
[----:B------:R-:W-:Y:S01]  /*1640*/  MOV R46, 0x1 ;  /* 0x00000001002e7802 */ /* 0x000fe20000000f00 */
[----:B------:R-:W-:Y:S01]  /*1650*/  IMAD.MOV.U32 R38, RZ, RZ, 0x1f ;  /* 0x0000001fff267424 */ /* 0x000fe200078e00ff */
[----:B------:R-:W-:Y:S02]  /*1660*/  MOV R47, 0xffffffff ;  /* 0xffffffff002f7802 */ /* 0x000fe40000000f00 */
[----:B------:R-:W-:Y:S02]  /*1670*/  MOV R28, 0x1690 ;  /* 0x00001690001c7802 */ /* 0x000fe40000000f00 */
[----:B------:R-:W-:Y:S05]  /*1680*/  CALL.REL.NOINC `($__internal_66_$__cuda_sm70_shflsync_bfly_p) ;  /* 0x000004c000007944 */ /* 0x000fea0003c00000 */
[----:B01----:R-:W-:Y:S05]  /*1690*/  BRA `(.L_x_5686) ;  /* 0xfffff9b000007947 */ /* 0x003fea000383ffff */
.L_x_5679:
[----:B------:R-:W-:Y:S01]  /*16a0*/  HFMA2.MMA R46, -RZ, RZ, 0, 1.1920928955078125e-07 ;  /* 0x00000002ff2e7435 */ /* 0x000fe200000001ff */
[----:B0-----:R-:W-:Y:S01]  /*16b0*/  IMAD.MOV.U32 R31, RZ, RZ, R48 ;  /* 0x000000ffff1f7224 */ /* 0x001fe200078e0030 */
[----:B------:R-:W-:Y:S01]  /*16c0*/  MOV R47, 0xffffffff ;  /* 0xffffffff002f7802 */ /* 0x000fe20000000f00 */
[----:B------:R-:W-:Y:S01]  /*16d0*/  IMAD.MOV.U32 R38, RZ, RZ, 0x1f ;  /* 0x0000001fff267424 */ /* 0x000fe200078e00ff */
[----:B------:R-:W-:Y:S02]  /*16e0*/  MOV R28, 0x1700 ;  /* 0x00001700001c7802 */ /* 0x000fe40000000f00 */
[----:B------:R-:W-:Y:S05]  /*16f0*/  CALL.REL.NOINC `($__internal_66_$__cuda_sm70_shflsync_bfly_p) ;  /* 0x0000045000007944 */ /* 0x000fea0003c00000 */
[----:B0-----:R-:W-:Y:S01]  /*1700*/  HFMA2.MMA R38, -RZ, RZ, 0, 1.847743988037109375e-06 ;  /* 0x0000001fff267435 */ /* 0x001fe200000001ff */
[----:B-1----:R-:W-:Y:S01]  /*1710*/  FADD.FTZ R31, R48, R47 ;  /* 0x0000002f301f7221 */ /* 0x002fe20000010000 */
[----:B------:R-:W-:Y:S01]  /*1720*/  MOV R47, 0xffffffff ;  /* 0xffffffff002f7802 */ /* 0x000fe20000000f00 */
[----:B------:R-:W-:Y:S01]  /*1730*/  IMAD.MOV.U32 R46, RZ, RZ, 0x4 ;  /* 0x00000004ff2e7424 */ /* 0x000fe200078e00ff */
[----:B------:R-:W-:-:S02]  /*1740*/  MOV R28, 0x1760 ;  /* 0x00001760001c7802 */ /* 0x000fc40000000f00 */
        /* <DEDUP_REMOVED lines=13> */
[----:B-1----:R-:W-:Y:S01]  /*1820*/  FADD.FTZ R39, R31, R47 ;  /* 0x0000002f1f277221 */ /* 0x002fe20000010000 */
[----:B------:R-:W-:Y:S01]  /*1830*/  MOV R47, 0xffffffff ;  /* 0xffffffff002f7802 */ /* 0x000fe20000000f00 */
[----:B0-----:R-:W-:-:S02]  /*1840*/  IMAD.MOV.U32 R46, RZ, RZ, 0x1 ;  /* 0x00000001ff2e7424 */ /* 0x001fc400078e00ff */
        /* <DEDUP_REMOVED lines=16> */
[----:B------:R-:W-:Y:S01]  /*1950*/  FFMA.FTZ R29, R38, R38, R29 ;  /* 0x00000026261d7223 */ /* 0x000fe2000001001d */
[----:B------:R-:W-:-:S03]  /*1960*/  HFMA2.MMA R38, -RZ, RZ, 0, 1.847743988037109375e-06 ;  /* 0x0000001fff267435 */ /* 0x000fc600000001ff */
[----:B------:R-:W-:Y:S01]  /*1970*/  @P0 FFMA.FTZ R30, R28, R28, R29 ;  /* 0x0000001c1c1e0223 */ /* 0x000fe2000001001d */
[----:B------:R-:W-:-:S03]  /*1980*/  MOV R28, 0x19b0 ;  /* 0x000019b0001c7802 */ /* 0x000fc60000000f00 */
[----:B------:R-:W-:Y:S02]  /*1990*/  IMAD.MOV.U32 R31, RZ, RZ, R30 ;  /* 0x000000ffff1f7224 */ /* 0x000fe400078e001e */
[----:B------:R-:W-:Y:S05]  /*19a0*/  CALL.REL.NOINC `($__internal_66_$__cuda_sm70_shflsync_bfly_p) ;  /* 0x000001a000007944 */ /* 0x000fea0003c00000 */
[----:B0-----:R-:W-:Y:S01]  /*19b0*/  HFMA2.MMA R46, -RZ, RZ, 0, 1.1920928955078125e-07 ;  /* 0x00000002ff2e7435 */ /* 0x001fe200000001ff */
[----:B-1----:R-:W-:Y:S01]  /*19c0*/  FADD.FTZ R31, R30, R47 ;  /* 0x0000002f1e1f7221 */ /* 0x002fe20000010000 */
[----:B------:R-:W-:Y:S01]  /*19d0*/  MOV R38, 0x1f ;  /* 0x0000001f00267802 */ /* 0x000fe20000000f00 */
[----:B------:R-:W-:Y:S01]  /*19e0*/  IMAD.MOV.U32 R47, RZ, RZ, -0x1 ;  /* 0xffffffffff2f7424 */ /* 0x000fe200078e00ff */
[----:B------:R-:W-:Y:S02]  /*19f0*/  MOV R28, 0x1a10 ;  /* 0x00001a10001c7802 */ /* 0x000fe40000000f00 */
[----:B------:R-:W-:Y:S05]  /*1a00*/  CALL.REL.NOINC `($__internal_66_$__cuda_sm70_shflsync_bfly_p) ;  /* 0x0000014000007944 */ /* 0x000fea0003c00000 */
[----:B0-----:R-:W-:Y:S01]  /*1a10*/  HFMA2.MMA R46, -RZ, RZ, 0, 2.384185791015625e-07 ;  /* 0x00000004ff2e7435 */ /* 0x001fe200000001ff */
[----:B-1----:R-:W-:Y:S01]  /*1a20*/  FADD.FTZ R31, R31, R47 ;  /* 0x0000002f1f1f7221 */ /* 0x002fe20000010000 */
[----:B------:R-:W-:Y:S01]  /*1a30*/  MOV R38, 0x1f ;  /* 0x0000001f00267802 */ /* 0x000fe20000000f00 */
[----:B------:R-:W-:Y:S01]  /*1a40*/  IMAD.MOV.U32 R47, RZ, RZ, -0x1 ;  /* 0xffffffffff2f7424 */ /* 0x000fe200078e00ff */
[----:B------:R-:W-:Y:S02]  /*1a50*/  MOV R28, 0x1a70 ;  /* 0x00001a70001c7802 */ /* 0x000fe40000000f00 */
[----:B------:R-:W-:Y:S05]  /*1a60*/  CALL.REL.NOINC `($__internal_66_$__cuda_sm70_shflsync_bfly_p) ;  /* 0x000000e000007944 */ /* 0x000fea0003c00000 */
[----:B0-----:R-:W-:Y:S01]  /*1a70*/  HFMA2.MMA R46, -RZ, RZ, 0, 4.76837158203125e-07 ;  /* 0x00000008ff2e7435 */ /* 0x001fe200000001ff */
[----:B-1----:R-:W-:Y:S01]  /*1a80*/  FADD.FTZ R31, R31, R47 ;  /* 0x0000002f1f1f7221 */ /* 0x002fe20000010000 */
[----:B------:R-:W-:Y:S01]  /*1a90*/  MOV R38, 0x1f ;  /* 0x0000001f00267802 */ /* 0x000fe20000000f00 */
[----:B------:R-:W-:Y:S01]  /*1aa0*/  IMAD.MOV.U32 R47, RZ, RZ, -0x1 ;  /* 0xffffffffff2f7424 */ /* 0x000fe200078e00ff */
[----:B------:R-:W-:-:S02]  /*1ab0*/  MOV R28, 0x1ad0 ;  /* 0x00001ad0001c7802 */ /* 0x000fc40000000f00 */
[----:B------:R-:W-:Y:S05]  /*1ac0*/  CALL.REL.NOINC `($__internal_66_$__cuda_sm70_shflsync_bfly_p) ;  /* 0x0000008000007944 */ /* 0x000fea0003c00000 */
[----:B-1----:R-:W-:Y:S01]  /*1ad0*/  FADD.FTZ R48, R31, R47 ;  /* 0x0000002f1f307221 */ /* 0x002fe20000010000 */
[----:B0-----:R-:W-:Y:S01]  /*1ae0*/  HFMA2.MMA R46, -RZ, RZ, 0, 9.5367431640625e-07 ;  /* 0x00000010ff2e7435 */ /* 0x001fe200000001ff */
[----:B------:R-:W-:Y:S01]  /*1af0*/  MOV R38, 0x1f ;  /* 0x0000001f00267802 */ /* 0x000fe20000000f00 */
[----:B------:R-:W-:Y:S01]  /*1b00*/  IMAD.MOV.U32 R47, RZ, RZ, -0x1 ;  /* 0xffffffffff2f7424 */ /* 0x000fe200078e00ff */
[----:B------:R-:W-:-:S02]  /*1b10*/  MOV R28, 0x1b40 ;  /* 0x00001b40001c7802 */ /* 0x000fc40000000f00 */
[----:B------:R-:W-:Y:S02]  /*1b20*/  MOV R31, R48 ;  /* 0x00000030001f7202 */ /* 0x000fe40000000f00 */
[----:B------:R-:W-:Y:S05]  /*1b30*/  CALL.REL.NOINC `($__internal_66_$__cuda_sm70_shflsync_bfly_p) ;  /* 0x0000001000007944 */ /* 0x000fea0003c00000 */
[----:B01----:R-:W-:Y:S05]  /*1b40*/  BRA `(.L_x_5687) ;  /* 0xfffff75000007947 */ /* 0x003fea000383ffff */
        .weak           $__internal_66_$__cuda_sm70_shflsync_bfly_p
        .type           $__internal_66_$__cuda_sm70_shflsync_bfly_p,@function
        .size           $__internal_66_$__cuda_sm70_shflsync_bfly_p,(.L_x_7122 - $__internal_66_$__cuda_sm70_shflsync_bfly_p)
$__internal_66_$__cuda_sm70_shflsync_bfly_p:
[----:B------:R-:W-:Y:S01]  /*1b50*/  HFMA2.MMA R29, -RZ, RZ, 0, 0 ;  /* 0x00000000ff1d7435 */ /* 0x000fe200000001ff */
[----:B------:R-:W-:Y:S04]  /*1b60*/  WARPSYNC R47 ;  /* 0x0000002f00007348 */ /* 0x000fe80003800000 */
[----:B------:R0:W1:Y:S01]  /*1b70*/  SHFL.BFLY PT, R47, R31, R46, R38 ;  /* 0x0c00002e1f2f7389 */ /* 0x00006200000e0026 */
[----:B------:R-:W-:Y:S05]  /*1b80*/  RET.REL.NODEC R28 `(_ZN10layer_norm31ln_parallel_residual_fwd_kernelINS_13Kernel_traitsI6__halfffffjLj256ELj1ELj4ELj1ELj16ENS_18Kernel_traits_baseILj256ES2_ffffjLj128EEEEELb0ELb1ELb0EEEvNS_9FwdParamsE) ;  /* 0xffffe4701c007950 */ /* 0x000fea0003c3ffff */
.L_x_5688:
        /* <DEDUP_REMOVED lines=15> */
.L_x_7122:


//--------------------- .text._ZN10layer_norm31ln_parallel_residual_fwd_kernelINS_13Kernel_traitsI6__halfffffjLj256ELj1ELj4ELj1ELj16ENS_18Kernel_traits_baseILj256ES2_ffffjLj128EEEEELb0ELb1ELb1EEEvNS_9FwdParamsE --------------------------
	.section	.text._ZN10layer_norm31ln_parallel_residual_fwd_kernelINS_13Kernel_traitsI6__halfffffjLj256ELj1ELj4ELj1ELj16ENS_18Kernel_traits_baseILj256ES2_ffffjLj128EEEEELb0ELb1ELb1EEEvNS_9FwdParamsE,"ax",@progbits
	.sectioninfo	@"SHI_REGISTERS=56"
	.align	128
        .global         _ZN10layer_norm31ln_parallel_residual_fwd_kernelINS_13Kernel_traitsI6__halfffffjLj256ELj1ELj4ELj1ELj16ENS_18Kernel_traits_baseILj256ES2_ffffjLj128EEEEELb0ELb1ELb1EEEvNS_9FwdParamsE
        .type           _ZN10layer_norm31ln_parallel_residual_fwd_kernelINS_13Kernel_traitsI6__halfffffjLj256ELj1ELj4ELj1ELj16ENS_18Kernel_traits_baseILj256ES2_ffffjLj128EEEEELb0ELb1ELb1EEEvNS_9FwdParamsE,@function
        .size           _ZN10layer_norm31ln_parallel_residual_fwd_kernelINS_13Kernel_traitsI6__halfffffjLj256ELj1ELj4ELj1ELj16ENS_18Kernel_traits_baseILj256ES2_ffffjLj128EEEEELb0ELb1ELb1EEEvNS_9FwdParamsE,(.L_x_7123 - _ZN10layer_norm31ln_parallel_residual_fwd_kernelINS_13Kernel_traitsI6__halfffffjLj256ELj1ELj4ELj1ELj16ENS_18Kernel_traits_baseILj256ES2_ffffjLj128EEEEELb0ELb1ELb1EEEvNS_9FwdParamsE)
        .other          _ZN10layer_norm31ln_parallel_residual_fwd_kernelINS_13Kernel_traitsI6__halfffffjLj256ELj1ELj4ELj1ELj16ENS_18Kernel_traits_baseILj256ES2_ffffjLj128EEEEELb0ELb1ELb1EEEvNS_9FwdParamsE,@"STO_CUDA_ENTRY STV_DEFAULT"
_ZN10layer_norm31ln_parallel_residual_fwd_kernelINS_13Kernel_traitsI6__halfffffjLj256ELj1ELj4ELj1ELj16ENS_18Kernel_traits_baseILj256ES2_ffffjLj128EEEEELb0ELb1ELb1EEEvNS_9FwdParamsE:
.text._ZN10layer_norm31ln_parallel_residual_fwd_kernelINS_13Kernel_traitsI6__halfffffjLj256ELj1ELj4ELj1ELj16ENS_18Kernel_traits_baseILj256ES2_ffffjLj128EEEEELb0ELb1ELb1EEEvNS_9FwdParamsE:
[----:B------:R-:W-:Y:S02]  /*0000*/  MOV R1, c[0x0][0x28] ;  /* 0x00000a0000017a02 */ /* 0x000fe40000000f00 */
[----:B------:R-:W0:Y:S01]  /*0010*/  S2R R28, SR_TID.X ;  /* 0x00000000001c7919 */ /* 0x000e220000002100 */
[----:B------:R-:W-:Y:S01]  /*0020*/  ISETP.NE.U32.AND P1, PT, RZ, c[0x0][0x218], PT ;  /* 0x00008600ff007a0c */ /* 0x000fe20003f25070 */
[----:B------:R-:W-:Y:S02]  /*0030*/  ULDC.64 UR4, c[0x0][0x118] ;  /* 0x0000460000047ab9 */ /* 0x000fe40000000a00 */
[----:B------:R-:W1:Y:S01]  /*0040*/  S2R R2, SR_CTAID.X ;  /* 0x0000000000027919 */ /* 0x000e620000002500 */
[----:B------:R-:W-:Y:S02]  /*0050*/  ISETP.NE.AND.EX P1, PT, RZ, c[0x0][0x21c], PT, P1 ;  /* 0x00008700ff007a0c */ /* 0x000fe40003f25310 */
[----:B0-----:R-:W-:Y:S02]  /*0060*/  SHF.L.U32 R0, R28, 0x3, RZ ;  /* 0x000000031c007819 */ /* 0x001fe400000006ff */
[----:B------:R-:W-:Y:S02]  /*0070*/  SHF.R.U32.HI R43, RZ, 0x5, R28 ;  /* 0x00000005ff2b7819 */ /* 0x000fe4000001161c */
[----:B------:R-:W-:-:S02]  /*0080*/  LOP3.LUT R0, R0, 0xf8, RZ, 0xc0, !PT ;  /* 0x000000f800007812 */ /* 0x000fc400078ec0ff */
[----:B-1----:R-:W-:Y:S02]  /*0090*/  LEA R43, R2, R43, 0x2 ;  /* 0x0000002b022b7211 */ /* 0x002fe400078e10ff */
[C---:B------:R-:W-:Y:S02]  /*00a0*/  IADD3 R4, P0, R0.reuse, c[0x0][0x218], RZ ;  /* 0x0000860000047a10 */ /* 0x040fe40007f1e0ff */
[----:B------:R-:W-:Y:S02]  /*00b0*/  IADD3 R2, P2, R0, c[0x0][0x1b0], RZ ;  /* 0x00006c0000027a10 */ /* 0x000fe40007f5e0ff */
[----:B------:R-:W-:Y:S02]  /*00c0*/  IADD3.X R5, RZ, c[0x0][0x21c], RZ, P0, !PT ;  /* 0x00008700ff057a10 */ /* 0x000fe400007fe4ff */
[----:B------:R-:W-:-:S03]  /*00d0*/  ISETP.GE.AND P0, PT, R43, c[0x0][0x164], PT ;  /* 0x000059002b007a0c */ /* 0x000fc60003f06270 */
[----:B------:R0:W5:Y:S01]  /*00e0*/  @P1 LDG.E.64 R8, [R4.64] ;  /* 0x0000000404081981 */ /* 0x000162000c1e1b00 */
[----:B------:R-:W-:-:S03]  /*00f0*/  IADD3.X R3, RZ, c[0x0][0x1b4], RZ, P2, !PT ;  /* 0x00006d00ff037a10 */ /* 0x000fc600017fe4ff */
[----:B------:R0:W5:Y:S06]  /*0100*/  @P1 LDG.E.64 R6, [R4.64+0x100] ;  /* 0x0001000404061981 */ /* 0x00016c000c1e1b00 */
[----:B------:R-:W-:Y:S05]  /*0110*/  @P0 EXIT ;  /* 0x000000000000094d */ /* 0x000fea0003800000 */
[----:B------:R1:W2:Y:S04]  /*0120*/  LDG.E.64 R10, [R2.64] ;  /* 0x00000004020a7981 */ /* 0x0002a8000c1e1b00 */
[----:B------:R1:W3:Y:S01]  /*0130*/  LDG.E.64 R12, [R2.64+0x100] ;  /* 0x00010004020c7981 */ /* 0x0002e2000c1e1b00 */
[----:B-----5:R-:W-:Y:S01]  /*0140*/  @!P1 CS2R R8, SRZ ;  /* 0x0000000000089805 */ /* 0x020fe2000001ff00 */
[----:B------:R-:W-:Y:S01]  /*0150*/  @!P1 CS2R R6, SRZ ;  /* 0x0000000000069805 */ /* 0x000fe2000001ff00 */
[----:B------:R-:W-:Y:S01]  /*0160*/  MOV R0, c[0x0][0x180] ;  /* 0x0000600000007a02 */ /* 0x000fe20000000f00 */
[----:B------:R-:W-:Y:S01]  /*0170*/  ULDC.U8 UR6, c[0x0][0x1f0] ;  /* 0x00007c0000067ab9 */ /* 0x000fe20000000000 */
[----:B------:R-:W-:-:S02]  /*0180*/  LOP3.LUT R28, R28, 0x1f, RZ, 0xc0, !PT ;  /* 0x0000001f1c1c7812 */ /* 0x000fc400078ec0ff */
[----:B------:R-:W-:Y:S01]  /*0190*/  LOP3.LUT P0, RZ, R0, c[0x0][0x178], RZ, 0xfc, !PT ;  /* 0x00005e0000ff7a12 */ /* 0x000fe2000780fcff */
[----:B0-----:R-:W-:Y:S01]  /*01a0*/  HADD2.F32 R4, -RZ, R7.H0_H0 ;  /* 0x20000007ff047230 */ /* 0x001fe20000004100 */
[----:B------:R-:W-:Y:S01]  /*01b0*/  MOV R0, c[0x0][0x184] ;  /* 0x0000610000007a02 */ /* 0x000fe20000000f00 */
[----:B-1----:R-:W-:Y:S01]  /*01c0*/  HADD2.F32 R3, -RZ, R6.H0_H0 ;  /* 0x20000006ff037230 */ /* 0x002fe20000004100 */
[--C-:B------:R-:W-:Y:S01]  /*01d0*/  SHF.R.U64 R30, R8, 0x10, R9.reuse ;  /* 0x00000010081e7819 */ /* 0x100fe20000001209 */
[----:B------:R-:W-:Y:S01]  /*01e0*/  HADD2.F32 R2, -RZ, R9.H0_H0 ;  /* 0x20000009ff027230 */ /* 0x000fe20000004100 */
[----:B------:R-:W-:Y:S02]  /*01f0*/  SHF.R.U32.HI R31, RZ, 0x10, R9 ;  /* 0x00000010ff1f7819 */ /* 0x000fe40000011609 */
[--C-:B------:R-:W-:Y:S01]  /*0200*/  SHF.R.U64 R32, R6, 0x10, R7.reuse ;  /* 0x0000001006207819 */ /* 0x100fe20000001207 */
[----:B------:R-:W-:Y:S01]  /*0210*/  HADD2.F32 R30, -RZ, R30.H0_H0 ;  /* 0x2000001eff1e7230 */ /* 0x000fe20000004100 */
[----:B------:R-:W-:Y:S01]  /*0220*/  SHF.R.U32.HI R33, RZ, 0x10, R7 ;  /* 0x00000010ff217819 */ /* 0x000fe20000011607 */
[----:B------:R-:W-:Y:S01]  /*0230*/  HADD2.F32 R31, -RZ, R31.H0_H0 ;  /* 0x2000001fff1f7230 */ /* 0x000fe20000004100 */
[----:B------:R-:W-:Y:S01]  /*0240*/  LOP3.LUT P0, RZ, R0, c[0x0][0x17c], RZ, 0xfc, P0 ;  /* 0x00005f0000ff7a12 */ /* 0x000fe2000000fcff */
[----:B------:R-:W-:-:S02]  /*0250*/  HADD2.F32 R0, -RZ, R8.H0_H0 ;  /* 0x20000008ff007230 */ /* 0x000fc40000004100 */
[----:B------:R-:W-:Y:S02]  /*0260*/  HADD2.F32 R32, -RZ, R32.H0_H0 ;  /* 0x20000020ff207230 */ /* 0x000fe40000004100 */
        /* <DEDUP_REMOVED lines=8> */
[----:B------:R-:W-:-:S02]  /*02f0*/  HADD2.F32 R29, -RZ, R13.H0_H0 ;  /* 0x2000000dff1d7230 */ /* 0x000fc40000004100 */
[----:B------:R-:W-:Y:S02]  /*0300*/  HADD2.F32 R39, -RZ, R39.H0_H0 ;  /* 0x20000027ff277230 */ /* 0x000fe40000004100 */
[----:B------:R-:W-:Y:S02]  /*0310*/  HADD2.F32 R38, -RZ, R38.H0_H0 ;  /* 0x20000026ff267230 */ /* 0x000fe40000004100 */
[----:B------:R-:W-:Y:S02]  /*0320*/  HADD2.F32 R41, -RZ, R41.H0_H0 ;  /* 0x20000029ff297230 */ /* 0x000fe40000004100 */
[----:B------:R-:W-:Y:S02]  /*0330*/  HADD2.F32 R40, -RZ, R40.H0_H0 ;  /* 0x20000028ff287230 */ /* 0x000fe40000004100 */
.L_x_5724:
[----:B------:R-:W-:Y:S01]  /*0340*/  ISETP.NE.U32.AND P1, PT, RZ, c[0x0][0x178], PT ;  /* 0x00005e00ff007a0c */ /* 0x000fe20003f25070 */
[----:B------:R-:W-:Y:S01]  /*0350*/  IMAD R20, R43, c[0x0][0x168], RZ ;  /* 0x00005a002b147a24 */ /* 0x000fe200078e02ff */
[----:B------:R-:W-:Y:S01]  /*0360*/  ISETP.NE.U32.AND P2, PT, RZ, c[0x0][0x180], PT ;  /* 0x00006000ff007a0c */ /* 0x000fe20003f45070 */
[----:B------:R-:W-:Y:S01]  /*0370*/  HFMA2.MMA R36, -RZ, RZ, 0, 9.5367431640625e-07 ;  /* 0x00000010ff247435 */ /* 0x000fe200000001ff */
[----:B------:R-:W-:-:S02]  /*0380*/  ISETP.NE.AND.EX P1, PT, RZ, c[0x0][0x17c], PT, P1 ;  /* 0x00005f00ff007a0c */ /* 0x000fc40003f25310 */
[----:B------:R-:W-:Y:S02]  /*0390*/  ISETP.NE.AND.EX P2, PT, RZ, c[0x0][0x184], PT, P2 ;  /* 0x00006100ff007a0c */ /* 0x000fe40003f45320 */
[----:B------:R-:W-:-:S04]  /*03a0*/  SHF.R.S32.HI R21, RZ, 0x1f, R20 ;  /* 0x0000001fff157819 */ /* 0x000fc80000011414 */
        /* <DEDUP_REMOVED lines=16> */
[----:B------:R-:W-:Y:S05]  /*04b0*/  @P0 BRA `(.L_x_5691) ;  /* 0x0000005000000947 */ /* 0x000fea0003800000 */
[----:B------:R-:W-:Y:S05]  /*04c0*/  BRA `(.L_x_5692) ;  /* 0x0000005000007947 */ /* 0x000fea0003800000 */
.L_x_5690:
[----:B-----5:R-:W-:Y:S01]  /*04d0*/  FADD.FTZ R20, R12, R20 ;  /* 0x000000140c147221 */ /* 0x020fe20000010000 */
[----:B------:R-:W-:Y:S05]  /*04e0*/  BRA `(.L_x_5691) ;  /* 0x0000002000007947 */ /* 0x000fea0003800000 */
.L_x_5689:
[----:B0----5:R-:W-:-:S04]  /*04f0*/  FADD.FTZ R20, R8, R20 ;  /* 0x0000001408147221 */ /* 0x021fc80000010000 */
[----:B------:R-:W-:-:S05]  /*0500*/  @P2 FADD.FTZ R20, R12, R20 ;  /* 0x000000140c142221 */ /* 0x000fca0000010000 */
.L_x_5691:
[----:B-----5:R-:W-:Y:S02]  /*0510*/  MOV R16, R20 ;  /* 0x0000001400107202 */ /* 0x020fe40000000f00 */
.L_x_5692:
[----:B------:R-:W-:Y:S05]  /*0520*/  @P3 BRA `(.L_x_5693) ;  /* 0x0000007000003947 */ /* 0x000fea0003800000 */
[----:B------:R-:W-:-:S04]  /*0530*/  ISETP.NE.U32.AND P4, PT, RZ, c[0x0][0x180], PT ;  /* 0x00006000ff007a0c */ /* 0x000fc80003f85070 */
[----:B------:R-:W-:-:S13]  /*0540*/  ISETP.NE.AND.EX P4, PT, RZ, c[0x0][0x184], PT, P4 ;  /* 0x00006100ff007a0c */ /* 0x000fda0003f85340 */
[----:B------:R-:W-:Y:S05]  /*0550*/  @P4 BRA `(.L_x_5694) ;  /* 0x0000002000004947 */ /* 0x000fea0003800000 */
[----:B------:R-:W-:Y:S05]  /*0560*/  @P0 BRA `(.L_x_5695) ;  /* 0x0000005000000947 */ /* 0x000fea0003800000 */
[----:B------:R-:W-:Y:S05]  /*0570*/  BRA `(.L_x_5696) ;  /* 0x0000005000007947 */ /* 0x000fea0003800000 */
.L_x_5694:
[----:B-----5:R-:W-:Y:S01]  /*0580*/  FADD.FTZ R21, R13, R21 ;  /* 0x000000150d157221 */ /* 0x020fe20000010000 */
[----:B------:R-:W-:Y:S05]  /*0590*/  BRA `(.L_x_5695) ;  /* 0x0000002000007947 */ /* 0x000fea0003800000 */
.L_x_5693:
[----:B-----5:R-:W-:-:S04]  /*05a0*/  FADD.FTZ R21, R9, R21 ;  /* 0x0000001509157221 */ /* 0x020fc80000010000 */
[----:B------:R-:W-:-:S05]  /*05b0*/  @P2 FADD.FTZ R21, R13, R21 ;  /* 0x000000150d152221 */ /* 0x000fca0000010000 */
.L_x_5695:
[----:B-----5:R-:W-:Y:S02]  /*05c0*/  MOV R17, R21 ;  /* 0x0000001500117202 */ /* 0x020fe40000000f00 */
.L_x_5696:
[----:B------:R-:W-:Y:S05]  /*05d0*/  @P3 BRA `(.L_x_5697) ;  /* 0x0000007000003947 */ /* 0x000fea0003800000 */
[----:B------:R-:W-:-:S04]  /*05e0*/  ISETP.NE.U32.AND P4, PT, RZ, c[0x0][0x180], PT ;  /* 0x00006000ff007a0c */ /* 0x000fc80003f85070 */
[----:B------:R-:W-:-:S13]  /*05f0*/  ISETP.NE.AND.EX P4, PT, RZ, c[0x0][0x184], PT, P4 ;  /* 0x00006100ff007a0c */ /* 0x000fda0003f85340 */
[----:B------:R-:W-:Y:S05]  /*0600*/  @P4 BRA `(.L_x_5698) ;  /* 0x0000002000004947 */ /* 0x000fea0003800000 */
[----:B------:R-:W-:Y:S05]  /*0610*/  @P0 BRA `(.L_x_5699) ;  /* 0x0000005000000947 */ /* 0x000fea0003800000 */
[----:B------:R-:W-:Y:S05]  /*0620*/  BRA `(.L_x_5700) ;  /* 0x0000005000007947 */ /* 0x000fea0003800000 */
.L_x_5698:
[----:B-----5:R-:W-:Y:S01]  /*0630*/  FADD.FTZ R22, R14, R22 ;  /* 0x000000160e167221 */ /* 0x020fe20000010000 */
[----:B------:R-:W-:Y:S05]  /*0640*/  BRA `(.L_x_5699) ;  /* 0x0000002000007947 */ /* 0x000fea0003800000 */
.L_x_5697:
[----:B-----5:R-:W-:-:S04]  /*0650*/  FADD.FTZ R22, R10, R22 ;  /* 0x000000160a167221 */ /* 0x020fc80000010000 */
[----:B------:R-:W-:-:S05]  /*0660*/  @P2 FADD.FTZ R22, R14, R22 ;  /* 0x000000160e162221 */ /* 0x000fca0000010000 */
.L_x_5699:
[----:B-----5:R-:W-:Y:S02]  /*0670*/  MOV R18, R22 ;  /* 0x0000001600127202 */ /* 0x020fe40000000f00 */
.L_x_5700:
[----:B------:R-:W-:Y:S05]  /*0680*/  @P3 BRA `(.L_x_5701) ;  /* 0x0000007000003947 */ /* 0x000fea0003800000 */
[----:B------:R-:W-:-:S04]  /*0690*/  ISETP.NE.U32.AND P4, PT, RZ, c[0x0][0x180], PT ;  /* 0x00006000ff007a0c */ /* 0x000fc80003f85070 */
[----:B------:R-:W-:-:S13]  /*06a0*/  ISETP.NE.AND.EX P4, PT, RZ, c[0x0][0x184], PT, P4 ;  /* 0x00006100ff007a0c */ /* 0x000fda0003f85340 */
[----:B------:R-:W-:Y:S05]  /*06b0*/  @P4 BRA `(.L_x_5702) ;  /* 0x0000002000004947 */ /* 0x000fea0003800000 */
[----:B------:R-:W-:Y:S05]  /*06c0*/  @P0 BRA `(.L_x_5703) ;  /* 0x0000005000000947 */ /* 0x000fea0003800000 */
[----:B------:R-:W-:Y:S05]  /*06d0*/  BRA `(.L_x_5704) ;  /* 0x0000005000007947 */ /* 0x000fea0003800000 */
.L_x_5702:
[----:B-----5:R-:W-:Y:S01]  /*06e0*/  FADD.FTZ R23, R15, R23 ;  /* 0x000000170f177221 */ /* 0x020fe20000010000 */
[----:B------:R-:W-:Y:S05]  /*06f0*/  BRA `(.L_x_5703) ;  /* 0x0000002000007947 */ /* 0x000fea0003800000 */
.L_x_5701:
[----:B-----5:R-:W-:-:S04]  /*0700*/  FADD.FTZ R23, R11, R23 ;  /* 0x000000170b177221 */ /* 0x020fc80000010000 */
[----:B------:R-:W-:-:S04]  /*0710*/  @P2 FADD.FTZ R23, R15, R23 ;  /* 0x000000170f172221 */ /* 0x000fc80000010000 */
.L_x_5703:
[----:B-----5:R-:W-:-:S03]  /*0720*/  IMAD.MOV.U32 R19, RZ, RZ, R23 ;  /* 0x000000ffff137224 */ /* 0x020fc600078e0017 */
.L_x_5704:
[C---:B------:R-:W-:Y:S02]  /*0730*/  @P0 LEA R48, P4, R37.reuse, c[0x0][0x188], 0x4 ;  /* 0x0000620025300a11 */ /* 0x040fe400078820ff */
[C---:B------:R-:W-:Y:S02]  /*0740*/  IADD3 R45, R37.reuse, 0x20, RZ ;  /* 0x00000020252d7810 */ /* 0x040fe40007ffe0ff */
[----:B------:R-:W-:Y:S02]  /*0750*/  @P0 LEA.HI.X R49, R37, c[0x0][0x18c], RZ, 0x4, P4 ;  /* 0x0000630025310a11 */ /* 0x000fe400020f24ff */
[C---:B------:R-:W-:Y:S01]  /*0760*/  @P1 LEA R46, P4, R45.reuse, c[0x0][0x178], 0x4 ;  /* 0x00005e002d2e1a11 */ /* 0x040fe200078820ff */
[C---:B------:R-:W-:Y:S01]  /*0770*/  IMAD.WIDE.U32 R24, R45.reuse, R36, c[0x0][0x170] ;  /* 0x00005c002d187625 */ /* 0x040fe200078e0024 */
[C---:B------:R-:W-:Y:S01]  /*0780*/  @P2 LEA R34, P5, R45.reuse, c[0x0][0x180], 0x4 ;  /* 0x000060002d222a11 */ /* 0x040fe200078a20ff */
[----:B------:R0:W-:Y:S01]  /*0790*/  @P0 STG.E.128 [R48.64], R16 ;  /* 0x0000001030000986 */ /* 0x0001e2000c101d04 */
[----:B------:R-:W-:-:S02]  /*07a0*/  @P1 LEA.HI.X R47, R45, c[0x0][0x17c], RZ, 0x4, P4 ;  /* 0x00005f002d2f1a11 */ /* 0x000fc400020f24ff */
[----:B------:R-:W-:Y:S01]  /*07b0*/  @P2 LEA.HI.X R35, R45, c[0x0][0x184], RZ, 0x4, P5 ;  /* 0x000061002d232a11 */ /* 0x000fe200028f24ff */
[----:B------:R-:W5:Y:S04]  /*07c0*/  LDG.E.128 R24, [R24.64] ;  /* 0x0000000418187981 */ /* 0x000f68000c1e1d00 */
[----:B-----5:R0:W5:Y:S04]  /*07d0*/  @P1 LDG.E.128 R8, [R46.64] ;  /* 0x000000042e081981 */ /* 0x020168000c1e1d00 */
[----:B------:R0:W5:Y:S01]  /*07e0*/  @P2 LDG.E.128 R12, [R34.64] ;  /* 0x00000004220c2981 */ /* 0x000162000c1e1d00 */
[----:B------:R-:W-:Y:S05]  /*07f0*/  @P3 BRA `(.L_x_5705) ;  /* 0x0000007000003947 */ /* 0x000fea0003800000 */
[----:B------:R-:W-:-:S04]  /*0800*/  ISETP.NE.U32.AND P1, PT, RZ, c[0x0][0x180], PT ;  /* 0x00006000ff007a0c */ /* 0x000fc80003f25070 */
[----:B------:R-:W-:-:S13]  /*0810*/  ISETP.NE.AND.EX P1, PT, RZ, c[0x0][0x184], PT, P1 ;  /* 0x00006100ff007a0c */ /* 0x000fda0003f25310 */
[----:B------:R-:W-:Y:S05]  /*0820*/  @P1 BRA `(.L_x_5706) ;  /* 0x0000002000001947 */ /* 0x000fea0003800000 */
[----:B------:R-:W-:Y:S05]  /*0830*/  @P0 BRA `(.L_x_5707) ;  /* 0x0000005000000947 */ /* 0x000fea0003800000 */
[----:B------:R-:W-:Y:S05]  /*0840*/  BRA `(.L_x_5708) ;  /* 0x0000005000007947 */ /* 0x000fea0003800000 */
.L_x_5706:
[----:B-----5:R-:W-:Y:S01]  /*0850*/  FADD.FTZ R24, R12, R24 ;  /* 0x000000180c187221 */ /* 0x020fe20000010000 */
[----:B------:R-:W-:Y:S05]  /*0860*/  BRA `(.L_x_5707) ;  /* 0x0000002000007947 */ /* 0x000fea0003800000 */
.L_x_5705:
[----:B-----5:R-:W-:-:S04]  /*0870*/  FADD.FTZ R24, R8, R24 ;  /* 0x0000001808187221 */ /* 0x020fc80000010000 */
[----:B------:R-:W-:-:S05]  /*0880*/  @P2 FADD.FTZ R24, R12, R24 ;  /* 0x000000180c182221 */ /* 0x000fca0000010000 */
.L_x_5707:
[----:B0-----:R-:W-:Y:S02]  /*0890*/  MOV R16, R24 ;  /* 0x0000001800107202 */ /* 0x001fe40000000f00 */
.L_x_5708:
[----:B------:R-:W-:Y:S05]  /*08a0*/  @P3 BRA `(.L_x_5709) ;  /* 0x0000007000003947 */ /* 0x000fea0003800000 */
[----:B------:R-:W-:-:S04]  /*08b0*/  ISETP.NE.U32.AND P1, PT, RZ, c[0x0][0x180], PT ;  /* 0x00006000ff007a0c */ /* 0x000fc80003f25070 */
[----:B------:R-:W-:-:S13]  /*08c0*/  ISETP.NE.AND.EX P1, PT, RZ, c[0x0][0x184], PT, P1 ;  /* 0x00006100ff007a0c */ /* 0x000fda0003f25310 */
[----:B------:R-:W-:Y:S05]  /*08d0*/  @P1 BRA `(.L_x_5710) ;  /* 0x0000002000001947 */ /* 0x000fea0003800000 */
[----:B------:R-:W-:Y:S05]  /*08e0*/  @P0 BRA `(.L_x_5711) ;  /* 0x0000005000000947 */ /* 0x000fea0003800000 */
[----:B------:R-:W-:Y:S05]  /*08f0*/  BRA `(.L_x_5712) ;  /* 0x0000005000007947 */ /* 0x000fea0003800000 */
.L_x_5710:
[----:B-----5:R-:W-:Y:S01]  /*0900*/  FADD.FTZ R25, R13, R25 ;  /* 0x000000190d197221 */ /* 0x020fe20000010000 */
[----:B------:R-:W-:Y:S05]  /*0910*/  BRA `(.L_x_5711) ;  /* 0x0000002000007947 */ /* 0x000fea0003800000 */
.L_x_5709:
[----:B-----5:R-:W-:-:S04]  /*0920*/  FADD.FTZ R25, R9, R25 ;  /* 0x0000001909197221 */ /* 0x020fc80000010000 */
[----:B------:R-:W-:-:S05]  /*0930*/  @P2 FADD.FTZ R25, R13, R25 ;  /* 0x000000190d192221 */ /* 0x000fca0000010000 */
.L_x_5711:
[----:B0-----:R-:W-:Y:S02]  /*0940*/  MOV R17, R25 ;  /* 0x0000001900117202 */ /* 0x001fe40000000f00 */
.L_x_5712:
[----:B------:R-:W-:Y:S05]  /*0950*/  @P3 BRA `(.L_x_5713) ;  /* 0x0000007000003947 */ /* 0x000fea0003800000 */
[----:B------:R-:W-:-:S04]  /*0960*/  ISETP.NE.U32.AND P1, PT, RZ, c[0x0][0x180], PT ;  /* 0x00006000ff007a0c */ /* 0x000fc80003f25070 */
[----:B------:R-:W-:-:S13]  /*0970*/  ISETP.NE.AND.EX P1, PT, RZ, c[0x0][0x184], PT, P1 ;  /* 0x00006100ff007a0c */ /* 0x000fda0003f25310 */
[----:B------:R-:W-:Y:S05]  /*0980*/  @P1 BRA `(.L_x_5714) ;  /* 0x0000002000001947 */ /* 0x000fea0003800000 */
[----:B------:R-:W-:Y:S05]  /*0990*/  @P0 BRA `(.L_x_5715) ;  /* 0x0000005000000947 */ /* 0x000fea0003800000 */
[----:B------:R-:W-:Y:S05]  /*09a0*/  BRA `(.L_x_5716) ;  /* 0x0000005000007947 */ /* 0x000fea0003800000 */
.L_x_5714:
[----:B-----5:R-:W-:Y:S01]  /*09b0*/  FADD.FTZ R26, R14, R26 ;  /* 0x0000001a0e1a7221 */ /* 0x020fe20000010000 */
[----:B------:R-:W-:Y:S05]  /*09c0*/  BRA `(.L_x_5715) ;  /* 0x0000002000007947 */ /* 0x000fea0003800000 */
.L_x_5713:
[----:B-----5:R-:W-:-:S04]  /*09d0*/  FADD.FTZ R26, R10, R26 ;  /* 0x0000001a0a1a7221 */ /* 0x020fc80000010000 */
[----:B------:R-:W-:-:S05]  /*09e0*/  @P2 FADD.FTZ R26, R14, R26 ;  /* 0x0000001a0e1a2221 */ /* 0x000fca0000010000 */
.L_x_5715:
[----:B0-----:R-:W-:Y:S02]  /*09f0*/  MOV R18, R26 ;  /* 0x0000001a00127202 */ /* 0x001fe40000000f00 */
.L_x_5716:
[----:B------:R-:W-:Y:S05]  /*0a00*/  @P3 BRA `(.L_x_5717) ;  /* 0x0000007000003947 */ /* 0x000fea0003800000 */
[----:B------:R-:W-:-:S04]  /*0a10*/  ISETP.NE.U32.AND P1, PT, RZ, c[0x0][0x180], PT ;  /* 0x00006000ff007a0c */ /* 0x000fc80003f25070 */
[----:B------:R-:W-:-:S13]  /*0a20*/  ISETP.NE.AND.EX P1, PT, RZ, c[0x0][0x184], PT, P1 ;  /* 0x00006100ff007a0c */ /* 0x000fda0003f25310 */
[----:B------:R-:W-:Y:S05]  /*0a30*/  @P1 BRA `(.L_x_5718) ;  /* 0x0000002000001947 */ /* 0x000fea0003800000 */
[----:B------:R-:W-:Y:S05]  /*0a40*/  @P0 BRA `(.L_x_5719) ;  /* 0x0000005000000947 */ /* 0x000fea0003800000 */
[----:B------:R-:W-:Y:S05]  /*0a50*/  BRA `(.L_x_5720) ;  /* 0x0000005000007947 */ /* 0x000fea0003800000 */
.L_x_5718:
[----:B-----5:R-:W-:Y:S01]  /*0a60*/  FADD.FTZ R27, R15, R27 ;  /* 0x0000001b0f1b7221 */ /* 0x020fe20000010000 */
[----:B------:R-:W-:Y:S05]  /*0a70*/  BRA `(.L_x_5719) ;  /* 0x0000002000007947 */ /* 0x000fea0003800000 */
.L_x_5717:
[----:B-----5:R-:W-:-:S04]  /*0a80*/  FADD.FTZ R27, R11, R27 ;  /* 0x0000001b0b1b7221 */ /* 0x020fc80000010000 */
[----:B------:R-:W-:-:S05]  /*0a90*/  @P2 FADD.FTZ R27, R15, R27 ;  /* 0x0000001b0f1b2221 */ /* 0x000fca0000010000 */
.L_x_5719:
[----:B0-----:R-:W-:Y:S02]  /*0aa0*/  MOV R19, R27 ;  /* 0x0000001b00137202 */ /* 0x001fe40000000f00 */
.L_x_5720:
[C---:B0-----:R-:W-:Y:S01]  /*0ab0*/  @P0 LEA R34, P1, R45.reuse, c[0x0][0x188], 0x4 ;  /* 0x000062002d220a11 */ /* 0x041fe200078220ff */
        /* <DEDUP_REMOVED lines=13> */
.L_x_5725:
        /* <DEDUP_REMOVED lines=36> */
.L_x_5726:
[----:B------:R-:W-:Y:S01]  /*0dd0*/  FMUL.FTZ R34, R48, R48 ;  /* 0x0000003030227220 */ /* 0x000fe20000410000 */
[----:B------:R-:W-:Y:S01]  /*0de0*/  ISETP.NE.AND P1, PT, RZ, UR6, PT ;  /* 0x00000006ff007c0c */ /* 0x000fe2000bf25270 */
[----:B-1----:R-:W-:Y:S01]  /*0df0*/  FADD.FTZ R49, R49, R36 ;  /* 0x0000002431317221 */ /* 0x002fe20000010000 */
[----:B------:R-:W-:Y:S01]  /*0e00*/  MOV R44, c[0x0][0x1e0] ;  /* 0x00007800002c7a02 */ /* 0x000fe20000000f00 */
[----:B------:R-:W-:Y:S01]  /*0e10*/  HFMA2.MMA R42, -RZ, RZ, 0, 2.384185791015625e-07 ;  /* 0x00000004ff2a7435 */ /* 0x000fe200000001ff */
[----:B------:R-:W-:Y:S02]  /*0e20*/  FSEL R35, R34, RZ, P1 ;  /* 0x000000ff22237208 */ /* 0x000fe40000800000 */
[----:B0-----:R-:W-:Y:S01]  /*0e30*/  LEA R36, P3, R45, c[0x0][0x208], 0x4 ;  /* 0x000082002d247a11 */ /* 0x001fe200078620ff */
[----:B------:R-:W-:-:S04]  /*0e40*/  FFMA.FTZ R34, R49, R44, c[0x0][0x228] ;  /* 0x00008a0031227623 */ /* 0x000fc8000001002c */
[----:B------:R-:W-:Y:S01]  /*0e50*/  FADD.FTZ R44, R34, R35 ;  /* 0x00000023222c7221 */ /* 0x000fe20000010000 */
[----:B------:R-:W-:Y:S01]  /*0e60*/  FSEL R35, R48, RZ, !P1 ;  /* 0x000000ff30237208 */ /* 0x000fe20004800000 */
[----:B------:R-:W-:Y:S01]  /*0e70*/  @!P2 IMAD.WIDE R46, R43, R42, c[0x0][0x1a0] ;  /* 0x000068002b2ea625 */ /* 0x000fe200078e022a */
[----:B------:R-:W-:-:S03]  /*0e80*/  LEA R34, P1, R37, c[0x0][0x208], 0x4 ;  /* 0x0000820025227a11 */ /* 0x000fc600078220ff */
        /* <DEDUP_REMOVED lines=10> */
[----:B------:R-:W-:Y:S01]  /*0f30*/  LEA.HI.X R35, R37, c[0x0][0x20c], RZ, 0x4, P1 ;  /* 0x0000830025237a11 */ /* 0x000fe200008f24ff */
[C---:B0-----:R-:W-:Y:S01]  /*0f40*/  FMUL.FTZ R49, R44.reuse, R49 ;  /* 0x000000312c317220 */ /* 0x041fe20000410000 */
[----:B------:R-:W-:Y:S01]  /*0f50*/  LEA.HI.X R37, R45, c[0x0][0x20c], RZ, 0x4, P3 ;  /* 0x000083002d257a11 */ /* 0x000fe200018f24ff */
[C---:B------:R-:W-:Y:S02]  /*0f60*/  FMUL.FTZ R21, R44.reuse, R21 ;  /* 0x000000152c157220 */ /* 0x040fe40000410000 */
[C---:B------:R-:W-:Y:S02]  /*0f70*/  FMUL.FTZ R22, R44.reuse, R51 ;  /* 0x000000332c167220 */ /* 0x040fe40000410000 */
[----:B------:R-:W-:-:S02]  /*0f80*/  FMUL.FTZ R23, R44, R23 ;  /* 0x000000172c177220 */ /* 0x000fc40000410000 */
[C---:B------:R-:W-:Y:S02]  /*0f90*/  FMUL.FTZ R24, R44.reuse, R20 ;  /* 0x000000142c187220 */ /* 0x040fe40000410000 */
[C---:B------:R-:W-:Y:S02]  /*0fa0*/  FMUL.FTZ R25, R44.reuse, R25 ;  /* 0x000000192c197220 */ /* 0x040fe40000410000 */
[C---:B------:R-:W-:Y:S02]  /*0fb0*/  FMUL.FTZ R26, R44.reuse, R53 ;  /* 0x000000352c1a7220 */ /* 0x040fe40000410000 */
[----:B------:R-:W-:Y:S02]  /*0fc0*/  FMUL.FTZ R27, R44, R27 ;  /* 0x0000001b2c1b7220 */ /* 0x000fe40000410000 */
[----:B-1----:R-:W-:-:S04]  /*0fd0*/  @!P2 IMAD.WIDE R46, R43, R42, c[0x0][0x1a8] ;  /* 0x00006a002b2ea625 */ /* 0x002fc800078e022a */
[----:B------:R-:W-:Y:S01]  /*0fe0*/  FFMA.FTZ R23, R38, R23, R31 ;  /* 0x0000001726177223 */ /* 0x000fe2000001001f */
[----:B------:R0:W-:Y:S01]  /*0ff0*/  @!P2 STG.E [R46.64], R44 ;  /* 0x0000002c2e00a986 */ /* 0x0001e2000c101904 */
[----:B------:R-:W-:Y:S02]  /*1000*/  FFMA.FTZ R22, R7, R22, R2 ;  /* 0x0000001607167223 */ /* 0x000fe40000010002 */
[----:B------:R-:W-:Y:S02]  /*1010*/  FFMA.FTZ R21, R39, R21, R30 ;  /* 0x0000001527157223 */ /* 0x000fe4000001001e */
[----:B------:R-:W-:Y:S02]  /*1020*/  FFMA.FTZ R20, R5, R49, R0 ;  /* 0x0000003105147223 */ /* 0x000fe40000010000 */
[----:B------:R-:W-:Y:S02]  /*1030*/  FFMA.FTZ R27, R40, R27, R33 ;  /* 0x0000001b281b7223 */ /* 0x000fe40000010021 */
[----:B------:R-:W-:Y:S01]  /*1040*/  FFMA.FTZ R26, R29, R26, R4 ;  /* 0x0000001a1d1a7223 */ /* 0x000fe20000010004 */
[----:B------:R0:W-:Y:S01]  /*1050*/  STG.E.128 [R34.64], R20 ;  /* 0x0000001422007986 */ /* 0x0001e2000c101d04 */
[----:B------:R-:W-:-:S02]  /*1060*/  FFMA.FTZ R25, R41, R25, R32 ;  /* 0x0000001929197223 */ /* 0x000fc40000010020 */
[----:B------:R-:W-:Y:S02]  /*1070*/  FFMA.FTZ R24, R6, R24, R3 ;  /* 0x0000001806187223 */ /* 0x000fe40000010003 */
[----:B------:R-:W-:-:S03]  /*1080*/  IMAD R43, R42, c[0x0][0x160], R43 ;  /* 0x000058002a2b7a24 */ /* 0x000fc600078e022b */
[----:B------:R0:W-:Y:S02]  /*1090*/  STG.E.128 [R36.64], R24 ;  /* 0x0000001824007986 */ /* 0x0001e4000c101d04 */
[----:B------:R-:W-:-:S13]  /*10a0*/  ISETP.GE.AND P1, PT, R43, c[0x0][0x164], PT ;  /* 0x000059002b007a0c */ /* 0x000fda0003f26270 */
[----:B0----5:R-:W-:Y:S01]  /*10b0*/  @P1 CALL.REL.NOINC `(.L_x_5723) ;  /* 0x0000001000001944 */ /* 0x021fe20003c00000 */
[----:B------:R-:W-:Y:S05]  /*10c0*/  BRA `(.L_x_5724) ;  /* 0xfffff27000007947 */ /* 0x000fea000383ffff */
.L_x_5723:
[----:B------:R-:W-:Y:S05]  /*10d0*/  EXIT ;  /* 0x000000000000794d */ /* 0x000fea0003800000 */
.L_x_5721:
[----:B0-----:R-:W-:Y:S01]  /*10e0*/  HFMA2.MMA R47, -RZ, RZ, 0, 1.847743988037109375e-06 ;  /* 0x0000001fff2f7435 */ /* 0x001fe200000001ff */
[----:B------:R-:W-:Y:S02]  /*10f0*/  MOV R44, 0x1 ;  /* 0x00000001002c7802 */ /* 0x000fe40000000f00 */
[----:B------:R-:W-:Y:S02]  /*1100*/  MOV R42, 0xffffffff ;  /* 0xffffffff002a7802 */ /* 0x000fe40000000f00 */
[----:B------:R-:W-:Y:S02]  /*1110*/  MOV R34, 0x1130 ;  /* 0x0000113000227802 */ /* 0x000fe40000000f00 */
[----:B-----5:R-:W-:Y:S05]  /*1120*/  CALL.REL.NOINC `($__internal_67_$__cuda_sm70_shflsync_bfly_p) ;  /* 0x000004a000007944 */ /* 0x020fea0003c00000 */
[----:B01----:R-:W-:Y:S05]  /*1130*/  BRA `(.L_x_5725) ;  /* 0xfffffa5000007947 */ /* 0x003fea000383ffff */
.L_x_5722:
[----:B------:R-:W-:Y:S01]  /*1140*/  HFMA2.MMA R44, -RZ, RZ, 0, 1.1920928955078125e-07 ;  /* 0x00000002ff2c7435 */ /* 0x000fe200000001ff */
[----:B0-----:R-:W-:Y:S01]  /*1150*/  IMAD.MOV.U32 R36, RZ, RZ, R49 ;  /* 0x000000ffff247224 */ /* 0x001fe200078e0031 */
[----:B------:R-:W-:Y:S02]  /*1160*/  MOV R47, 0x1f ;  /* 0x0000001f002f7802 */ /* 0x000fe40000000f00 */
[----:B------:R-:W-:Y:S02]  /*1170*/  MOV R42, 0xffffffff ;  /* 0xffffffff002a7802 */ /* 0x000fe40000000f00 */
[----:B------:R-:W-:-:S02]  /*1180*/  MOV R34, 0x11a0 ;  /* 0x000011a000227802 */ /* 0x000fc40000000f00 */
[----:B-----5:R-:W-:Y:S05]  /*1190*/  CALL.REL.NOINC `($__internal_67_$__cuda_sm70_shflsync_bfly_p) ;  /* 0x0000043000007944 */ /* 0x020fea0003c00000 */
[----:B0-----:R-:W-:Y:S01]  /*11a0*/  HFMA2.MMA R44, -RZ, RZ, 0, 2.384185791015625e-07 ;  /* 0x00000004ff2c7435 */ /* 0x001fe200000001ff */
[----:B-1----:R-:W-:Y:S01]  /*11b0*/  FADD.FTZ R36, R49, R42 ;  /* 0x0000002a31247221 */ /* 0x002fe20000010000 */
[----:B------:R-:W-:-:S02]  /*11c0*/  MOV R47, 0x1f ;  /* 0x0000001f002f7802 */ /* 0x000fc40000000f00 */
[----:B------:R-:W-:Y:S02]  /*11d0*/  MOV R42, 0xffffffff ;  /* 0xffffffff002a7802 */ /* 0x000fe40000000f00 */
[----:B------:R-:W-:Y:S02]  /*11e0*/  MOV R34, 0x1200 ;  /* 0x0000120000227802 */ /* 0x000fe40000000f00 */
[----:B------:R-:W-:Y:S05]  /*11f0*/  CALL.REL.NOINC `($__internal_67_$__cuda_sm70_shflsync_bfly_p) ;  /* 0x000003d000007944 */ /* 0x000fea0003c00000 */
[----:B0-----:R-:W-:Y:S01]  /*1200*/  HFMA2.MMA R44, -RZ, RZ, 0, 4.76837158203125e-07 ;  /* 0x00000008ff2c7435 */ /* 0x001fe200000001ff */
[----:B-1----:R-:W-:Y:S01]  /*1210*/  FADD.FTZ R36, R36, R42 ;  /* 0x0000002a24247221 */ /* 0x002fe20000010000 */
[----:B------:R-:W-:Y:S02]  /*1220*/  MOV R47, 0x1f ;  /* 0x0000001f002f7802 */ /* 0x000fe40000000f00 */
[----:B------:R-:W-:Y:S02]  /*1230*/  MOV R42, 0xffffffff ;  /* 0xffffffff002a7802 */ /* 0x000fe40000000f00 */
[----:B------:R-:W-:Y:S02]  /*1240*/  MOV R34, 0x1260 ;  /* 0x0000126000227802 */ /* 0x000fe40000000f00 */
[----:B------:R-:W-:Y:S05]  /*1250*/  CALL.REL.NOINC `($__internal_67_$__cuda_sm70_shflsync_bfly_p) ;  /* 0x0000037000007944 */ /* 0x000fea0003c00000 */
[----:B0-----:R-:W-:Y:S01]  /*1260*/  HFMA2.MMA R47, -RZ, RZ, 0, 1.847743988037109375e-06 ;  /* 0x0000001fff2f7435 */ /* 0x001fe200000001ff */
[----:B-1----:R-:W-:Y:S01]  /*1270*/  FADD.FTZ R36, R36, R42 ;  /* 0x0000002a24247221 */ /* 0x002fe20000010000 */
[----:B------:R-:W-:Y:S01]  /*1280*/  MOV R42, 0xffffffff ;  /* 0xffffffff002a7802 */ /* 0x000fe20000000f00 */
[----:B------:R-:W-:Y:S01]  /*1290*/  IMAD.MOV.U32 R44, RZ, RZ, 0x10 ;  /* 0x00000010ff2c7424 */ /* 0x000fe200078e00ff */
[----:B------:R-:W-:-:S02]  /*12a0*/  MOV R34, 0x12c0 ;  /* 0x000012c000227802 */ /* 0x000fc40000000f00 */
[----:B------:R-:W-:Y:S05]  /*12b0*/  CALL.REL.NOINC `($__internal_67_$__cuda_sm70_shflsync_bfly_p) ;  /* 0x0000031000007944 */ /* 0x000fea0003c00000 */
[----:B-1----:R-:W-:Y:S01]  /*12c0*/  FADD.FTZ R42, R36, R42 ;  /* 0x0000002a242a7221 */ /* 0x002fe20000010000 */
[----:B0-----:R-:W-:-:S03]  /*12d0*/  HFMA2.MMA R44, -RZ, RZ, 0, 5.9604644775390625e-08 ;  /* 0x00000001ff2c7435 */ /* 0x001fc600000001ff */
[----:B------:R-:W-:Y:S01]  /*12e0*/  FMUL.FTZ R48, R42, c[0x0][0x1e0] ;  /* 0x000078002a307a20 */ /* 0x000fe20000410000 */
[----:B------:R-:W-:-:S03]  /*12f0*/  MOV R42, 0xffffffff ;  /* 0xffffffff002a7802 */ /* 0x000fc60000000f00 */
        /* <DEDUP_REMOVED lines=18> */
[----:B------:R-:W-:Y:S05]  /*1420*/  CALL.REL.NOINC `($__internal_67_$__cuda_sm70_shflsync_bfly_p) ;  /* 0x000001a000007944 */ /* 0x000fea0003c00000 */
[----:B0-----:R-:W-:Y:S01]  /*1430*/  HFMA2.MMA R44, -RZ, RZ, 0, 1.1920928955078125e-07 ;  /* 0x00000002ff2c7435 */ /* 0x001fe200000001ff */
[----:B-1----:R-:W-:Y:S01]  /*1440*/  FADD.FTZ R36, R36, R42 ;  /* 0x0000002a24247221 */ /* 0x002fe20000010000 */
[----:B------:R-:W-:Y:S02]  /*1450*/  MOV R47, 0x1f ;  /* 0x0000001f002f7802 */ /* 0x000fe40000000f00 */
[----:B------:R-:W-:Y:S02]  /*1460*/  MOV R42, 0xffffffff ;  /* 0xffffffff002a7802 */ /* 0x000fe40000000f00 */
[----:B------:R-:W-:Y:S02]  /*1470*/  MOV R34, 0x1490 ;  /* 0x0000149000227802 */ /* 0x000fe40000000f00 */
[----:B------:R-:W-:Y:S05]  /*1480*/  CALL.REL.NOINC `($__internal_67_$__cuda_sm70_shflsync_bfly_p) ;  /* 0x0000014000007944 */ /* 0x000fea0003c00000 */
[----:B0-----:R-:W-:Y:S01]  /*1490*/  HFMA2.MMA R44, -RZ, RZ, 0, 2.384185791015625e-07 ;  /* 0x00000004ff2c7435 */ /* 0x001fe200000001ff */
[----:B-1----:R-:W-:Y:S01]  /*14a0*/  FADD.FTZ R36, R36, R42 ;  /* 0x0000002a24247221 */ /* 0x002fe20000010000 */
[----:B------:R-:W-:Y:S01]  /*14b0*/  MOV R42, 0xffffffff ;  /* 0xffffffff002a7802 */ /* 0x000fe20000000f00 */
[----:B------:R-:W-:Y:S01]  /*14c0*/  IMAD.MOV.U32 R47, RZ, RZ, 0x1f ;  /* 0x0000001fff2f7424 */ /* 0x000fe200078e00ff */
[----:B------:R-:W-:-:S02]  /*14d0*/  MOV R34, 0x14f0 ;  /* 0x000014f000227802 */ /* 0x000fc40000000f00 */
[----:B------:R-:W-:Y:S05]  /*14e0*/  CALL.REL.NOINC `($__internal_67_$__cuda_sm70_shflsync_bfly_p) ;  /* 0x000000e000007944 */ /* 0x000fea0003c00000 */
[----:B0-----:R-:W-:Y:S01]  /*14f0*/  HFMA2.MMA R44, -RZ, RZ, 0, 4.76837158203125e-07 ;  /* 0x00000008ff2c7435 */ /* 0x001fe200000001ff */
[----:B-1----:R-:W-:Y:S01]  /*1500*/  FADD.FTZ R36, R36, R42 ;  /* 0x0000002a24247221 */ /* 0x002fe20000010000 */
[----:B------:R-:W-:-:S02]  /*1510*/  MOV R47, 0x1f ;  /* 0x0000001f002f7802 */ /* 0x000fc40000000f00 */
[----:B------:R-:W-:Y:S02]  /*1520*/  MOV R42, 0xffffffff ;  /* 0xffffffff002a7802 */ /* 0x000fe40000000f00 */
[----:B------:R-:W-:Y:S02]  /*1530*/  MOV R34, 0x1550 ;  /* 0x0000155000227802 */ /* 0x000fe40000000f00 */
[----:B------:R-:W-:Y:S05]  /*1540*/  CALL.REL.NOINC `($__internal_67_$__cuda_sm70_shflsync_bfly_p) ;  /* 0x0000008000007944 */ /* 0x000fea0003c00000 */
[----:B0-----:R-:W-:Y:S01]  /*1550*/  HFMA2.MMA R44, -RZ, RZ, 0, 9.5367431640625e-07 ;  /* 0x00000010ff2c7435 */ /* 0x001fe200000001ff */
[----:B-1----:R-:W-:Y:S01]  /*1560*/  FADD.FTZ R36, R36, R42 ;  /* 0x0000002a24247221 */ /* 0x002fe20000010000 */
[----:B------:R-:W-:Y:S02]  /*1570*/  MOV R47, 0x1f ;  /* 0x0000001f002f7802 */ /* 0x000fe40000000f00 */
[----:B------:R-:W-:Y:S02]  /*1580*/  MOV R42, 0xffffffff ;  /* 0xffffffff002a7802 */ /* 0x000fe40000000f00 */
[----:B------:R-:W-:Y:S02]  /*1590*/  MOV R34, 0x15b0 ;  /* 0x000015b000227802 */ /* 0x000fe40000000f00 */
[----:B------:R-:W-:Y:S05]  /*15a0*/  CALL.REL.NOINC `($__internal_67_$__cuda_sm70_shflsync_bfly_p) ;  /* 0x0000002000007944 */ /* 0x000fea0003c00000 */
[----:B-1----:R-:W-:Y:S01]  /*15b0*/  MOV R49, R42 ;  /* 0x0000002a00317202 */ /* 0x002fe20000000f00 */
[----:B0-----:R-:W-:Y:S05]  /*15c0*/  BRA `(.L_x_5726) ;  /* 0xfffff80000007947 */ /* 0x001fea000383ffff */
        .weak           $__internal_67_$__cuda_sm70_shflsync_bfly_p
        .type           $__internal_67_$__cuda_sm70_shflsync_bfly_p,@function
        .size           $__internal_67_$__cuda_sm70_shflsync_bfly_p,(.L_x_7123 - $__internal_67_$__cuda_sm70_shflsync_bfly_p)
$__internal_67_$__cuda_sm70_shflsync_bfly_p:
[----:B------:R-:W-:Y:S01]  /*15d0*/  HFMA2.MMA R35, -RZ, RZ, 0, 0 ;  /* 0x00000000ff237435 */ /* 0x000fe200000001ff */
[----:B------:R-:W-:Y:S04]  /*15e0*/  WARPSYNC R42 ;  /* 0x0000002a00007348 */ /* 0x000fe80003800000 */
[----:B------:R0:W1:Y:S01]  /*15f0*/  SHFL.BFLY PT, R42, R36, R44, R47 ;  /* 0x0c00002c242a7389 */ /* 0x00006200000e002f */
[----:B------:R-:W-:Y:S05]  /*1600*/  RET.REL.NODEC R34 `(_ZN10layer_norm31ln_parallel_residual_fwd_kernelINS_13Kernel_traitsI6__halfffffjLj256ELj1ELj4ELj1ELj16ENS_18Kernel_traits_baseILj256ES2_ffffjLj128EEEEELb0ELb1ELb1EEEvNS_9FwdParamsE) ;  /* 0xffffe9f022007950 */ /* 0x000fea0003c3ffff */
.L_x_5727:
        /* <DEDUP_REMOVED lines=15> */
.L_x_7123:


//--------------------- .text._ZN10layer_norm31ln_parallel_residual_fwd_kernelINS_13Kernel_traitsI6__halfffffjLj256ELj1ELj4ELj1ELj16ENS_18Kernel_traits_baseILj256ES2_ffffjLj128EEEEELb1ELb0ELb0EEEvNS_9FwdParamsE --------------------------
	.section	.text._ZN10layer_norm31ln_parallel_residual_fwd_kernelINS_13Kernel_traitsI6__halfffffjLj256ELj1ELj4ELj1ELj16ENS_18Kernel_traits_baseILj256ES2_ffffjLj128EEEEELb1ELb0ELb0EEEvNS_9FwdParamsE,"ax",@progbits
	.sectioninfo	@"SHI_REGISTERS=83"
	.align	128
        .global         _ZN10layer_norm31ln_parallel_residual_fwd_kernelINS_13Kernel_traitsI6__halfffffjLj256ELj1ELj4ELj1ELj16ENS_18Kernel_traits_baseILj256ES2_ffffjLj128EEEEELb1ELb0ELb0EEEvNS_9FwdParamsE
        .type           _ZN10layer_norm31ln_parallel_residual_fwd_kernelINS_13Kernel_traitsI6__halfffffjLj256ELj1ELj4ELj1ELj16ENS_18Kernel_traits_baseILj256ES2_ffffjLj128EEEEELb1ELb0ELb0EEEvNS_9FwdParamsE,@function
        .size           _ZN10layer_norm31ln_parallel_residual_fwd_kernelINS_13Kernel_traitsI6__halfffffjLj256ELj1ELj4ELj1ELj16ENS_18Kernel_traits_baseILj256ES2_ffffjLj128EEEEELb1ELb0ELb0EEEvNS_9FwdParamsE,(.L_x_7124 - _ZN10layer_norm31ln_parallel_residual_fwd_kernelINS_13Kernel_traitsI6__halfffffjLj256ELj1ELj4ELj1ELj16ENS_18Kernel_traits_baseILj256ES2_ffffjLj128EEEEELb1ELb0ELb0EEEvNS_9FwdParamsE)
        .other          _ZN10layer_norm31ln_parallel_residual_fwd_kernelINS_13Kernel_traitsI6__halfffffjLj256ELj1ELj4ELj1ELj16ENS_18Kernel_traits_baseILj256ES2_ffffjLj128EEEEELb1ELb0ELb0EEEvNS_9FwdParamsE,@"STO_CUDA_ENTRY STV_DEFAULT"
_ZN10layer_norm31ln_parallel_residual_fwd_kernelINS_13Kernel_traitsI6__halfffffjLj256ELj1ELj4ELj1ELj16ENS_18Kernel_traits_baseILj256ES2_ffffjLj128EEEEELb1ELb0ELb0EEEvNS_9FwdParamsE:
.text._ZN10layer_norm31ln_parallel_residual_fwd_kernelINS_13Kernel_traitsI6__halfffffjLj256ELj1ELj4ELj1ELj16ENS_18Kernel_traits_baseILj256ES2_ffffjLj128EEEEELb1ELb0ELb0EEEvNS_9FwdParamsE:
        /* <DEDUP_REMOVED lines=17> */
[----:B0-----:R-:W-:Y:S01]  /*0110*/  LOP3.LUT R20, R6, 0x1f, RZ, 0xc0, !PT ;  /* 0x0000001f06147812 */ /* 0x001fe200078ec0ff */
[----:B--2---:R1:W0:Y:S08]  /*0120*/  @P2 R2UR UR4, R2 ;  /* 0x00000000020423c2 */ /* 0x00423000000e0000 */
[----:B------:R2:W4:Y:S01]  /*0130*/  @P2 R2UR UR5, R3 ;  /* 0x00000000030523c2 */ /* 0x00052200000e0000 */
[----:B---3--:R-:W-:Y:S01]  /*0140*/  @P2 IADD3 R18, P3, R4, c[0x0][0x240], RZ ;  /* 0x0000900004122a10 */ /* 0x008fe20007f7e0ff */
[----:B-1----:R-:W-:Y:S01]  /*0150*/  IMAD R2, R7, c[0x0][0x0], R6 ;  /* 0x0000000007027a24 */ /* 0x002fe200078e0206 */
[----:B--2---:R-:W-:-:S04]  /*0160*/  LOP3.LUT R3, R20, 0x1f, RZ, 0x3c, !PT ;  /* 0x0000001f14037812 */ /* 0x004fc800078e3cff */
[----:B------:R-:W-:Y:S02]  /*0170*/  LEA.HI.SX32 R0, R0, R3, 0x1e ;  /* 0x0000000300007211 */ /* 0x000fe400078ff2ff */
[----:B------:R-:W-:Y:S02]  /*0180*/  SHF.R.U32.HI R3, RZ, 0x5, R6 ;  /* 0x00000005ff037819 */ /* 0x000fe40000011606 */
[C---:B------:R-:W-:Y:S01]  /*0190*/  LOP3.LUT P0, RZ, R0.reuse, 0xffffffe0, RZ, 0xc0, !PT ;  /* 0xffffffe000ff7812 */ /* 0x040fe2000780c0ff */
[----:B0-----:R-:W-:Y:S01]  /*01a0*/  UIADD3 UR9, UR4, -0x61c88647, URZ ;  /* 0x9e3779b904097890 */ /* 0x001fe2000fffe03f */
[----:B------:R-:W-:Y:S01]  /*01b0*/  ISETP.GE.U32.AND P5, PT, R0, 0x40, PT ;  /* 0x000000400000780c */ /* 0x000fe20003fa6070 */
[----:B------:R-:W-:Y:S01]  /*01c0*/  UIADD3 UR11, UR4, 0x3c6ef372, URZ ;  /* 0x3c6ef372040b7890 */ /* 0x000fe2000fffe03f */
[----:B------:R-:W-:Y:S01]  /*01d0*/  P2R R63, PR, RZ, 0x1 ;  /* 0x00000001ff3f7803 */ /* 0x000fe20000000000 */
[----:B------:R-:W-:Y:S01]  /*01e0*/  UIADD3 UR13, UR4, -0x255992d5, URZ ;  /* 0xdaa66d2b040d7890 */ /* 0x000fe2000fffe03f */
[----:B------:R-:W-:Y:S01]  /*01f0*/  P2R R68, PR, RZ, 0x20 ;  /* 0x00000020ff447803 */ /* 0x000fe20000000000 */
[----:B------:R-:W-:Y:S01]  /*0200*/  UIADD3 UR15, UR4, 0x78dde6e4, URZ ;  /* 0x78dde6e4040f7890 */ /* 0x000fe2000fffe03f */
[----:B------:R-:W-:Y:S01]  /*0210*/  LEA R3, R7, R3, 0x2 ;  /* 0x0000000307037211 */ /* 0x000fe200078e10ff */
[----:B----4-:R-:W-:-:S02]  /*0220*/  UIADD3 UR10, UR5, -0x4498517b, URZ ;  /* 0xbb67ae85050a7890 */ /* 0x010fc4000fffe03f */
[----:B------:R-:W-:Y:S02]  /*0230*/  UIADD3 UR12, UR5, 0x76cf5d0a, URZ ;  /* 0x76cf5d0a050c7890 */ /* 0x000fe4000fffe03f */
[----:B------:R-:W-:Y:S02]  /*0240*/  UIADD3 UR14, UR5, 0x32370b8f, URZ ;  /* 0x32370b8f050e7890 */ /* 0x000fe4000fffe03f */
[----:B------:R-:W-:Y:S02]  /*0250*/  UIADD3 UR16, UR5, -0x126145ec, URZ ;  /* 0xed9eba1405107890 */ /* 0x000fe4000fffe03f */
[----:B------:R-:W-:Y:S02]  /*0260*/  UIADD3 UR17, UR4, 0x1715609d, URZ ;  /* 0x1715609d04117890 */ /* 0x000fe4000fffe03f */
[----:B------:R-:W-:Y:S02]  /*0270*/  UIADD3 UR18, UR5, -0x56f99767, URZ ;  /* 0xa906689905127890 */ /* 0x000fe4000fffe03f */
[----:B------:R-:W-:-:S02]  /*0280*/  UIADD3 UR19, UR4, -0x4ab325aa, URZ ;  /* 0xb54cda5604137890 */ /* 0x000fc4000fffe03f */
[----:B------:R-:W-:Y:S02]  /*0290*/  UIADD3 UR20, UR5, 0x646e171e, URZ ;  /* 0x646e171e05147890 */ /* 0x000fe4000fffe03f */
[----:B------:R-:W-:Y:S02]  /*02a0*/  UIADD3 UR21, UR4, 0x5384540f, URZ ;  /* 0x5384540f04157890 */ /* 0x000fe4000fffe03f */
[----:B------:R-:W-:Y:S02]  /*02b0*/  UIADD3 UR23, UR4, -0xe443238, URZ ;  /* 0xf1bbcdc804177890 */ /* 0x000fe4000fffe03f */
[----:B------:R-:W-:Y:S01]  /*02c0*/  UIADD3 UR25, UR4, -0x700cb87f, URZ ;  /* 0x8ff3478104197890 */ /* 0x000fe2000fffe03f */
[----:B------:R-:W-:Y:S06]  /*02d0*/  @!P0 BRA `(.L_x_5729) ;  /* 0x0000015000008947 */ /* 0x000fec0003800000 */
[----:B------:R-:W-:Y:S01]  /*02e0*/  ISETP.NE.U32.AND P0, PT, RZ, c[0x0][0x218], PT ;  /* 0x00008600ff007a0c */ /* 0x000fe20003f05070 */
[----:B------:R-:W-:Y:S01]  /*02f0*/  IMAD.SHL.U32 R16, R20, 0x8, RZ ;  /* 0x0000000814107824 */ /* 0x000fe200078e00ff */
[----:B------:R-:W-:Y:S01]  /*0300*/  ISETP.NE.U32.AND P1, PT, RZ, c[0x0][0x220], PT ;  /* 0x00008800ff007a0c */ /* 0x000fe20003f25070 */
[----:B------:R-:W-:Y:S01]  /*0310*/  IMAD.MOV.U32 R15, RZ, RZ, 0x8 ;  /* 0x00000008ff0f7424 */ /* 0x000fe200078e00ff */
[----:B------:R-:W-:-:S02]  /*0320*/  ISETP.NE.AND.EX P0, PT, RZ, c[0x0][0x21c], PT, P0 ;  /* 0x00008700ff007a0c */ /* 0x000fc40003f05300 */
[----:B------:R-:W-:Y:S02]  /*0330*/  ISETP.NE.AND.EX P1, PT, RZ, c[0x0][0x224], PT, P1 ;  /* 0x00008900ff007a0c */ /* 0x000fe40003f25310 */
[----:B------:R-:W-:-:S09]  /*0340*/  SHF.L.U64.HI R17, R20, 0x3, RZ ;  /* 0x0000000314117819 */ /* 0x000fd200000102ff */
[----:B------:R-:W-:-:S04]  /*0350*/  @P0 LEA R10, P4, R20, c[0x0][0x218], 0x3 ;  /* 0x00008600140a0a11 */ /* 0x000fc800078818ff */
[----:B------:R-:W-:Y:S02]  /*0360*/  @P0 LEA.HI.X R11, R20, c[0x0][0x21c], RZ, 0x3, P4 ;  /* 0x00008700140b0a11 */ /* 0x000fe400020f1cff */
[----:B------:R-:W-:Y:S01]  /*0370*/  @P1 IADD3 R12, P4, R16, c[0x0][0x220], RZ ;  /* 0x00008800100c1a10 */ /* 0x000fe20007f9e0ff */
[----:B------:R-:W-:Y:S02]  /*0380*/  IMAD.WIDE.U32 R14, R20, R15, c[0x0][0x1b0] ;  /* 0x00006c00140e7625 */ /* 0x000fe400078e000f */
[----:B------:R0:W5:Y:S01]  /*0390*/  @P0 LDG.E.64 R6, [R10.64] ;  /* 0x000000060a060981 */ /* 0x000162000c1e1b00 */
[C---:B------:R-:W-:Y:S02]  /*03a0*/  @P1 IADD3.X R13, R17.reuse, c[0x0][0x224], RZ, P4, !PT ;  /* 0x00008900110d1a10 */ /* 0x040fe400027fe4ff */
[----:B------:R-:W-:Y:S01]  /*03b0*/  IADD3 R16, P4, R16, c[0x0][0x1b8], RZ ;  /* 0x00006e0010107a10 */ /* 0x000fe20007f9e0ff */
[----:B------:R-:W5:Y:S03]  /*03c0*/  LDG.E.64 R14, [R14.64] ;  /* 0x000000060e0e7981 */ /* 0x000f66000c1e1b00 */
[----:B------:R-:W-:Y:S01]  /*03d0*/  IADD3.X R17, R17, c[0x0][0x1bc], RZ, P4, !PT ;  /* 0x00006f0011117a10 */ /* 0x000fe200027fe4ff */
[----:B------:R0:W5:Y:S05]  /*03e0*/  @P1 LDG.E.64 R8, [R12.64] ;  /* 0x000000060c081981 */ /* 0x00016a000c1e1b00 */
[----:B------:R-:W5:Y:S01]  /*03f0*/  LDG.E.64 R16, [R16.64] ;  /* 0x0000000610107981 */ /* 0x000f62000c1e1b00 */
[----:B------:R-:W-:Y:S01]  /*0400*/  LOP3.LUT R20, R20, 0x20, RZ, 0xfc, !PT ;  /* 0x0000002014147812 */ /* 0x000fe200078efcff */
[----:B------:R-:W-:Y:S01]  /*0410*/  @!P0 CS2R R6, SRZ ;  /* 0x0000000000068805 */ /* 0x000fe2000001ff00 */
[----:B------:R-:W-:-:S02]  /*0420*/  @!P1 CS2R R8, SRZ ;  /* 0x0000000000089805 */ /* 0x000fc4000001ff00 */
.L_x_5729:
[----:B0-----:R-:W-:Y:S05]  /*0430*/  BSYNC B0 ;  /* 0x0000000000007941 */ /* 0x001fea0003800000 */
.L_x_5728:
[----:B------:R-:W-:Y:S01]  /*0440*/  BSSY B0, `(.L_x_5730) ;  /* 0x0000016000007945 */ /* 0x000fe20003800000 */
[----:B------:R-:W-:Y:S05]  /*0450*/  @!P5 BRA `(.L_x_5731) ;  /* 0x000001400000d947 */ /* 0x000fea0003800000 */
[----:B------:R-:W-:Y:S01]  /*0460*/  ISETP.NE.U32.AND P0, PT, RZ, c[0x0][0x218], PT ;  /* 0x00008600ff007a0c */ /* 0x000fe20003f05070 */
[----:B------:R-:W-:Y:S01]  /*0470*/  IMAD.SHL.U32 R22, R20, 0x8, RZ ;  /* 0x0000000814167824 */ /* 0x000fe200078e00ff */
[----:B------:R-:W-:Y:S01]  /*0480*/  ISETP.NE.U32.AND P1, PT, RZ, c[0x0][0x220], PT ;  /* 0x00008800ff007a0c */ /* 0x000fe20003f25070 */
[----:B------:R-:W-:Y:S01]  /*0490*/  IMAD.MOV.U32 R21, RZ, RZ, 0x8 ;  /* 0x00000008ff157424 */ /* 0x000fe200078e00ff */
[----:B------:R-:W-:-:S02]  /*04a0*/  ISETP.NE.AND.EX P0, PT, RZ, c[0x0][0x21c], PT, P0 ;  /* 0x00008700ff007a0c */ /* 0x000fc40003f05300 */
[----:B------:R-:W-:Y:S02]  /*04b0*/  ISETP.NE.AND.EX P1, PT, RZ, c[0x0][0x224], PT, P1 ;  /* 0x00008900ff007a0c */ /* 0x000fe40003f25310 */
[----:B------:R-:W-:-:S09]  /*04c0*/  SHF.R.U32.HI R23, RZ, 0x1d, R20 ;  /* 0x0000001dff177819 */ /* 0x000fd20000011614 */
        /* <DEDUP_REMOVED lines=11> */
[----:B------:R-:W-:Y:S01]  /*0580*/  @!P0 CS2R R10, SRZ ;  /* 0x00000000000a8805 */ /* 0x000fe2000001ff00 */
[----:B------:R-:W-:-:S02]  /*0590*/  @!P1 CS2R R12, SRZ ;  /* 0x00000000000c9805 */ /* 0x000fc4000001ff00 */
.L_x_5731:
[----:B0-----:R-:W-:Y:S05]  /*05a0*/  BSYNC B0 ;  /* 0x0000000000007941 */ /* 0x001fea0003800000 */
.L_x_5730:
[----:B------:R-:W-:Y:S01]  /*05b0*/  ISETP.GE.AND P0, PT, R3, c[0x0][0x164], PT ;  /* 0x0000590003007a0c */ /* 0x000fe20003f06270 */
[----:B------:R-:W-:Y:S01]  /*05c0*/  @P2 IMAD.X R19, RZ, RZ, R5, P3 ;  /* 0x000000ffff132224 */ /* 0x000fe200018e0605 */
[----:B------:R-:W-:-:S02]  /*05d0*/  UIADD3 UR26, UR5, -0x695add53, URZ ;  /* 0x96a522ad051a7890 */ /* 0x000fc4000fffe03f */
[----:B------:R-:W-:Y:S02]  /*05e0*/  UIADD3 UR24, UR5, -0x24c28bd8, URZ ;  /* 0xdb3d742805187890 */ /* 0x000fe4000fffe03f */
[----:B------:R-:W-:Y:S01]  /*05f0*/  UIADD3 UR22, UR5, 0x1fd5c5a3, URZ ;  /* 0x1fd5c5a305167890 */ /* 0x000fe2000fffe03f */
[----:B------:R-:W-:-:S06]  /*0600*/  SHF.R.U64 R4, R18, 0x2, R19 ;  /* 0x0000000212047819 */ /* 0x000fcc0000001213 */
[----:B------:R-:W-:Y:S05]  /*0610*/  @P0 EXIT ;  /* 0x000000000000094d */ /* 0x000fea0003800000 */
[----:B------:R-:W-:Y:S01]  /*0620*/  SHF.R.U32.HI R5, RZ, 0x2, R19 ;  /* 0x00000002ff057819 */ /* 0x000fe20000011613 */
[----:B------:R-:W-:Y:S01]  /*0630*/  IMAD.HI.U32 R24, R2, -0x326172a9, RZ ;  /* 0xcd9e8d5702187827 */ /* 0x000fe200078e00ff */
[----:B-----5:R-:W-:Y:S01]  /*0640*/  SHF.R.U64 R32, R14, 0x10, R15 ;  /* 0x000000100e207819 */ /* 0x020fe2000000120f */
[----:B------:R-:W-:Y:S01]  /*0650*/  BSSY B0, `(.L_x_5732) ;  /* 0x0000697000007945 */ /* 0x000fe20003800000 */
[----:B------:R-:W-:Y:S01]  /*0660*/  SHF.R.U64 R44, R16, 0x10, R17 ;  /* 0x00000010102c7819 */ /* 0x000fe20000001211 */
[----:B------:R-:W-:Y:S01]  /*0670*/  IMAD.HI.U32 R19, R4, -0x2daee0ad, RZ ;  /* 0xd2511f5304137827 */ /* 0x000fe200078e00ff */
[----:B------:R-:W-:Y:S01]  /*0680*/  LOP3.LUT R24, R24, UR4, R5, 0x96, !PT ;  /* 0x0000000418187c12 */ /* 0x000fe2000f8e9605 */
[----:B------:R-:W-:Y:S01]  /*0690*/  ULDC.U8 UR8, c[0x0][0x1f0] ;  /* 0x00007c0000087ab9 */ /* 0x000fe20000000000 */
[----:B------:R-:W-:Y:S01]  /*06a0*/  SHF.R.U32.HI R31, RZ, 0x10, R15 ;  /* 0x00000010ff1f7819 */ /* 0x000fe2000001160f */
[----:B------:R-:W-:Y:S01]  /*06b0*/  IMAD R27, R4, -0x2daee0ad, RZ ;  /* 0xd2511f53041b7824 */ /* 0x000fe200078e02ff */
[----:B------:R-:W-:Y:S01]  /*06c0*/  LOP3.LUT R19, R19, UR5, RZ, 0x3c, !PT ;  /* 0x0000000513137c12 */ /* 0x000fe2000f8e3cff */
[----:B------:R-:W-:Y:S01]  /*06d0*/  IMAD.HI.U32 R28, R24, -0x2daee0ad, RZ ;  /* 0xd2511f53181c7827 */ /* 0x000fe200078e00ff */
[----:B------:R-:W-:Y:S01]  /*06e0*/  SHF.R.U32.HI R45, RZ, 0x10, R17 ;  /* 0x00000010ff2d7819 */ /* 0x000fe20000011611 */
[----:B------:R-:W-:Y:S01]  /*06f0*/  HADD2.F32 R44, -RZ, R44.H0_H0 ;  /* 0x2000002cff2c7230 */ /* 0x000fe20000004100 */
[----:B------:R-:W-:Y:S01]  /*0700*/  SHF.R.U64 R48, R20, 0x10, R21 ;  /* 0x0000001014307819 */ /* 0x000fe20000001215 */
[----:B------:R-:W-:Y:S01]  /*0710*/  IMAD R25, R2, -0x326172a9, RZ ;  /* 0xcd9e8d5702197824 */ /* 0x000fe200078e02ff */
[----:B------:R-:W-:Y:S01]  /*0720*/  LOP3.LUT R27, R28, UR10, R27, 0x96, !PT ;  /* 0x0000000a1c1b7c12 */ /* 0x000fe2000f8e961b */
[C---:B------:R-:W-:Y:S01]  /*0730*/  IMAD.HI.U32 R26, R19.reuse, -0x326172a9, RZ ;  /* 0xcd9e8d57131a7827 */ /* 0x040fe200078e00ff */
[----:B------:R-:W-:Y:S01]  /*0740*/  SHF.R.U32.HI R49, RZ, 0x10, R21 ;  /* 0x00000010ff317819 */ /* 0x000fe20000011615 */
[----:B------:R-:W-:Y:S01]  /*0750*/  HADD2.F32 R45, -RZ, R45.H0_H0 ;  /* 0x2000002dff2d7230 */ /* 0x000fe20000004100 */
[----:B------:R-:W-:Y:S01]  /*0760*/  SHF.R.U64 R52, R22, 0x10, R23 ;  /* 0x0000001016347819 */ /* 0x000fe20000001217 */
[----:B------:R-:W-:Y:S01]  /*0770*/  IMAD R19, R19, -0x326172a9, RZ ;  /* 0xcd9e8d5713137824 */ /* 0x000fe200078e02ff */
[----:B------:R-:W-:Y:S01]  /*0780*/  LOP3.LUT R25, R26, UR9, R25, 0x96, !PT ;  /* 0x000000091a197c12 */ /* 0x000fe2000f8e9619 */
[----:B------:R-:W-:Y:S01]  /*0790*/  IMAD R26, R24, -0x2daee0ad, RZ ;  /* 0xd2511f53181a7824 */ /* 0x000fe200078e02ff */
[----:B------:R-:W-:Y:S01]  /*07a0*/  SHF.R.U32.HI R53, RZ, 0x10, R23 ;  /* 0x00000010ff357819 */ /* 0x000fe20000011617 */
[----:B------:R-:W-:Y:S01]  /*07b0*/  IMAD.HI.U32 R24, R27, -0x326172a9, RZ ;  /* 0xcd9e8d571b187827 */ /* 0x000fe200078e00ff */
[--C-:B------:R-:W-:Y:S01]  /*07c0*/  SHF.R.U64 R55, R6, 0x10, R7.reuse ;  /* 0x0000001006377819 */ /* 0x100fe20000001207 */
[----:B------:R-:W-:Y:S01]  /*07d0*/  HADD2.F32 R6, -RZ, R6.H0_H0 ;  /* 0x20000006ff067230 */ /* 0x000fe20000004100 */
[----:B------:R-:W-:Y:S01]  /*07e0*/  SHF.R.U32.HI R56, RZ, 0x10, R7 ;  /* 0x00000010ff387819 */ /* 0x000fe20000011607 */
[C---:B------:R-:W-:Y:S01]  /*07f0*/  IMAD.HI.U32 R29, R25.reuse, -0x2daee0ad, RZ ;  /* 0xd2511f53191d7827 */ /* 0x040fe200078e00ff */
[----:B------:R-:W-:Y:S01]  /*0800*/  LOP3.LUT R19, R24, UR11, R19, 0x96, !PT ;  /* 0x0000000b18137c12 */ /* 0x000fe2000f8e9613 */
[----:B------:R-:W-:Y:S01]  /*0810*/  HADD2.F32 R7, -RZ, R7.H0_H0 ;  /* 0x20000007ff077230 */ /* 0x000fe20000004100 */
[--C-:B------:R-:W-:Y:S01]  /*0820*/  SHF.R.U64 R57, R8, 0x10, R9.reuse ;  /* 0x0000001008397819 */ /* 0x100fe20000001209 */
[----:B------:R-:W-:Y:S01]  /*0830*/  IMAD R25, R25, -0x2daee0ad, RZ ;  /* 0xd2511f5319197824 */ /* 0x000fe200078e02ff */
[----:B------:R-:W-:Y:S01]  /*0840*/  LOP3.LUT R26, R29, UR12, R26, 0x96, !PT ;  /* 0x0000000c1d1a7c12 */ /* 0x000fe2000f8e961a */
[----:B------:R-:W-:Y:S01]  /*0850*/  IMAD.HI.U32 R28, R19, -0x2daee0ad, RZ ;  /* 0xd2511f53131c7827 */ /* 0x000fe200078e00ff */
[----:B------:R-:W-:Y:S01]  /*0860*/  SHF.R.U32.HI R58, RZ, 0x10, R9 ;  /* 0x00000010ff3a7819 */ /* 0x000fe20000011609 */
[----:B------:R-:W-:Y:S01]  /*0870*/  HADD2.F32 R8, -RZ, R8.H0_H0 ;  /* 0x20000008ff087230 */ /* 0x000fe20000004100 */
[----:B------:R-:W-:Y:S01]  /*0880*/  SHF.R.U64 R59, R10, 0x10, R11 ;  /* 0x000000100a3b7819 */ /* 0x000fe2000000120b */
        /* <DEDUP_REMOVED lines=11> */
[----:B------:R-:W-:-:S02]  /*0940*/  HADD2.F32 R10, -RZ, R10.H0_H0 ;  /* 0x2000000aff0a7230 */ /* 0x000fc40000004100 */
[----:B------:R-:W-:Y:S01]  /*0950*/  HADD2.F32 R11, -RZ, R11.H0_H0 ;  /* 0x2000000bff0b7230 */ /* 0x000fe20000004100 */
[C---:B------:R-:W-:Y:S01]  /*0960*/  IMAD.HI.U32 R28, R24.reuse, -0x2daee0ad, RZ ;  /* 0xd2511f53181c7827 */ /* 0x040fe200078e00ff */
[----:B------:R-:W-:Y:S01]  /*0970*/  LOP3.LUT R19, R19, UR15, R26, 0x96, !PT ;  /* 0x0000000f13137c12 */ /* 0x000fe2000f8e961a */
[----:B------:R-:W-:Y:S02]  /*0980*/  HADD2.F32 R12, -RZ, R12.H0_H0 ;  /* 0x2000000cff0c7230 */ /* 0x000fe40000004100 */
[----:B------:R-:W-:Y:S01]  /*0990*/  IMAD R26, R24, -0x2daee0ad, RZ ;  /* 0xd2511f53181a7824 */ /* 0x000fe200078e02ff */
[----:B------:R-:W-:Y:S01]  /*09a0*/  LOP3.LUT R27, R28, UR16, R27, 0x96, !PT ;  /* 0x000000101c1b7c12 */ /* 0x000fe2000f8e961b */
[----:B------:R-:W-:Y:S01]  /*09b0*/  IMAD.HI.U32 R29, R19, -0x2daee0ad, RZ ;  /* 0xd2511f53131d7827 */ /* 0x000fe200078e00ff */
[----:B------:R-:W-:Y:S02]  /*09c0*/  HADD2.F32 R13, -RZ, R13.H0_H0 ;  /* 0x2000000dff0d7230 */ /* 0x000fe40000004100 */
[----:B------:R-:W-:Y:S01]  /*09d0*/  HADD2.F32 R48, -RZ, R48.H0_H0 ;  /* 0x20000030ff307230 */ /* 0x000fe20000004100 */
[----:B------:R-:W-:Y:S01]  /*09e0*/  IMAD R25, R25, -0x326172a9, RZ ;  /* 0xcd9e8d5719197824 */ /* 0x000fe200078e02ff */
[----:B------:R-:W-:Y:S01]  /*09f0*/  LOP3.LUT R26, R29, UR18, R26, 0x96, !PT ;  /* 0x000000121d1a7c12 */ /* 0x000fe2000f8e961a */
[----:B------:R-:W-:Y:S01]  /*0a00*/  IMAD.HI.U32 R24, R27, -0x326172a9, RZ ;  /* 0xcd9e8d571b187827 */ /* 0x000fe200078e00ff */
[----:B------:R-:W-:-:S02]  /*0a10*/  HADD2.F32 R49, -RZ, R49.H0_H0 ;  /* 0x20000031ff317230 */ /* 0x000fc40000004100 */
[----:B------:R-:W-:Y:S01]  /*0a20*/  HADD2.F32 R52, -RZ, R52.H0_H0 ;  /* 0x20000034ff347230 */ /* 0x000fe20000004100 */
        /* <DEDUP_REMOVED lines=13> */
[----:B------:R-:W-:Y:S01]  /*0b00*/  MOV R30, R15 ;  /* 0x0000000f001e7202 */ /* 0x000fe20000000f00 */
[----:B------:R-:W-:Y:S02]  /*0b10*/  HADD2.F32 R58, -RZ, R58.H0_H0 ;  /* 0x2000003aff3a7230 */ /* 0x000fe40000004100 */
[----:B------:R-:W-:Y:S01]  /*0b20*/  IMAD R26, R26, -0x326172a9, RZ ;  /* 0xcd9e8d571a1a7824 */ /* 0x000fe200078e02ff */
[----:B------:R-:W-:Y:S01]  /*0b30*/  LOP3.LUT R24, R29, UR22, R24, 0x96, !PT ;  /* 0x000000161d187c12 */ /* 0x000fe2000f8e9618 */
[----:B------:R-:W-:Y:S01]  /*0b40*/  IMAD.HI.U32 R25, R19, -0x326172a9, RZ ;  /* 0xcd9e8d5713197827 */ /* 0x000fe200078e00ff */
[----:B------:R-:W-:-:S02]  /*0b50*/  HADD2.F32 R59, -RZ, R59.H0_H0 ;  /* 0x2000003bff3b7230 */ /* 0x000fc40000004100 */
[----:B------:R-:W-:Y:S01]  /*0b60*/  HADD2.F32 R61, -RZ, R61.H0_H0 ;  /* 0x2000003dff3d7230 */ /* 0x000fe20000004100 */
[----:B------:R-:W-:Y:S01]  /*0b70*/  IMAD.MOV.U32 R28, RZ, RZ, R14 ;  /* 0x000000ffff1c7224 */ /* 0x000fe200078e000e */
[----:B------:R-:W-:Y:S01]  /*0b80*/  LOP3.LUT R14, R25, UR21, R26, 0x96, !PT ;  /* 0x00000015190e7c12 */ /* 0x000fe2000f8e961a */
[----:B------:R-:W-:Y:S01]  /*0b90*/  IMAD.MOV.U32 R25, RZ, RZ, R16 ;  /* 0x000000ffff197224 */ /* 0x000fe200078e0010 */
[----:B------:R-:W-:Y:S01]  /*0ba0*/  HADD2.F32 R60, -RZ, R60.H0_H0 ;  /* 0x2000003cff3c7230 */ /* 0x000fe20000004100 */
[----:B------:R-:W-:Y:S01]  /*0bb0*/  IMAD R19, R19, -0x326172a9, RZ ;  /* 0xcd9e8d5713137824 */ /* 0x000fe200078e02ff */
[----:B------:R-:W-:Y:S01]  /*0bc0*/  HADD2.F32 R62, -RZ, R62.H0_H0 ;  /* 0x2000003eff3e7230 */ /* 0x000fe20000004100 */
[----:B------:R-:W-:-:S04]  /*0bd0*/  IMAD.HI.U32 R16, R24, -0x326172a9, RZ ;  /* 0xcd9e8d5718107827 */ /* 0x000fc800078e00ff */
[----:B------:R-:W-:Y:S01]  /*0be0*/  IMAD R27, R27, -0x2daee0ad, RZ ;  /* 0xd2511f531b1b7824 */ /* 0x000fe200078e02ff */
[----:B------:R-:W-:Y:S01]  /*0bf0*/  LOP3.LUT R74, R16, UR23, R19, 0x96, !PT ;  /* 0x00000017104a7c12 */ /* 0x000fe2000f8e9613 */
[----:B------:R-:W-:Y:S01]  /*0c00*/  IMAD.WIDE.U32 R14, R14, -0x2daee0ad, RZ ;  /* 0xd2511f530e0e7825 */ /* 0x000fe200078e00ff */
[----:B------:R-:W-:Y:S02]  /*0c10*/  HADD2.F32 R16, -RZ, R32.H0_H0 ;  /* 0x20000020ff107230 */ /* 0x000fe40000004100 */
[----:B------:R-:W-:Y:S01]  /*0c20*/  HADD2.F32 R19, -RZ, R25.H0_H0 ;  /* 0x20000019ff137230 */ /* 0x000fe20000004100 */
[----:B------:R-:W-:Y:S01]  /*0c30*/  IMAD.HI.U32 R71, R74, -0x2daee0ad, RZ ;  /* 0xd2511f534a477827 */ /* 0x000fe200078e00ff */
[----:B------:R-:W-:-:S03]  /*0c40*/  LOP3.LUT R27, R15, UR24, R27, 0x96, !PT ;  /* 0x000000180f1b7c12 */ /* 0x000fc6000f8e961b */
[----:B------:R-:W-:Y:S01]  /*0c50*/  IMAD R15, R24, -0x326172a9, RZ ;  /* 0xcd9e8d57180f7824 */ /* 0x000fe200078e02ff */
[----:B------:R-:W-:Y:S01]  /*0c60*/  LOP3.LUT R71, R71, UR26, R14, 0x96, !PT ;  /* 0x0000001a47477c12 */ /* 0x000fe2000f8e960e */
[----:B------:R-:W-:Y:S01]  /*0c70*/  IMAD.WIDE.U32 R72, R27, -0x326172a9, RZ ;  /* 0xcd9e8d571b487825 */ /* 0x000fe200078e00ff */
[----:B------:R-:W-:-:S03]  /*0c80*/  HFMA2.MMA R14, -RZ, RZ, 0, 0 ;  /* 0x00000000ff0e7435 */ /* 0x000fc600000001ff */
[----:B------:R-:W-:Y:S01]  /*0c90*/  IMAD.MOV.U32 R46, RZ, RZ, R17 ;  /* 0x000000ffff2e7224 */ /* 0x000fe200078e0011 */
[----:B------:R-:W-:Y:S01]  /*0ca0*/  LOP3.LUT R70, R73, UR25, R15, 0x96, !PT ;  /* 0x0000001949467c12 */ /* 0x000fe2000f8e960f */
[----:B------:R-:W-:Y:S01]  /*0cb0*/  IMAD.MOV.U32 R47, RZ, RZ, R20 ;  /* 0x000000ffff2f7224 */ /* 0x000fe200078e0014 */
[----:B------:R-:W-:Y:S01]  /*0cc0*/  LOP3.LUT R73, R18, 0x3, RZ, 0xc0, !PT ;  /* 0x0000000312497812 */ /* 0x000fe200078ec0ff */
[----:B------:R-:W-:Y:S01]  /*0cd0*/  IMAD.MOV.U32 R50, RZ, RZ, R21 ;  /* 0x000000ffff327224 */ /* 0x000fe200078e0015 */
[----:B------:R-:W-:Y:S01]  /*0ce0*/  HADD2.F32 R15, -RZ, R28.H0_H0 ;  /* 0x2000001cff0f7230 */ /* 0x000fe20000004100 */
[----:B------:R-:W-:Y:S01]  /*0cf0*/  IMAD.MOV.U32 R51, RZ, RZ, R22 ;  /* 0x000000ffff337224 */ /* 0x000fe200078e0016 */
[----:B------:R-:W-:Y:S01]  /*0d00*/  HADD2.F32 R18, -RZ, R30.H0_H0 ;  /* 0x2000001eff127230 */ /* 0x000fe20000004100 */
[----:B------:R-:W-:Y:S01]  /*0d10*/  IMAD.MOV.U32 R54, RZ, RZ, R23 ;  /* 0x000000ffff367224 */ /* 0x000fe200078e0017 */
[----:B------:R-:W-:Y:S01]  /*0d20*/  HADD2.F32 R17, -RZ, R31.H0_H0 ;  /* 0x2000001fff117230 */ /* 0x000fe20000004100 */
[----:B------:R-:W-:Y:S01]  /*0d30*/  IMAD R74, R74, -0x2daee0ad, RZ ;  /* 0xd2511f534a4a7824 */ /* 0x000fe200078e02ff */
[----:B------:R-:W-:-:S02]  /*0d40*/  HADD2.F32 R46, -RZ, R46.H0_H0 ;  /* 0x2000002eff2e7230 */ /* 0x000fc40000004100 */
[----:B------:R-:W-:Y:S02]  /*0d50*/  HADD2.F32 R47, -RZ, R47.H0_H0 ;  /* 0x2000002fff2f7230 */ /* 0x000fe40000004100 */
[----:B------:R-:W-:Y:S02]  /*0d60*/  HADD2.F32 R50, -RZ, R50.H0_H0 ;  /* 0x20000032ff327230 */ /* 0x000fe40000004100 */
[----:B------:R-:W-:Y:S02]  /*0d70*/  HADD2.F32 R51, -RZ, R51.H0_H0 ;  /* 0x20000033ff337230 */ /* 0x000fe40000004100 */
[----:B------:R-:W-:Y:S02]  /*0d80*/  HADD2.F32 R54, -RZ, R54.H0_H0 ;  /* 0x20000036ff367230 */ /* 0x000fe40000004100 */
.L_x_5873:
[----:B------:R-:W0:Y:S01]  /*0d90*/  S2R R42, SR_TID.X ;  /* 0x00000000002a7919 */ /* 0x000e220000002100 */
[----:B------:R-:W-:Y:S01]  /*0da0*/  IMAD R36, R3, c[0x0][0x168], RZ ;  /* 0x00005a0003247a24 */ /* 0x000fe200078e02ff */
[----:B------:R-:W-:Y:S01]  /*0db0*/  ISETP.NE.AND P0, PT, R63, RZ, PT ;  /* 0x000000ff3f00720c */ /* 0x000fe20003f05270 */
[----:B------:R-:W-:Y:S03]  /*0dc0*/  BSSY B1, `(.L_x_5733) ;  /* 0x00002d0000017945 */ /* 0x000fe60003800000 */
[----:B------:R-:W-:-:S04]  /*0dd0*/  SHF.R.S32.HI R37, RZ, 0x1f, R36 ;  /* 0x0000001fff257819 */ /* 0x000fc80000011424 */
[----:B------:R-:W-:Y:S02]  /*0de0*/  LEA.HI R37, R37, R36, RZ, 0x2 ;  /* 0x0000002425257211 */ /* 0x000fe400078f10ff */
[----:B0-----:R-:W-:-:S04]  /*0df0*/  LOP3.LUT R42, R42, 0x1f, RZ, 0xc0, !PT ;  /* 0x0000001f2a2a7812 */ /* 0x001fc800078ec0ff */
[----:B------:R-:W-:-:S05]  /*0e00*/  LEA.HI.SX32 R69, R37, R42, 0x1e ;  /* 0x0000002a25457211 */ /* 0x000fca00078ff2ff */
[----:B------:R-:W-:Y:S01]  /*0e10*/  IMAD.MOV.U32 R43, RZ, RZ, R69 ;  /* 0x000000ffff2b7224 */ /* 0x000fe200078e0045 */
        /* <DEDUP_REMOVED lines=10> */
[C---:B------:R-:W-:Y:S02]  /*0ec0*/  @P3 LEA R38, P1, R69.reuse, c[0x0][0x178], 0x4 ;  /* 0x00005e0045263a11 */ /* 0x040fe400078220ff */
[C---:B------:R-:W-:Y:S02]  /*0ed0*/  @P0 LEA R36, P2, R69.reuse, c[0x0][0x180], 0x4 ;  /* 0x0000600045240a11 */ /* 0x040fe400078420ff */
[----:B------:R-:W-:-:S02]  /*0ee0*/  @P3 LEA.HI.X R39, R69, c[0x0][0x17c], RZ, 0x4, P1 ;  /* 0x00005f0045273a11 */ /* 0x000fc400008f24ff */
[----:B------:R-:W-:-:S03]  /*0ef0*/  @P0 LEA.HI.X R37, R69, c[0x0][0x184], RZ, 0x4, P2 ;  /* 0x0000610045250a11 */ /* 0x000fc600010f24ff */
        /* <DEDUP_REMOVED lines=13> */
.L_x_5736:
[----:B0-----:R-:W-:Y:S02]  /*0fd0*/  IMAD.MOV.U32 R77, RZ, RZ, R72 ;  /* 0x000000ffff4d7224 */ /* 0x001fe400078e0048 */
.L_x_5737:
[----:B------:R-:W-:Y:S05]  /*0fe0*/  BSYNC B2 ;  /* 0x0000000000027941 */ /* 0x000fea0003800000 */
.L_x_5735:
        /* <DEDUP_REMOVED lines=16> */
.L_x_5741:
[----:B------:R-:W-:Y:S05]  /*10f0*/  BSYNC B3 ;  /* 0x0000000000037941 */ /* 0x000fea0003800000 */
.L_x_5740:
        /* <DEDUP_REMOVED lines=42> */
.L_x_5739:
[----:B------:R-:W-:Y:S05]  /*13a0*/  BSYNC B2 ;  /* 0x0000000000027941 */ /* 0x000fea0003800000 */
.L_x_5738:
[----:B------:R-:W0:Y:S01]  /*13b0*/  I2F.U32 R36, R77 ;  /* 0x0000004d00247306 */ /* 0x000e220000201000 */
[----:B------:R-:W-:Y:S01]  /*13c0*/  ISETP.NE.U32.AND P1, PT, RZ, c[0x0][0x178], PT ;  /* 0x00005e00ff007a0c */ /* 0x000fe20003f25070 */
[----:B------:R-:W-:Y:S02]  /*13d0*/  IMAD.MOV.U32 R43, RZ, RZ, 0x2f800000 ;  /* 0x2f800000ff2b7424 */ /* 0x000fe400078e00ff */
[----:B-----5:R-:W-:Y:S01]  /*13e0*/  FMUL.FTZ R28, R28, c[0x0][0x1e8] ;  /* 0x00007a001c1c7a20 */ /* 0x020fe20000410000 */
[----:B------:R-:W-:Y:S01]  /*13f0*/  ISETP.NE.AND.EX P1, PT, RZ, c[0x0][0x17c], PT, P1 ;  /* 0x00005f00ff007a0c */ /* 0x000fe20003f25310 */
[----:B0-----:R-:W-:-:S05]  /*1400*/  FFMA.FTZ R36, R36, R43, 1.1641532182693481445e-10 ;  /* 0x2f00000024247423 */ /* 0x001fca000001002b */
[----:B------:R-:W-:-:S04]  /*1410*/  FSETP.GTU.FTZ.AND P2, PT, R36, c[0x0][0x1e4], PT ;  /* 0x0000790024007a0b */ /* 0x000fc80003f5c000 */
[----:B------:R-:W-:-:S03]  /*1420*/  FSEL R28, R28, RZ, !P2 ;  /* 0x000000ff1c1c7208 */ /* 0x000fc60005000000 */
[----:B------:R-:W-:Y:S05]  /*1430*/  @P1 BRA `(.L_x_5742) ;  /* 0x0000005000001947 */ /* 0x000fea0003800000 */
[----:B------:R-:W-:Y:S01]  /*1440*/  IMAD.MOV.U32 R36, RZ, RZ, R40 ;  /* 0x000000ffff247224 */ /* 0x000fe200078e0028 */
[----:B------:R-:W-:Y:S05]  /*1450*/  @!P0 BRA `(.L_x_5743) ;  /* 0x0000055000008947 */ /* 0x000fea0003800000 */
[----:B------:R-:W-:Y:S02]  /*1460*/  IMAD.MOV.U32 R36, RZ, RZ, R40 ;  /* 0x000000ffff247224 */ /* 0x000fe400078e0028 */
[----:B------:R-:W-:Y:S01]  /*1470*/  FADD.FTZ R28, R24, R28 ;  /* 0x0000001c181c7221 */ /* 0x000fe20000010000 */
[----:B------:R-:W-:Y:S05]  /*1480*/  BRA `(.L_x_5743) ;  /* 0x0000052000007947 */ /* 0x000fea0003800000 */
.L_x_5742:
        /* <DEDUP_REMOVED lines=12> */
.L_x_5745:
[----:B------:R-:W-:Y:S02]  /*1550*/  IMAD.MOV.U32 R77, RZ, RZ, R72 ;  /* 0x000000ffff4d7224 */ /* 0x000fe400078e0048 */
.L_x_5746:
[----:B------:R-:W-:Y:S05]  /*1560*/  BSYNC B2 ;  /* 0x0000000000027941 */ /* 0x000fea0003800000 */
.L_x_5744:
        /* <DEDUP_REMOVED lines=16> */
.L_x_5750:
[----:B------:R-:W-:Y:S05]  /*1670*/  BSYNC B3 ;  /* 0x0000000000037941 */ /* 0x000fea0003800000 */
.L_x_5749:
        /* <DEDUP_REMOVED lines=42> */
.L_x_5748:
[----:B------:R-:W-:Y:S05]  /*1920*/  BSYNC B2 ;  /* 0x0000000000027941 */ /* 0x000fea0003800000 */
.L_x_5747:
[----:B------:R-:W0:Y:S01]  /*1930*/  I2F.U32 R38, R77 ;  /* 0x0000004d00267306 */ /* 0x000e220000201000 */
[----:B------:R-:W-:Y:S02]  /*1940*/  FMUL.FTZ R37, R20, c[0x0][0x1e8] ;  /* 0x00007a0014257a20 */ /* 0x000fe40000410000 */
[----:B0-----:R-:W-:-:S05]  /*1950*/  FFMA.FTZ R38, R38, R43, 1.1641532182693481445e-10 ;  /* 0x2f00000026267423 */ /* 0x001fca000001002b */
[----:B------:R-:W-:-:S04]  /*1960*/  FSETP.GTU.FTZ.AND P3, PT, R38, c[0x0][0x1e4], PT ;  /* 0x0000790026007a0b */ /* 0x000fc80003f7c000 */
[----:B------:R-:W-:Y:S02]  /*1970*/  FSEL R37, R37, RZ, !P3 ;  /* 0x000000ff25257208 */ /* 0x000fe40005800000 */
[----:B------:R-:W-:-:S03]  /*1980*/  SEL R64, RZ, 0x1, P3 ;  /* 0x00000001ff407807 */ /* 0x000fc60001800000 */
[----:B------:R-:W-:-:S04]  /*1990*/  FADD.FTZ R28, R37, R28 ;  /* 0x0000001c251c7221 */ /* 0x000fc80000010000 */
[----:B------:R-:W-:Y:S02]  /*19a0*/  @P0 FADD.FTZ R28, R24, R28 ;  /* 0x0000001c181c0221 */ /* 0x000fe40000010000 */
.L_x_5743:
        /* <DEDUP_REMOVED lines=12> */
.L_x_5752:
[----:B------:R-:W-:Y:S02]  /*1a70*/  IMAD.MOV.U32 R77, RZ, RZ, R72 ;  /* 0x000000ffff4d7224 */ /* 0x000fe400078e0048 */
.L_x_5753:
[----:B------:R-:W-:Y:S05]  /*1a80*/  BSYNC B2 ;  /* 0x0000000000027941 */ /* 0x000fea0003800000 */
.L_x_5751:
        /* <DEDUP_REMOVED lines=16> */
.L_x_5757:
[----:B------:R-:W-:Y:S05]  /*1b90*/  BSYNC B3 ;  /* 0x0000000000037941 */ /* 0x000fea0003800000 */
.L_x_5756:
        /* <DEDUP_REMOVED lines=42> */
.L_x_5755:
[----:B------:R-:W-:Y:S05]  /*1e40*/  BSYNC B2 ;  /* 0x0000000000027941 */ /* 0x000fea0003800000 */
.L_x_5754:
[----:B------:R-:W0:Y:S01]  /*1e50*/  I2F.U32 R36, R77 ;  /* 0x0000004d00247306 */ /* 0x000e220000201000 */
        /* <DEDUP_REMOVED lines=10> */
.L_x_5758:
        /* <DEDUP_REMOVED lines=12> */
.L_x_5761:
[----:B------:R-:W-:Y:S02]  /*1fc0*/  MOV R77, R72 ;  /* 0x00000048004d7202 */ /* 0x000fe40000000f00 */
.L_x_5762:
[----:B------:R-:W-:Y:S05]  /*1fd0*/  BSYNC B2 ;  /* 0x0000000000027941 */ /* 0x000fea0003800000 */
.L_x_5760:
        /* <DEDUP_REMOVED lines=16> */
.L_x_5766:
[----:B------:R-:W-:Y:S05]  /*20e0*/  BSYNC B3 ;  /* 0x0000000000037941 */ /* 0x000fea0003800000 */
.L_x_5765:
        /* <DEDUP_REMOVED lines=42> */
.L_x_5764:
[----:B------:R-:W-:Y:S05]  /*2390*/  BSYNC B2 ;  /* 0x0000000000027941 */ /* 0x000fea0003800000 */
.L_x_5763:
        /* <DEDUP_REMOVED lines=8> */
.L_x_5759:
        /* <DEDUP_REMOVED lines=12> */
.L_x_5768:
[----:B------:R-:W-:Y:S02]  /*24e0*/  IMAD.MOV.U32 R77, RZ, RZ, R72 ;  /* 0x000000ffff4d7224 */ /* 0x000fe400078e0048 */
.L_x_5769:
[----:B------:R-:W-:Y:S05]  /*24f0*/  BSYNC B2 ;  /* 0x0000000000027941 */ /* 0x000fea0003800000 */
.L_x_5767:
        /* <DEDUP_REMOVED lines=16> */
.L_x_5773:
[----:B------:R-:W-:Y:S05]  /*2600*/  BSYNC B3 ;  /* 0x0000000000037941 */ /* 0x000fea0003800000 */
.L_x_5772:
        /* <DEDUP_REMOVED lines=42> */
.L_x_5771:
[----:B------:R-:W-:Y:S05]  /*28b0*/  BSYNC B2 ;  /* 0x0000000000027941 */ /* 0x000fea0003800000 */
.L_x_5770:
        /* <DEDUP_REMOVED lines=11> */
.L_x_5774:
        /* <DEDUP_REMOVED lines=12> */
.L_x_5777:
[----:B------:R-:W-:Y:S02]  /*2a30*/  IMAD.MOV.U32 R77, RZ, RZ, R72 ;  /* 0x000000ffff4d7224 */ /* 0x000fe400078e0048 */
.L_x_5778:
[----:B------:R-:W-:Y:S05]  /*2a40*/  BSYNC B2 ;  /* 0x0000000000027941 */ /* 0x000fea0003800000 */
.L_x_5776:
        /* <DEDUP_REMOVED lines=16> */
.L_x_5782:
[----:B------:R-:W-:Y:S05]  /*2b50*/  BSYNC B3 ;  /* 0x0000000000037941 */ /* 0x000fea0003800000 */
.L_x_5781:
        /* <DEDUP_REMOVED lines=42> */
.L_x_5780:
[----:B------:R-:W-:Y:S05]  /*2e00*/  BSYNC B2 ;  /* 0x0000000000027941 */ /* 0x000fea0003800000 */
.L_x_5779:
        /* <DEDUP_REMOVED lines=8> */
.L_x_5775:
        /* <DEDUP_REMOVED lines=12> */
.L_x_5784:
[----:B------:R-:W-:Y:S02]  /*2f50*/  MOV R77, R72 ;  /* 0x00000048004d7202 */ /* 0x000fe40000000f00 */
.L_x_5785:
[----:B------:R-:W-:Y:S05]  /*2f60*/  BSYNC B2 ;  /* 0x0000000000027941 */ /* 0x000fea0003800000 */
.L_x_5783:
        /* <DEDUP_REMOVED lines=16> */
.L_x_5789:
[----:B------:R-:W-:Y:S05]  /*3070*/  BSYNC B3 ;  /* 0x0000000000037941 */ /* 0x000fea0003800000 */
.L_x_5788:
        /* <DEDUP_REMOVED lines=42> */
.L_x_5787:
[----:B------:R-:W-:Y:S05]  /*3320*/  BSYNC B2 ;  /* 0x0000000000027941 */ /* 0x000fea0003800000 */
.L_x_5786:
        /* <DEDUP_REMOVED lines=11> */
.L_x_5790:
        /* <DEDUP_REMOVED lines=12> */
.L_x_5793:
[----:B------:R-:W-:Y:S02]  /*34a0*/  IMAD.MOV.U32 R77, RZ, RZ, R72 ;  /* 0x000000ffff4d7224 */ /* 0x000fe400078e0048 */
.L_x_5794:
[----:B------:R-:W-:Y:S05]  /*34b0*/  BSYNC B2 ;  /* 0x0000000000027941 */ /* 0x000fea0003800000 */
.L_x_5792:
        /* <DEDUP_REMOVED lines=16> */
.L_x_5798:
[----:B------:R-:W-:Y:S05]  /*35c0*/  BSYNC B3 ;  /* 0x0000000000037941 */ /* 0x000fea0003800000 */
.L_x_5797:
        /* <DEDUP_REMOVED lines=42> */
.L_x_5796:
[----:B------:R-:W-:Y:S05]  /*3870*/  BSYNC B2 ;  /* 0x0000000000027941 */ /* 0x000fea0003800000 */
.L_x_5795:
        /* <DEDUP_REMOVED lines=8> */
.L_x_5791:
[----:B------:R-:W-:Y:S01]  /*3900*/  SEL R36, RZ, 0x1000000, P5 ;  /* 0x01000000ff247807 */ /* 0x000fe20002800000 */
[C---:B------:R-:W-:Y:S01]  /*3910*/  IMAD.SHL.U32 R75, R69.reuse, 0x4, RZ ;  /* 0x00000004454b7824 */ /* 0x040fe200078e00ff */
[----:B------:R-:W-:Y:S02]  /*3920*/  SEL R37, RZ, 0x10000, P4 ;  /* 0x00010000ff257807 */ /* 0x000fe40002000000 */
[----:B------:R-:W-:Y:S02]  /*3930*/  SEL R40, RZ, 0x100, P3 ;  /* 0x00000100ff287807 */ /* 0x000fe40001800000 */
[----:B------:R-:W-:Y:S02]  /*3940*/  LEA R38, P0, R69, c[0x0][0x188], 0x4 ;  /* 0x0000620045267a11 */ /* 0x000fe400078020ff */
[----:B------:R-:W-:Y:S02]  /*3950*/  IADD3 R37, R40, R36, R37 ;  /* 0x0000002428257210 */ /* 0x000fe40007ffe025 */
[----:B------:R-:W-:-:S02]  /*3960*/  SEL R40, RZ, 0x1, P2 ;  /* 0x00000001ff287807 */ /* 0x000fc40001000000 */
[C---:B------:R-:W-:Y:S02]  /*3970*/  LEA.HI.X R39, R69.reuse, c[0x0][0x18c], RZ, 0x4, P0 ;  /* 0x0000630045277a11 */ /* 0x040fe400000f24ff */
[----:B------:R-:W-:Y:S01]  /*3980*/  SHF.L.U64.HI R43, R69, 0x2, RZ ;  /* 0x00000002452b7819 */ /* 0x000fe200000102ff */
[----:B------:R-:W-:Y:S01]  /*3990*/  IMAD.IADD R41, R37, 0x1, R40 ;  /* 0x0000000125297824 */ /* 0x000fe200078e0228 */
[----:B------:R-:W-:Y:S01]  /*39a0*/  IADD3 R36, P0, R75, c[0x0][0x190], RZ ;  /* 0x000064004b247a10 */ /* 0x000fe20007f1e0ff */
[----:B------:R0:W-:Y:S01]  /*39b0*/  STG.E.128 [R38.64], R28 ;  /* 0x0000001c26007986 */ /* 0x0001e2000c101d06 */
[----:B------:R-:W-:Y:S02]  /*39c0*/  ISETP.NE.AND P1, PT, R76, RZ, PT ;  /* 0x000000ff4c00720c */ /* 0x000fe40003f25270 */
[----:B------:R-:W-:-:S05]  /*39d0*/  IADD3.X R37, R43, c[0x0][0x194], RZ, P0, !PT ;  /* 0x000065002b257a10 */ /* 0x000fca00007fe4ff */
[----:B------:R0:W-:Y:S06]  /*39e0*/  STG.E [R36.64], R41 ;  /* 0x0000002924007986 */ /* 0x0001ec000c101906 */
[----:B------:R-:W-:Y:S05]  /*39f0*/  @!P1 BRA `(.L_x_5799) ;  /* 0x000000b000009947 */ /* 0x000fea0003800000 */
[----:B0-----:R-:W-:Y:S01]  /*3a00*/  IMAD.U32 R36, R66, 0x10000, RZ ;  /* 0x0001000042247824 */ /* 0x001fe200078e00ff */
[----:B------:R-:W-:-:S04]  /*3a10*/  LOP3.LUT R39, R64, 0xff, RZ, 0xc0, !PT ;  /* 0x000000ff40277812 */ /* 0x000fc800078ec0ff */
[----:B------:R-:W-:Y:S02]  /*3a20*/  LOP3.LUT R37, R36, 0xff0000, RZ, 0xc0, !PT ;  /* 0x00ff000024257812 */ /* 0x000fe400078ec0ff */
[----:B------:R-:W-:-:S04]  /*3a30*/  LOP3.LUT R36, R67, 0xffff, RZ, 0xc0, !PT ;  /* 0x0000ffff43247812 */ /* 0x000fc800078ec0ff */
[----:B------:R-:W-:Y:S02]  /*3a40*/  LEA R36, R36, R37, 0x18 ;  /* 0x0000002524247211 */ /* 0x000fe400078ec0ff */
[----:B------:R-:W-:-:S05]  /*3a50*/  LOP3.LUT R37, R65, 0xff, RZ, 0xc0, !PT ;  /* 0x000000ff41257812 */ /* 0x000fca00078ec0ff */
[----:B------:R-:W-:Y:S01]  /*3a60*/  IMAD R38, R37, 0x100, R36 ;  /* 0x0000010025267824 */ /* 0x000fe200078e0224 */
[----:B------:R-:W-:-:S03]  /*3a70*/  IADD3 R36, P0, R75, c[0x0][0x198], RZ ;  /* 0x000066004b247a10 */ /* 0x000fc60007f1e0ff */
[----:B------:R-:W-:Y:S01]  /*3a80*/  IMAD.IADD R39, R38, 0x1, R39 ;  /* 0x0000000126277824 */ /* 0x000fe200078e0227 */
[----:B------:R-:W-:-:S05]  /*3a90*/  IADD3.X R37, R43, c[0x0][0x19c], RZ, P0, !PT ;  /* 0x000067002b257a10 */ /* 0x000fca00007fe4ff */
[----:B------:R0:W-:Y:S04]  /*3aa0*/  STG.E [R36.64], R39 ;  /* 0x0000002724007986 */ /* 0x0001e8000c101906 */
.L_x_5799:
[----:B------:R-:W-:Y:S02]  /*3ab0*/  IADD3 R43, R69, 0x20, RZ ;  /* 0x00000020452b7810 */ /* 0x000fe40007ffe0ff */
.L_x_5734:
[----:B------:R-:W-:Y:S05]  /*3ac0*/  BSYNC B1 ;  /* 0x0000000000017941 */ /* 0x000fea0003800000 */
.L_x_5733:
[----:B------:R-:W-:Y:S01]  /*3ad0*/  ISETP.NE.AND P0, PT, R68, RZ, PT ;  /* 0x000000ff4400720c */ /* 0x000fe20003f05270 */
[----:B------:R-:W-:-:S12]  /*3ae0*/  BSSY B1, `(.L_x_5800) ;  /* 0x00002d2000017945 */ /* 0x000fd80003800000 */
        /* <DEDUP_REMOVED lines=10> */
[C---:B0-----:R-:W-:Y:S02]  /*3b90*/  @P3 LEA R38, P1, R43.reuse, c[0x0][0x178], 0x4 ;  /* 0x00005e002b263a11 */ /* 0x041fe400078220ff */
        /* <DEDUP_REMOVED lines=16> */
.L_x_5803:
[----:B0-----:R-:W-:Y:S02]  /*3ca0*/  IMAD.MOV.U32 R77, RZ, RZ, R72 ;  /* 0x000000ffff4d7224 */ /* 0x001fe400078e0048 */
.L_x_5804:
[----:B------:R-:W-:Y:S05]  /*3cb0*/  BSYNC B2 ;  /* 0x0000000000027941 */ /* 0x000fea0003800000 */
.L_x_5802:
        /* <DEDUP_REMOVED lines=16> */
.L_x_5808:
[----:B------:R-:W-:Y:S05]  /*3dc0*/  BSYNC B3 ;  /* 0x0000000000037941 */ /* 0x000fea0003800000 */
.L_x_5807:
        /* <DEDUP_REMOVED lines=42> */
.L_x_5806:
[----:B------:R-:W-:Y:S05]  /*4070*/  BSYNC B2 ;  /* 0x0000000000027941 */ /* 0x000fea0003800000 */
.L_x_5805:
[----:B------:R-:W0:Y:S01]  /*4080*/  I2F.U32 R36, R77 ;  /* 0x0000004d00247306 */ /* 0x000e220000201000 */
[----:B------:R-:W-:Y:S01]  /*4090*/  HFMA2.MMA R75, -RZ, RZ, 0.1171875, 0 ;  /* 0x2f800000ff4b7435 */ /* 0x000fe200000001ff */
[----:B------:R-:W-:Y:S01]  /*40a0*/  ISETP.NE.U32.AND P1, PT, RZ, c[0x0][0x178], PT ;  /* 0x00005e00ff007a0c */ /* 0x000fe20003f25070 */
[----:B-----5:R-:W-:-:S03]  /*40b0*/  FMUL.FTZ R32, R32, c[0x0][0x1e8] ;  /* 0x00007a0020207a20 */ /* 0x020fc60000410000 */
[----:B------:R-:W-:-:S05]  /*40c0*/  ISETP.NE.AND.EX P1, PT, RZ, c[0x0][0x17c], PT, P1 ;  /* 0x00005f00ff007a0c */ /* 0x000fca0003f25310 */
        /* <DEDUP_REMOVED lines=9> */
.L_x_5809:
        /* <DEDUP_REMOVED lines=12> */
.L_x_5812:
[----:B------:R-:W-:Y:S02]  /*4220*/  MOV R77, R72 ;  /* 0x00000048004d7202 */ /* 0x000fe40000000f00 */
.L_x_5813:
[----:B------:R-:W-:Y:S05]  /*4230*/  BSYNC B2 ;  /* 0x0000000000027941 */ /* 0x000fea0003800000 */
.L_x_5811:
        /* <DEDUP_REMOVED lines=16> */
.L_x_5817:
[----:B------:R-:W-:Y:S05]  /*4340*/  BSYNC B3 ;  /* 0x0000000000037941 */ /* 0x000fea0003800000 */
.L_x_5816:
        /* <DEDUP_REMOVED lines=43> */
.L_x_5815:
[----:B------:R-:W-:Y:S05]  /*4600*/  BSYNC B2 ;  /* 0x0000000000027941 */ /* 0x000fea0003800000 */
.L_x_5814:
        /* <DEDUP_REMOVED lines=8> */
.L_x_5810:
        /* <DEDUP_REMOVED lines=12> */
.L_x_5819:
[----:B------:R-:W-:Y:S02]  /*4750*/  IMAD.MOV.U32 R77, RZ, RZ, R72 ;  /* 0x000000ffff4d7224 */ /* 0x000fe400078e0048 */
.L_x_5820:
[----:B------:R-:W-:Y:S05]  /*4760*/  BSYNC B2 ;  /* 0x0000000000027941 */ /* 0x000fea0003800000 */
.L_x_5818:
        /* <DEDUP_REMOVED lines=16> */
.L_x_5824:
[----:B------:R-:W-:Y:S05]  /*4870*/  BSYNC B3 ;  /* 0x0000000000037941 */ /* 0x000fea0003800000 */
.L_x_5823:
        /* <DEDUP_REMOVED lines=43> */
.L_x_5822:
[----:B------:R-:W-:Y:S05]  /*4b30*/  BSYNC B2 ;  /* 0x0000000000027941 */ /* 0x000fea0003800000 */
.L_x_5821:
        /* <DEDUP_REMOVED lines=11> */
.L_x_5825:
        /* <DEDUP_REMOVED lines=12> */
.L_x_5828:
[----:B------:R-:W-:Y:S02]  /*4cb0*/  IMAD.MOV.U32 R77, RZ, RZ, R72 ;  /* 0x000000ffff4d7224 */ /* 0x000fe400078e0048 */
.L_x_5829:
[----:B------:R-:W-:Y:S05]  /*4cc0*/  BSYNC B2 ;  /* 0x0000000000027941 */ /* 0x000fea0003800000 */
.L_x_5827:
        /* <DEDUP_REMOVED lines=16> */
.L_x_5833:
[----:B------:R-:W-:Y:S05]  /*4dd0*/  BSYNC B3 ;  /* 0x0000000000037941 */ /* 0x000fea0003800000 */
.L_x_5832:
        /* <DEDUP_REMOVED lines=43> */
.L_x_5831:
[----:B------:R-:W-:Y:S05]  /*5090*/  BSYNC B2 ;  /* 0x0000000000027941 */ /* 0x000fea0003800000 */
.L_x_5830:
        /* <DEDUP_REMOVED lines=8> */
.L_x_5826:
        /* <DEDUP_REMOVED lines=12> */
.L_x_5835:
[----:B------:R-:W-:Y:S02]  /*51e0*/  IMAD.MOV.U32 R77, RZ, RZ, R72 ;  /* 0x000000ffff4d7224 */ /* 0x000fe400078e0048 */
.L_x_5836:
[----:B------:R-:W-:Y:S05]  /*51f0*/  BSYNC B2 ;  /* 0x0000000000027941 */ /* 0x000fea0003800000 */
.L_x_5834:
        /* <DEDUP_REMOVED lines=16> */
.L_x_5840:
[----:B------:R-:W-:Y:S05]  /*5300*/  BSYNC B3 ;  /* 0x0000000000037941 */ /* 0x000fea0003800000 */
.L_x_5839:
        /* <DEDUP_REMOVED lines=43> */
.L_x_5838:
[----:B------:R-:W-:Y:S05]  /*55c0*/  BSYNC B2 ;  /* 0x0000000000027941 */ /* 0x000fea0003800000 */
.L_x_5837:
        /* <DEDUP_REMOVED lines=11> */
.L_x_5841:
        /* <DEDUP_REMOVED lines=12> */
.L_x_5844:
[----:B------:R-:W-:Y:S02]  /*5740*/  IMAD.MOV.U32 R77, RZ, RZ, R72 ;  /* 0x000000ffff4d7224 */ /* 0x000fe400078e0048 */
.L_x_5845:
[----:B------:R-:W-:Y:S05]  /*5750*/  BSYNC B2 ;  /* 0x0000000000027941 */ /* 0x000fea0003800000 */
.L_x_5843:
        /* <DEDUP_REMOVED lines=16> */
.L_x_5849:
[----:B------:R-:W-:Y:S05]  /*5860*/  BSYNC B3 ;  /* 0x0000000000037941 */ /* 0x000fea0003800000 */
.L_x_5848:
        /* <DEDUP_REMOVED lines=43> */
.L_x_5847:
[----:B------:R-:W-:Y:S05]  /*5b20*/  BSYNC B2 ;  /* 0x0000000000027941 */ /* 0x000fea0003800000 */
.L_x_5846:
        /* <DEDUP_REMOVED lines=8> */
.L_x_5842:
        /* <DEDUP_REMOVED lines=12> */
.L_x_5851:
[----:B------:R-:W-:Y:S02]  /*5c70*/  IMAD.MOV.U32 R73, RZ, RZ, R72 ;  /* 0x000000ffff497224 */ /* 0x000fe400078e0048 */
.L_x_5852:
[----:B------:R-:W-:Y:S05]  /*5c80*/  BSYNC B2 ;  /* 0x0000000000027941 */ /* 0x000fea0003800000 */
.L_x_5850:
        /* <DEDUP_REMOVED lines=16> */
.L_x_5856:
[----:B------:R-:W-:Y:S05]  /*5d90*/  BSYNC B3 ;  /* 0x0000000000037941 */ /* 0x000fea0003800000 */
.L_x_5855:
[----:B------:R-:W-:Y:S01]  /*5da0*/  IMAD.HI.U32 R36, R2, -0x326172a9, RZ ;  /* 0xcd9e8d5702247827 */ /* 0x000fe200078e00ff */
[----:B------:R-:W-:-:S03]  /*5db0*/  LOP3.LUT R37, R37, UR5, R14, 0x96, !PT ;  /* 0x0000000525257c12 */ /* 0x000fc6000f8e960e */
[----:B------:R-:W-:Y:S01]  /*5dc0*/  IMAD R71, R2, -0x326172a9, RZ ;  /* 0xcd9e8d5702477824 */ /* 0x000fe200078e02ff */
[----:B------:R-:W-:Y:S01]  /*5dd0*/  LOP3.LUT R36, R36, UR4, R5, 0x96, !PT ;  /* 0x0000000424247c12 */ /* 0x000fe2000f8e9605 */
[----:B------:R-:W-:-:S04]  /*5de0*/  IMAD.WIDE.U32 R38, R37, -0x326172a9, RZ ;  /* 0xcd9e8d5725267825 */ /* 0x000fc800078e00ff */
[----:B------:R-:W-:Y:S02]  /*5df0*/  IMAD R37, R4, -0x2daee0ad, RZ ;  /* 0xd2511f5304257824 */ /* 0x000fe400078e02ff */
        /* <DEDUP_REMOVED lines=37> */
[----:B------:R-:W-:Y:S02]  /*6050*/  MOV R74, R40 ;  /* 0x00000028004a7202 */ /* 0x000fe40000000f00 */
.L_x_5854:
[----:B------:R-:W-:Y:S05]  /*6060*/  BSYNC B2 ;  /* 0x0000000000027941 */ /* 0x000fea0003800000 */
.L_x_5853:
        /* <DEDUP_REMOVED lines=11> */
.L_x_5857:
        /* <DEDUP_REMOVED lines=12> */
.L_x_5860:
[----:B------:R-:W-:Y:S02]  /*61e0*/  IMAD.MOV.U32 R77, RZ, RZ, R72 ;  /* 0x000000ffff4d7224 */ /* 0x000fe400078e0048 */
.L_x_5861:
[----:B------:R-:W-:Y:S05]  /*61f0*/  BSYNC B2 ;  /* 0x0000000000027941 */ /* 0x000fea0003800000 */
.L_x_5859:
        /* <DEDUP_REMOVED lines=16> */
.L_x_5865:
[----:B------:R-:W-:Y:S05]  /*6300*/  BSYNC B3 ;  /* 0x0000000000037941 */ /* 0x000fea0003800000 */
.L_x_5864:
        /* <DEDUP_REMOVED lines=43> */
.L_x_5863:
[----:B------:R-:W-:Y:S05]  /*65c0*/  BSYNC B2 ;  /* 0x0000000000027941 */ /* 0x000fea0003800000 */
.L_x_5862:
        /* <DEDUP_REMOVED lines=8> */
.L_x_5858:
[----:B------:R-:W-:Y:S01]  /*6650*/  SEL R38, RZ, 0x1000000, P5 ;  /* 0x01000000ff267807 */ /* 0x000fe20002800000 */
[C---:B------:R-:W-:Y:S01]  /*6660*/  IMAD.SHL.U32 R75, R43.reuse, 0x4, RZ ;  /* 0x000000042b4b7824 */ /* 0x040fe200078e00ff */
[----:B------:R-:W-:Y:S02]  /*6670*/  SEL R39, RZ, 0x10000, P4 ;  /* 0x00010000ff277807 */ /* 0x000fe40002000000 */
[----:B------:R-:W-:Y:S02]  /*6680*/  SEL R40, RZ, 0x100, P3 ;  /* 0x00000100ff287807 */ /* 0x000fe40001800000 */
[----:B------:R-:W-:Y:S02]  /*6690*/  LEA R36, P0, R43, c[0x0][0x188], 0x4 ;  /* 0x000062002b247a11 */ /* 0x000fe400078020ff */
[----:B------:R-:W-:Y:S02]  /*66a0*/  IADD3 R39, R40, R38, R39 ;  /* 0x0000002628277210 */ /* 0x000fe40007ffe027 */
[----:B------:R-:W-:-:S02]  /*66b0*/  SEL R40, RZ, 0x1, P2 ;  /* 0x00000001ff287807 */ /* 0x000fc40001000000 */
[----:B------:R-:W-:Y:S02]  /*66c0*/  LEA.HI.X R37, R43, c[0x0][0x18c], RZ, 0x4, P0 ;  /* 0x000063002b257a11 */ /* 0x000fe400000f24ff */
[----:B------:R-:W-:Y:S01]  /*66d0*/  SHF.R.U32.HI R43, RZ, 0x1e, R43 ;  /* 0x0000001eff2b7819 */ /* 0x000fe2000001162b */
        /* <DEDUP_REMOVED lines=10> */
[----:B------:R-:W-:-:S05]  /*6780*/  LOP3.LUT R36, R67, 0xffff, RZ, 0xc0, !PT ;  /* 0x0000ffff43247812 */ /* 0x000fca00078ec0ff */
[----:B------:R-:W-:Y:S01]  /*6790*/  IMAD R36, R36, 0x1000000, R37 ;  /* 0x0100000024247824 */ /* 0x000fe200078e0225 */
[----:B------:R-:W-:-:S05]  /*67a0*/  LOP3.LUT R37, R65, 0xff, RZ, 0xc0, !PT ;  /* 0x000000ff41257812 */ /* 0x000fca00078ec0ff */
[----:B------:R-:W-:Y:S01]  /*67b0*/  IMAD R38, R37, 0x100, R36 ;  /* 0x0000010025267824 */ /* 0x000fe200078e0224 */
[----:B------:R-:W-:-:S04]  /*67c0*/  IADD3 R36, P0, R75, c[0x0][0x198], RZ ;  /* 0x000066004b247a10 */ /* 0x000fc80007f1e0ff */
[----:B------:R-:W-:Y:S02]  /*67d0*/  IADD3.X R37, R43, c[0x0][0x19c], RZ, P0, !PT ;  /* 0x000067002b257a10 */ /* 0x000fe400007fe4ff */
[----:B------:R-:W-:-:S05]  /*67e0*/  IADD3 R39, R38, R39, RZ ;  /* 0x0000002726277210 */ /* 0x000fca0007ffe0ff */
[----:B------:R0:W-:Y:S02]  /*67f0*/  STG.E [R36.64], R39 ;  /* 0x0000002724007986 */ /* 0x0001e4000c101906 */
.L_x_5801:
[----:B------:R-:W-:Y:S05]  /*6800*/  BSYNC B1 ;  /* 0x0000000000017941 */ /* 0x000fea0003800000 */
.L_x_5800:
[----:B0-----:R-:W-:Y:S01]  /*6810*/  FADD.FTZ R36, RZ, R28 ;  /* 0x0000001cff247221 */ /* 0x001fe20000010000 */
[----:B------:R-:W-:Y:S02]  /*6820*/  ISETP.NE.AND P0, PT, R63, RZ, PT ;  /* 0x000000ff3f00720c */ /* 0x000fe40003f05270 */
[----:B------:R-:W-:Y:S01]  /*6830*/  ISETP.NE.AND P1, PT, R42, RZ, PT ;  /* 0x000000ff2a00720c */ /* 0x000fe20003f25270 */
[----:B------:R-:W-:-:S04]  /*6840*/  FADD.FTZ R37, R29, R36 ;  /* 0x000000241d257221 */ /* 0x000fc80000010000 */
[----:B------:R-:W-:-:S04]  /*6850*/  FADD.FTZ R36, R30, R37 ;  /* 0x000000251e247221 */ /* 0x000fc80000010000 */
[----:B------:R-:W-:-:S05]  /*6860*/  FADD.FTZ R36, R31, R36 ;  /* 0x000000241f247221 */ /* 0x000fca0000010000 */
[----:B------:R-:W-:Y:S02]  /*6870*/  FSEL R39, R36, RZ, P0 ;  /* 0x000000ff24277208 */ /* 0x000fe40000000000 */
[----:B------:R-:W-:-:S03]  /*6880*/  ISETP.GT.U32.AND P0, PT, R0, 0x3f, PT ;  /* 0x0000003f0000780c */ /* 0x000fc60003f04070 */
[----:B------:R-:W-:-:S04]  /*6890*/  FADD.FTZ R36, R32, R39 ;  /* 0x0000002720247221 */ /* 0x000fc80000010000 */
[----:B------:R-:W-:-:S04]  /*68a0*/  FADD.FTZ R37, R33, R36 ;  /* 0x0000002421257221 */ /* 0x000fc80000010000 */
[----:B------:R-:W-:-:S04]  /*68b0*/  FADD.FTZ R36, R34, R37 ;  /* 0x0000002522247221 */ /* 0x000fc80000010000 */
[----:B------:R-:W-:Y:S01]  /*68c0*/  @P0 FADD.FTZ R39, R35, R36 ;  /* 0x0000002423270221 */ /* 0x000fe20000010000 */
[----:B------:R-:W-:Y:S05]  /*68d0*/  BRA.DIV ~URZ, `(.L_x_5866) ;  /* 0x000007027f007947 */ /* 0x000fea000b800000 */
[----:B------:R0:W1:Y:S02]  /*68e0*/  SHFL.BFLY PT, R36, R39, 0x1, 0x1f ;  /* 0x0c201f0027247f89 */ /* 0x00006400000e0000 */
.L_x_5874:
[----:B-1----:R-:W-:Y:S01]  /*68f0*/  FADD.FTZ R43, R39, R36 ;  /* 0x00000024272b7221 */ /* 0x002fe20000010000 */
[----:B------:R-:W-:Y:S05]  /*6900*/  BRA.DIV ~URZ, `(.L_x_5867) ;  /* 0x000007427f007947 */ /* 0x000fea000b800000 */
[----:B------:R-:W1:Y:S01]  /*6910*/  SHFL.BFLY PT, R36, R43, 0x2, 0x1f ;  /* 0x0c401f002b247f89 */ /* 0x000e6200000e0000 */
[----:B------:R-:W-:Y:S01]  /*6920*/  ISETP.NE.AND P2, PT, R63, RZ, PT ;  /* 0x000000ff3f00720c */ /* 0x000fe20003f45270 */
        /* <DEDUP_REMOVED lines=17> */
[----:B------:R-:W-:-:S03]  /*6a40*/  FADD.FTZ R36, R32, -R41 ;  /* 0x8000002920247221 */ /* 0x000fc60000010000 */
[----:B------:R-:W-:-:S05]  /*6a50*/  FSEL R39, R39, RZ, P2 ;  /* 0x000000ff27277208 */ /* 0x000fca0001000000 */
[----:B------:R-:W-:-:S04]  /*6a60*/  FFMA.FTZ R36, R36, R36, R39 ;  /* 0x0000002424247223 */ /* 0x000fc80000010027 */
[----:B------:R-:W-:Y:S02]  /*6a70*/  FFMA.FTZ R36, R37, R37, R36 ;  /* 0x0000002525247223 */ /* 0x000fe40000010024 */
[----:B------:R-:W-:-:S04]  /*6a80*/  FADD.FTZ R37, R34, -R41 ;  /* 0x8000002922257221 */ /* 0x000fc80000010000 */
[----:B------:R-:W-:Y:S02]  /*6a90*/  FFMA.FTZ R36, R37, R37, R36 ;  /* 0x0000002525247223 */ /* 0x000fe40000010024 */
[----:B------:R-:W-:-:S04]  /*6aa0*/  FADD.FTZ R37, R35, -R41 ;  /* 0x8000002923257221 */ /* 0x000fc80000010000 */
        /* <DEDUP_REMOVED lines=10> */
.L_x_5875:
[----:B------:R-:W-:Y:S01]  /*6b50*/  FMUL.FTZ R36, R41, R41 ;  /* 0x0000002929247220 */ /* 0x000fe20000410000 */
[----:B------:R-:W-:Y:S01]  /*6b60*/  ISETP.NE.AND P0, PT, RZ, UR8, PT ;  /* 0x00000008ff007c0c */ /* 0x000fe2000bf05270 */
[----:B01----:R-:W-:Y:S01]  /*6b70*/  FADD.FTZ R43, R40, R43 ;  /* 0x0000002b282b7221 */ /* 0x003fe20000010000 */
[----:B------:R-:W-:Y:S01]  /*6b80*/  ISETP.NE.AND P2, PT, R63, RZ, PT ;  /* 0x000000ff3f00720c */ /* 0x000fe20003f45270 */
[----:B------:R-:W-:Y:S01]  /*6b90*/  IMAD.MOV.U32 R38, RZ, RZ, c[0x0][0x1e0] ;  /* 0x00007800ff267624 */ /* 0x000fe200078e00ff */
[----:B------:R-:W-:Y:S01]  /*6ba0*/  FSEL R37, R36, RZ, P0 ;  /* 0x000000ff24257208 */ /* 0x000fe20000000000 */
[----:B------:R-:W-:Y:S01]  /*6bb0*/  BSSY B1, `(.L_x_5868) ;  /* 0x0000022000017945 */ /* 0x000fe20003800000 */
[----:B------:R-:W-:Y:S01]  /*6bc0*/  FSEL R80, R41, RZ, !P0 ;  /* 0x000000ff29507208 */ /* 0x000fe20004000000 */
[----:B------:R-:W-:Y:S02]  /*6bd0*/  FFMA.FTZ R36, R43, R38, c[0x0][0x228] ;  /* 0x00008a002b247623 */ /* 0x000fe40000010026 */
[----:B------:R-:W-:-:S02]  /*6be0*/  @!P1 IMAD.MOV.U32 R38, RZ, RZ, 0x4 ;  /* 0x00000004ff269424 */ /* 0x000fc400078e00ff */
[----:B------:R-:W-:Y:S02]  /*6bf0*/  FADD.FTZ R75, R36, R37 ;  /* 0x00000025244b7221 */ /* 0x000fe40000010000 */
[----:B------:R-:W-:Y:S02]  /*6c00*/  @!P1 IMAD.MOV.U32 R36, RZ, RZ, 0x4 ;  /* 0x00000004ff249424 */ /* 0x000fe400078e00ff */
[C---:B------:R-:W-:Y:S02]  /*6c10*/  @!P1 IMAD.WIDE R38, R3.reuse, R38, c[0x0][0x1a0] ;  /* 0x0000680003269625 */ /* 0x040fe400078e0226 */
[----:B------:R-:W0:Y:S02]  /*6c20*/  MUFU.RSQ R75, R75 ;  /* 0x0000004b004b7308 */ /* 0x000e240000001400 */
[----:B------:R-:W-:Y:S01]  /*6c30*/  @!P1 IMAD.WIDE R36, R3, R36, c[0x0][0x1a8] ;  /* 0x00006a0003249625 */ /* 0x000fe200078e0224 */
[----:B------:R1:W-:Y:S04]  /*6c40*/  @!P1 STG.E [R38.64], R41 ;  /* 0x0000002926009986 */ /* 0x0003e8000c101906 */
[----:B0-----:R1:W-:Y:S01]  /*6c50*/  @!P1 STG.E [R36.64], R75 ;  /* 0x0000004b24009986 */ /* 0x0013e2000c101906 */
[----:B------:R-:W-:Y:S05]  /*6c60*/  @!P2 BRA `(.L_x_5869) ;  /* 0x000001600000a947 */ /* 0x000fea0003800000 */
[--C-:B-1----:R-:W-:Y:S02]  /*6c70*/  FADD.FTZ R36, R28, -R80.reuse ;  /* 0x800000501c247221 */ /* 0x102fe40000010000 */
[----:B------:R-:W-:-:S02]  /*6c80*/  FADD.FTZ R42, R31, -R80 ;  /* 0x800000501f2a7221 */ /* 0x000fc40000010000 */
[----:B------:R-:W-:Y:S02]  /*6c90*/  FMUL.FTZ R40, R75, R36 ;  /* 0x000000244b287220 */ /* 0x000fe40000410000 */
[--C-:B------:R-:W-:Y:S02]  /*6ca0*/  FADD.FTZ R38, R30, -R80.reuse ;  /* 0x800000501e267221 */ /* 0x100fe40000010000 */
[----:B------:R-:W-:Y:S02]  /*6cb0*/  FADD.FTZ R36, R29, -R80 ;  /* 0x800000501d247221 */ /* 0x000fe40000010000 */
[C---:B------:R-:W-:Y:S02]  /*6cc0*/  FMUL.FTZ R43, R75.reuse, R42 ;  /* 0x0000002a4b2b7220 */ /* 0x040fe40000410000 */
[C---:B------:R-:W-:Y:S02]  /*6cd0*/  FMUL.FTZ R42, R75.reuse, R38 ;  /* 0x000000264b2a7220 */ /* 0x040fe40000410000 */
[----:B------:R-:W-:-:S02]  /*6ce0*/  FMUL.FTZ R41, R75, R36 ;  /* 0x000000244b297220 */ /* 0x000fc40000410000 */
[----:B------:R-:W-:Y:S02]  /*6cf0*/  IMAD.MOV.U32 R76, RZ, RZ, 0x10 ;  /* 0x00000010ff4c7424 */ /* 0x000fe400078e00ff */
[----:B------:R-:W-:Y:S02]  /*6d00*/  FFMA.FTZ R39, R17, R43, R56 ;  /* 0x0000002b11277223 */ /* 0x000fe40000010038 */
[----:B------:R-:W-:Y:S02]  /*6d10*/  FFMA.FTZ R38, R18, R42, R7 ;  /* 0x0000002a12267223 */ /* 0x000fe40000010007 */
[----:B------:R-:W-:Y:S02]  /*6d20*/  FFMA.FTZ R37, R16, R41, R55 ;  /* 0x0000002910257223 */ /* 0x000fe40000010037 */
        /* <DEDUP_REMOVED lines=10> */
.L_x_5869:
[----:B------:R-:W-:Y:S05]  /*6dd0*/  BSYNC B1 ;  /* 0x0000000000017941 */ /* 0x000fea0003800000 */
.L_x_5868:
[----:B------:R-:W-:Y:S01]  /*6de0*/  ISETP.NE.AND P0, PT, R68, RZ, PT ;  /* 0x000000ff4400720c */ /* 0x000fe20003f05270 */
[----:B------:R-:W-:-:S12]  /*6df0*/  BSSY B1, `(.L_x_5870) ;  /* 0x0000017000017945 */ /* 0x000fd80003800000 */
[----:B------:R-:W-:Y:S05]  /*6e00*/  @!P0 BRA `(.L_x_5871) ;  /* 0x0000015000008947 */ /* 0x000fea0003800000 */
[--C-:B01----:R-:W-:Y:S02]  /*6e10*/  FADD.FTZ R36, R32, -R80.reuse ;  /* 0x8000005020247221 */ /* 0x103fe40000010000 */
[--C-:B------:R-:W-:Y:S02]  /*6e20*/  FADD.FTZ R76, R35, -R80.reuse ;  /* 0x80000050234c7221 */ /* 0x100fe40000010000 */
[--C-:B------:R-:W-:Y:S02]  /*6e30*/  FADD.FTZ R42, R34, -R80.reuse ;  /* 0x80000050222a7221 */ /* 0x100fe40000010000 */
[----:B------:R-:W-:Y:S02]  /*6e40*/  FADD.FTZ R38, R33, -R80 ;  /* 0x8000005021267221 */ /* 0x000fe40000010000 */
[C---:B------:R-:W-:Y:S02]  /*6e50*/  FMUL.FTZ R40, R75.reuse, R36 ;  /* 0x000000244b287220 */ /* 0x040fe40000410000 */
[----:B------:R-:W-:-:S02]  /*6e60*/  FMUL.FTZ R43, R75, R76 ;  /* 0x0000004c4b2b7220 */ /* 0x000fc40000410000 */
[C---:B------:R-:W-:Y:S02]  /*6e70*/  FMUL.FTZ R42, R75.reuse, R42 ;  /* 0x0000002a4b2a7220 */ /* 0x040fe40000410000 */
[----:B------:R-:W-:Y:S02]  /*6e80*/  FMUL.FTZ R41, R75, R38 ;  /* 0x000000264b297220 */ /* 0x000fe40000410000 */
[----:B------:R-:W-:Y:S02]  /*6e90*/  IMAD.MOV.U32 R78, RZ, RZ, 0x10 ;  /* 0x00000010ff4e7424 */ /* 0x000fe400078e00ff */
        /* <DEDUP_REMOVED lines=12> */
.L_x_5871:
[----:B------:R-:W-:Y:S05]  /*6f60*/  BSYNC B1 ;  /* 0x0000000000017941 */ /* 0x000fea0003800000 */
.L_x_5870:
[----:B01----:R-:W-:-:S05]  /*6f70*/  MOV R36, 0x4 ;  /* 0x0000000400247802 */ /* 0x003fca0000000f00 */
[----:B------:R-:W-:-:S05]  /*6f80*/  IMAD R3, R36, c[0x0][0x160], R3 ;  /* 0x0000580024037a24 */ /* 0x000fca00078e0203 */
[----:B------:R-:W-:-:S13]  /*6f90*/  ISETP.GE.AND P0, PT, R3, c[0x0][0x164], PT ;  /* 0x0000590003007a0c */ /* 0x000fda0003f06270 */
[----:B------:R-:W-:Y:S01]  /*6fa0*/  @P0 CALL.REL.NOINC `(.L_x_5872) ;  /* 0x0000001000000944 */ /* 0x000fe20003c00000 */
[----:B------:R-:W-:Y:S05]  /*6fb0*/  BRA `(.L_x_5873) ;  /* 0xffff9dd000007947 */ /* 0x000fea000383ffff */
.L_x_5872:
[----:B------:R-:W-:Y:S05]  /*6fc0*/  BSYNC B0 ;  /* 0x0000000000007941 */ /* 0x000fea0003800000 */
.L_x_5732:
[----:B------:R-:W-:Y:S05]  /*6fd0*/  EXIT ;  /* 0x000000000000794d */ /* 0x000fea0003800000 */
.L_x_5866:
[----:B------:R-:W-:Y:S01]  /*6fe0*/  IMAD.MOV.U32 R40, RZ, RZ, 0x1 ;  /* 0x00000001ff287424 */ /* 0x000fe200078e00ff */
[----:B------:R-:W-:Y:S01]  /*6ff0*/  MOV R36, 0x7030 ;  /* 0x0000703000247802 */ /* 0x000fe20000000f00 */
[----:B------:R-:W-:Y:S02]  /*7000*/  IMAD.MOV.U32 R38, RZ, RZ, 0x1f ;  /* 0x0000001fff267424 */ /* 0x000fe400078e00ff */
[----:B------:R-:W-:Y:S02]  /*7010*/  IMAD.MOV.U32 R75, RZ, RZ, -0x1 ;  /* 0xffffffffff4b7424 */ /* 0x000fe400078e00ff */
[----:B------:R-:W-:Y:S05]  /*7020*/  CALL.REL.NOINC `($__internal_68_$__cuda_sm70_shflsync_bfly_p) ;  /* 0x000004d000007944 */ /* 0x000fea0003c00000 */
[----:B-1----:R-:W-:Y:S01]  /*7030*/  IMAD.MOV.U32 R36, RZ, RZ, R40 ;  /* 0x000000ffff247224 */ /* 0x002fe200078e0028 */
[----:B0-----:R-:W-:Y:S05]  /*7040*/  BRA `(.L_x_5874) ;  /* 0xfffff8a000007947 */ /* 0x001fea000383ffff */
.L_x_5867:
[----:B------:R-:W-:Y:S01]  /*7050*/  HFMA2.MMA R40, -RZ, RZ, 0, 1.1920928955078125e-07 ;  /* 0x00000002ff287435 */ /* 0x000fe200000001ff */
[----:B0-----:R-:W-:Y:S01]  /*7060*/  IMAD.MOV.U32 R39, RZ, RZ, R43 ;  /* 0x000000ffff277224 */ /* 0x001fe200078e002b */
[----:B------:R-:W-:Y:S01]  /*7070*/  MOV R36, 0x70b0 ;  /* 0x000070b000247802 */ /* 0x000fe20000000f00 */
[----:B------:R-:W-:Y:S02]  /*7080*/  IMAD.MOV.U32 R38, RZ, RZ, 0x1f ;  /* 0x0000001fff267424 */ /* 0x000fe400078e00ff */
[----:B------:R-:W-:-:S02]  /*7090*/  IMAD.MOV.U32 R75, RZ, RZ, -0x1 ;  /* 0xffffffffff4b7424 */ /* 0x000fc400078e00ff */
[----:B------:R-:W-:Y:S05]  /*70a0*/  CALL.REL.NOINC `($__internal_68_$__cuda_sm70_shflsync_bfly_p) ;  /* 0x0000045000007944 */ /* 0x000fea0003c00000 */
[----:B01----:R-:W-:Y:S01]  /*70b0*/  FADD.FTZ R39, R43, R40 ;  /* 0x000000282b277221 */ /* 0x003fe20000010000 */
[----:B------:R-:W-:Y:S01]  /*70c0*/  MOV R36, 0x7110 ;  /* 0x0000711000247802 */ /* 0x000fe20000000f00 */
[----:B------:R-:W-:-:S02]  /*70d0*/  IMAD.MOV.U32 R40, RZ, RZ, 0x4 ;  /* 0x00000004ff287424 */ /* 0x000fc400078e00ff */
[----:B------:R-:W-:Y:S02]  /*70e0*/  IMAD.MOV.U32 R38, RZ, RZ, 0x1f ;  /* 0x0000001fff267424 */ /* 0x000fe400078e00ff */
[----:B------:R-:W-:Y:S02]  /*70f0*/  IMAD.MOV.U32 R75, RZ, RZ, -0x1 ;  /* 0xffffffffff4b7424 */ /* 0x000fe400078e00ff */
[----:B------:R-:W-:Y:S05]  /*7100*/  CALL.REL.NOINC `($__internal_68_$__cuda_sm70_shflsync_bfly_p) ;  /* 0x000003f000007944 */ /* 0x000fea0003c00000 */
[----:B01----:R-:W-:Y:S01]  /*7110*/  FADD.FTZ R39, R39, R40 ;  /* 0x0000002827277221 */ /* 0x003fe20000010000 */
[----:B------:R-:W-:Y:S01]  /*7120*/  MOV R40, 0x8 ;  /* 0x0000000800287802 */ /* 0x000fe20000000f00 */
[----:B------:R-:W-:Y:S01]  /*7130*/  IMAD.MOV.U32 R38, RZ, RZ, 0x1f ;  /* 0x0000001fff267424 */ /* 0x000fe200078e00ff */
[----:B------:R-:W-:Y:S01]  /*7140*/  MOV R36, 0x7170 ;  /* 0x0000717000247802 */ /* 0x000fe20000000f00 */
[----:B------:R-:W-:Y:S02]  /*7150*/  IMAD.MOV.U32 R75, RZ, RZ, -0x1 ;  /* 0xffffffffff4b7424 */ /* 0x000fe400078e00ff */
[----:B------:R-:W-:Y:S05]  /*7160*/  CALL.REL.NOINC `($__internal_68_$__cuda_sm70_shflsync_bfly_p) ;  /* 0x0000039000007944 */ /* 0x000fea0003c00000 */
[----:B01----:R-:W-:Y:S01]  /*7170*/  FADD.FTZ R39, R39, R40 ;  /* 0x0000002827277221 */ /* 0x003fe20000010000 */
[----:B------:R-:W-:Y:S01]  /*7180*/  MOV R36, 0x71d0 ;  /* 0x000071d000247802 */ /* 0x000fe20000000f00 */
[----:B------:R-:W-:Y:S02]  /*7190*/  IMAD.MOV.U32 R40, RZ, RZ, 0x10 ;  /* 0x00000010ff287424 */ /* 0x000fe400078e00ff */
[----:B------:R-:W-:-:S02]  /*71a0*/  IMAD.MOV.U32 R38, RZ, RZ, 0x1f ;  /* 0x0000001fff267424 */ /* 0x000fc400078e00ff */
[----:B------:R-:W-:Y:S02]  /*71b0*/  IMAD.MOV.U32 R75, RZ, RZ, -0x1 ;  /* 0xffffffffff4b7424 */ /* 0x000fe400078e00ff */
[----:B------:R-:W-:Y:S05]  /*71c0*/  CALL.REL.NOINC `($__internal_68_$__cuda_sm70_shflsync_bfly_p) ;  /* 0x0000033000007944 */ /* 0x000fea0003c00000 */
[----:B-1----:R-:W-:Y:S01]  /*71d0*/  FADD.FTZ R40, R39, R40 ;  /* 0x0000002827287221 */ /* 0x002fe20000010000 */
[----:B------:R-:W-:Y:S01]  /*71e0*/  ISETP.NE.AND P2, PT, R63, RZ, PT ;  /* 0x000000ff3f00720c */ /* 0x000fe20003f45270 */
[----:B0-----:R-:W-:Y:S02]  /*71f0*/  IMAD.MOV.U32 R38, RZ, RZ, 0x1f ;  /* 0x0000001fff267424 */ /* 0x001fe400078e00ff */
[----:B------:R-:W-:Y:S01]  /*7200*/  FMUL.FTZ R41, R40, c[0x0][0x1e0] ;  /* 0x0000780028297a20 */ /* 0x000fe20000410000 */
[----:B------:R-:W-:Y:S01]  /*7210*/  HFMA2.MMA R40, -RZ, RZ, 0, 5.9604644775390625e-08 ;  /* 0x00000001ff287435 */ /* 0x000fe200000001ff */
[----:B------:R-:W-:Y:S02]  /*7220*/  IMAD.MOV.U32 R75, RZ, RZ, -0x1 ;  /* 0xffffffffff4b7424 */ /* 0x000fe400078e00ff */
[--C-:B------:R-:W-:Y:S02]  /*7230*/  FADD.FTZ R36, R28, -R41.reuse ;  /* 0x800000291c247221 */ /* 0x100fe40000010000 */
[----:B------:R-:W-:-:S02]  /*7240*/  FADD.FTZ R37, R29, -R41 ;  /* 0x800000291d257221 */ /* 0x000fc40000010000 */
[----:B------:R-:W-:Y:S02]  /*7250*/  FFMA.FTZ R36, R36, R36, RZ ;  /* 0x0000002424247223 */ /* 0x000fe400000100ff */
[--C-:B------:R-:W-:Y:S02]  /*7260*/  FADD.FTZ R39, R30, -R41.reuse ;  /* 0x800000291e277221 */ /* 0x100fe40000010000 */
[----:B------:R-:W-:Y:S02]  /*7270*/  FFMA.FTZ R36, R37, R37, R36 ;  /* 0x0000002525247223 */ /* 0x000fe40000010024 */
[----:B------:R-:W-:Y:S02]  /*7280*/  FADD.FTZ R37, R31, -R41 ;  /* 0x800000291f257221 */ /* 0x000fe40000010000 */
[----:B------:R-:W-:-:S04]  /*7290*/  FFMA.FTZ R36, R39, R39, R36 ;  /* 0x0000002727247223 */ /* 0x000fc80000010024 */
[----:B------:R-:W-:Y:S02]  /*72a0*/  FFMA.FTZ R36, R37, R37, R36 ;  /* 0x0000002525247223 */ /* 0x000fe40000010024 */
[----:B------:R-:W-:-:S03]  /*72b0*/  FADD.FTZ R37, R33, -R41 ;  /* 0x8000002921257221 */ /* 0x000fc60000010000 */
[----:B------:R-:W-:Y:S01]  /*72c0*/  FSEL R39, R36, RZ, P2 ;  /* 0x000000ff24277208 */ /* 0x000fe20001000000 */
[----:B------:R-:W-:-:S04]  /*72d0*/  FADD.FTZ R36, R32, -R41 ;  /* 0x8000002920247221 */ /* 0x000fc80000010000 */
[----:B------:R-:W-:-:S04]  /*72e0*/  FFMA.FTZ R36, R36, R36, R39 ;  /* 0x0000002424247223 */ /* 0x000fc80000010027 */
[----:B------:R-:W-:Y:S02]  /*72f0*/  FFMA.FTZ R36, R37, R37, R36 ;  /* 0x0000002525247223 */ /* 0x000fe40000010024 */
[----:B------:R-:W-:-:S04]  /*7300*/  FADD.FTZ R37, R34, -R41 ;  /* 0x8000002922257221 */ /* 0x000fc80000010000 */
[----:B------:R-:W-:Y:S02]  /*7310*/  FFMA.FTZ R36, R37, R37, R36 ;  /* 0x0000002525247223 */ /* 0x000fe40000010024 */
[----:B------:R-:W-:-:S04]  /*7320*/  FADD.FTZ R37, R35, -R41 ;  /* 0x8000002923257221 */ /* 0x000fc80000010000 */
[----:B------:R-:W-:Y:S01]  /*7330*/  @P0 FFMA.FTZ R39, R37, R37, R36 ;  /* 0x0000002525270223 */ /* 0x000fe20000010024 */
[----:B------:R-:W-:Y:S02]  /*7340*/  MOV R36, 0x7360 ;  /* 0x0000736000247802 */ /* 0x000fe40000000f00 */
[----:B------:R-:W-:Y:S05]  /*7350*/  CALL.REL.NOINC `($__internal_68_$__cuda_sm70_shflsync_bfly_p) ;  /* 0x000001a000007944 */ /* 0x000fea0003c00000 */
[----:B01----:R-:W-:Y:S01]  /*7360*/  FADD.FTZ R39, R39, R40 ;  /* 0x0000002827277221 */ /* 0x003fe20000010000 */
[----:B------:R-:W-:Y:S01]  /*7370*/  MOV R36, 0x73c0 ;  /* 0x000073c000247802 */ /* 0x000fe20000000f00 */
[----:B------:R-:W-:Y:S02]  /*7380*/  IMAD.MOV.U32 R40, RZ, RZ, 0x2 ;  /* 0x00000002ff287424 */ /* 0x000fe400078e00ff */
[----:B------:R-:W-:Y:S02]  /*7390*/  IMAD.MOV.U32 R38, RZ, RZ, 0x1f ;  /* 0x0000001fff267424 */ /* 0x000fe400078e00ff */
[----:B------:R-:W-:Y:S02]  /*73a0*/  IMAD.MOV.U32 R75, RZ, RZ, -0x1 ;  /* 0xffffffffff4b7424 */ /* 0x000fe400078e00ff */
[----:B------:R-:W-:Y:S05]  /*73b0*/  CALL.REL.NOINC `($__internal_68_$__cuda_sm70_shflsync_bfly_p) ;  /* 0x0000014000007944 */ /* 0x000fea0003c00000 */
[----:B01----:R-:W-:Y:S01]  /*73c0*/  FADD.FTZ R39, R39, R40 ;  /* 0x0000002827277221 */ /* 0x003fe20000010000 */
[----:B------:R-:W-:Y:S01]  /*73d0*/  MOV R40, 0x4 ;  /* 0x0000000400287802 */ /* 0x000fe20000000f00 */
[----:B------:R-:W-:Y:S01]  /*73e0*/  IMAD.MOV.U32 R38, RZ, RZ, 0x1f ;  /* 0x0000001fff267424 */ /* 0x000fe200078e00ff */
[----:B------:R-:W-:Y:S01]  /*73f0*/  MOV R36, 0x7420 ;  /* 0x0000742000247802 */ /* 0x000fe20000000f00 */
        /* <DEDUP_REMOVED lines=8> */
[----:B-1----:R-:W-:Y:S01]  /*7480*/  FADD.FTZ R43, R39, R40 ;  /* 0x00000028272b7221 */ /* 0x002fe20000010000 */
[----:B------:R-:W-:Y:S01]  /*7490*/  HFMA2.MMA R40, -RZ, RZ, 0, 9.5367431640625e-07 ;  /* 0x00000010ff287435 */ /* 0x000fe200000001ff */
[----:B0-----:R-:W-:Y:S01]  /*74a0*/  IMAD.MOV.U32 R38, RZ, RZ, 0x1f ;  /* 0x0000001fff267424 */ /* 0x001fe200078e00ff */
[----:B------:R-:W-:Y:S01]  /*74b0*/  MOV R36, 0x74f0 ;  /* 0x000074f000247802 */ /* 0x000fe20000000f00 */
[----:B------:R-:W-:Y:S02]  /*74c0*/  IMAD.MOV.U32 R75, RZ, RZ, -0x1 ;  /* 0xffffffffff4b7424 */ /* 0x000fe400078e00ff */
[----:B------:R-:W-:Y:S02]  /*74d0*/  IMAD.MOV.U32 R39, RZ, RZ, R43 ;  /* 0x000000ffff277224 */ /* 0x000fe400078e002b */
[----:B------:R-:W-:Y:S05]  /*74e0*/  CALL.REL.NOINC `($__internal_68_$__cuda_sm70_shflsync_bfly_p) ;  /* 0x0000001000007944 */ /* 0x000fea0003c00000 */
[----:B01----:R-:W-:Y:S05]  /*74f0*/  BRA `(.L_x_5875) ;  /* 0xfffff65000007947 */ /* 0x003fea000383ffff */
        .weak           $__internal_68_$__cuda_sm70_shflsync_bfly_p
        .type           $__internal_68_$__cuda_sm70_shflsync_bfly_p,@function
        .size           $__internal_68_$__cuda_sm70_shflsync_bfly_p,(.L_x_7124 - $__internal_68_$__cuda_sm70_shflsync_bfly_p)
$__internal_68_$__cuda_sm70_shflsync_bfly_p:
[----:B------:R-:W-:Y:S01]  /*7500*/  IMAD.MOV.U32 R37, RZ, RZ, 0x0 ;  /* 0x00000000ff257424 */ /* 0x000fe200078e00ff */
[----:B------:R-:W-:Y:S04]  /*7510*/  WARPSYNC R75 ;  /* 0x0000004b00007348 */ /* 0x000fe80003800000 */
[----:B------:R0:W1:Y:S01]  /*7520*/  SHFL.BFLY PT, R40, R39, R40, R38 ;  /* 0x0c00002827287389 */ /* 0x00006200000e0026 */
[----:B------:R-:W-:Y:S05]  /*7530*/  RET.REL.NODEC R36 `(_ZN10layer_norm31ln_parallel_residual_fwd_kernelINS_13Kernel_traitsI6__halfffffjLj256ELj1ELj4ELj1ELj16ENS_18Kernel_traits_baseILj256ES2_ffffjLj128EEEEELb1ELb0ELb0EEEvNS_9FwdParamsE) ;  /* 0xffff8ac024007950 */ /* 0x000fea0003c3ffff */
.L_x_5876:
        /* <DEDUP_REMOVED lines=12> */
.L_x_7124:


//--------------------- .text._ZN10layer_norm31ln_parallel_residual_fwd_kernelINS_13Kernel_traitsI6__halfffffjLj256ELj1ELj4ELj1ELj16ENS_18Kernel_traits_baseILj256ES2_ffffjLj128EEEEELb1ELb0ELb1EEEvNS_9FwdParamsE --------------------------
	.section	.text._ZN10layer_norm31ln_parallel_residual_fwd_kernelINS_13Kernel_traitsI6__halfffffjLj256ELj1ELj4ELj1ELj16ENS_18Kernel_traits_baseILj256ES2_ffffjLj128EEEEELb1ELb0ELb1EEEvNS_9FwdParamsE,"ax",@progbits
	.sectioninfo	@"SHI_REGISTERS=80"
	.align	128
        .global         _ZN10layer_norm31ln_parallel_residual_fwd_kernelINS_13Kernel_traitsI6__halfffffjLj256ELj1ELj4ELj1ELj16ENS_18Kernel_traits_baseILj256ES2_ffffjLj128EEEEELb1ELb0ELb1EEEvNS_9FwdParamsE
        .type           _ZN10layer_norm31ln_parallel_residual_fwd_kernelINS_13Kernel_traitsI6__halfffffjLj256ELj1ELj4ELj1ELj16ENS_18Kernel_traits_baseILj256ES2_ffffjLj128EEEEELb1ELb0ELb1EEEvNS_9FwdParamsE,@function
        .size           _ZN10layer_norm31ln_parallel_residual_fwd_kernelINS_13Kernel_traitsI6__halfffffjLj256ELj1ELj4ELj1ELj16ENS_18Kernel_traits_baseILj256ES2_ffffjLj128EEEEELb1ELb0ELb1EEEvNS_9FwdParamsE,(.L_x_7125 - _ZN10layer_norm31ln_parallel_residual_fwd_kernelINS_13Kernel_traitsI6__halfffffjLj256ELj1ELj4ELj1ELj16ENS_18Kernel_traits_baseILj256ES2_ffffjLj128EEEEELb1ELb0ELb1EEEvNS_9FwdParamsE)
        .other          _ZN10layer_norm31ln_parallel_residual_fwd_kernelINS_13Kernel_traitsI6__halfffffjLj256ELj1ELj4ELj1ELj16ENS_18Kernel_traits_baseILj256ES2_ffffjLj128EEEEELb1ELb0ELb1EEEvNS_9FwdParamsE,@"STO_CUDA_ENTRY STV_DEFAULT"
_ZN10layer_norm31ln_parallel_residual_fwd_kernelINS_13Kernel_traitsI6__halfffffjLj256ELj1ELj4ELj1ELj16ENS_18Kernel_traits_baseILj256ES2_ffffjLj128EEEEELb1ELb0ELb1EEEvNS_9FwdParamsE:
.text._ZN10layer_norm31ln_parallel_residual_fwd_kernelINS_13Kernel_traitsI6__halfffffjLj256ELj1ELj4ELj1ELj16ENS_18Kernel_traits_baseILj256ES2_ffffjLj128EEEEELb1ELb0ELb1EEEvNS_9FwdParamsE:
[----:B------:R-:W-:Y:S02]  /*0000*/  IMAD.MOV.U32 R1, RZ, RZ, c[0x0][0x28] ;  /* 0x00000a00ff017624 */ /* 0x000fe400078e00ff */
[----:B------:R-:W0:Y:S01]  /*0010*/  S2R R64, SR_TID.X ;  /* 0x0000000000407919 */ /* 0x000e220000002100 */
[----:B------:R-:W-:Y:S02]  /*0020*/  ULDC.U8 UR4, c[0x0][0x244] ;  /* 0x0000910000047ab9 */ /* 0x000fe40000000000 */
[----:B------:R-:W-:Y:S01]  /*0030*/  ISETP.NE.AND P2, PT, RZ, UR4, PT ;  /* 0x00000004ff007c0c */ /* 0x000fe2000bf45270 */
[----:B------:R-:W-:Y:S01]  /*0040*/  ULDC.64 UR4, c[0x0][0x230] ;  /* 0x00008c0000047ab9 */ /* 0x000fe20000000a00 */
[----:B------:R-:W-:Y:S01]  /*0050*/  ISETP.NE.U32.AND P0, PT, RZ, c[0x0][0x218], PT ;  /* 0x00008600ff007a0c */ /* 0x000fe20003f05070 */
[----:B------:R-:W-:Y:S01]  /*0060*/  IMAD.U32 R8, RZ, RZ, UR4 ;  /* 0x00000004ff087e24 */ /* 0x000fe2000f8e00ff */
[----:B------:R-:W-:Y:S01]  /*0070*/  ISETP.NE.U32.AND P1, PT, RZ, c[0x0][0x220], PT ;  /* 0x00008800ff007a0c */ /* 0x000fe20003f25070 */
[----:B------:R-:W-:Y:S01]  /*0080*/  IMAD.U32 R9, RZ, RZ, UR5 ;  /* 0x00000005ff097e24 */ /* 0x000fe2000f8e00ff */
[----:B------:R-:W-:Y:S01]  /*0090*/  ISETP.NE.AND.EX P0, PT, RZ, c[0x0][0x21c], PT, P0 ;  /* 0x00008700ff007a0c */ /* 0x000fe20003f05300 */
[----:B------:R-:W-:Y:S01]  /*00a0*/  ULDC.64 UR6, c[0x0][0x118] ;  /* 0x0000460000067ab9 */ /* 0x000fe20000000a00 */
[----:B------:R-:W-:Y:S01]  /*00b0*/  ISETP.NE.AND.EX P1, PT, RZ, c[0x0][0x224], PT, P1 ;  /* 0x00008900ff007a0c */ /* 0x000fe20003f25310 */
[----:B------:R-:W-:Y:S01]  /*00c0*/  IMAD.MOV.U32 R25, RZ, RZ, c[0x0][0x23c] ;  /* 0x00008f00ff197624 */ /* 0x000fe200078e00ff */
[----:B------:R-:W-:-:S03]  /*00d0*/  MOV R24, c[0x0][0x238] ;  /* 0x00008e0000187a02 */ /* 0x000fc60000000f00 */
[----:B------:R-:W2:Y:S04]  /*00e0*/  @P2 LDG.E.64 R8, [R8.64] ;  /* 0x0000000608082981 */ /* 0x000ea8000c1e1b00 */
[----:B------:R1:W5:Y:S01]  /*00f0*/  @P2 LDG.E.64 R10, [R24.64] ;  /* 0x00000006180a2981 */ /* 0x000362000c1e1b00 */
[C---:B0-----:R-:W-:Y:S01]  /*0100*/  LOP3.LUT R65, R64.reuse, 0x1f, RZ, 0xc0, !PT ;  /* 0x0000001f40417812 */ /* 0x041fe200078ec0ff */
[----:B------:R-:W-:Y:S02]  /*0110*/  IMAD.SHL.U32 R0, R64, 0x8, RZ ;  /* 0x0000000840007824 */ /* 0x000fe400078e00ff */
[----:B------:R-:W0:Y:S02]  /*0120*/  S2R R31, SR_CTAID.X ;  /* 0x00000000001f7919 */ /* 0x000e240000002500 */
[----:B------:R-:W-:Y:S01]  /*0130*/  IMAD.SHL.U32 R28, R65, 0x8, RZ ;  /* 0x00000008411c7824 */ /* 0x000fe200078e00ff */
[----:B------:R-:W-:-:S04]  /*0140*/  LOP3.LUT R0, R0, 0xf8, RZ, 0xc0, !PT ;  /* 0x000000f800007812 */ /* 0x000fc800078ec0ff */
[----:B------:R-:W-:Y:S02]  /*0150*/  IADD3 R14, P4, R28, c[0x0][0x220], RZ ;  /* 0x000088001c0e7a10 */ /* 0x000fe40007f9e0ff */
[----:B------:R-:W-:-:S03]  /*0160*/  IADD3 R12, P3, R0, c[0x0][0x218], RZ ;  /* 0x00008600000c7a10 */ /* 0x000fc60007f7e0ff */
[----:B------:R-:W-:Y:S01]  /*0170*/  IMAD.X R15, RZ, RZ, c[0x0][0x224], P4 ;  /* 0x00008900ff0f7624 */ /* 0x000fe200020e06ff */
[----:B------:R-:W-:-:S04]  /*0180*/  IADD3.X R13, RZ, c[0x0][0x21c], RZ, P3, !PT ;  /* 0x00008700ff0d7a10 */ /* 0x000fc80001ffe4ff */
[----:B------:R1:W5:Y:S04]  /*0190*/  @P1 LDG.E.64 R4, [R14.64] ;  /* 0x000000060e041981 */ /* 0x000368000c1e1b00 */
[----:B------:R1:W5:Y:S01]  /*01a0*/  @P0 LDG.E.64 R6, [R12.64] ;  /* 0x000000060c060981 */ /* 0x000362000c1e1b00 */
[----:B------:R-:W-:-:S03]  /*01b0*/  SHF.R.U32.HI R66, RZ, 0x5, R64 ;  /* 0x00000005ff427819 */ /* 0x000fc60000011640 */
[----:B------:R1:W5:Y:S04]  /*01c0*/  @P0 LDG.E.64 R2, [R12.64+0x100] ;  /* 0x000100060c020981 */ /* 0x000368000c1e1b00 */
[----:B------:R1:W5:Y:S01]  /*01d0*/  @P1 LDG.E.64 R22, [R14.64+0x100] ;  /* 0x000100060e161981 */ /* 0x000362000c1e1b00 */
[----:B0-----:R-:W-:-:S05]  /*01e0*/  IMAD R66, R31, 0x4, R66 ;  /* 0x000000041f427824 */ /* 0x001fca00078e0242 */
[----:B------:R-:W-:Y:S02]  /*01f0*/  ISETP.GE.AND P3, PT, R66, c[0x0][0x164], PT ;  /* 0x0000590042007a0c */ /* 0x000fe40003f66270 */
[----:B------:R-:W-:-:S05]  /*0200*/  IADD3 R26, P4, R0, c[0x0][0x1b0], RZ ;  /* 0x00006c00001a7a10 */ /* 0x000fca0007f9e0ff */
[----:B------:R-:W-:Y:S01]  /*0210*/  IMAD.X R27, RZ, RZ, c[0x0][0x1b4], P4 ;  /* 0x00006d00ff1b7624 */ /* 0x000fe200020e06ff */
[----:B------:R-:W-:Y:S01]  /*0220*/  IADD3 R28, P4, R28, c[0x0][0x1b8], RZ ;  /* 0x00006e001c1c7a10 */ /* 0x000fe20007f9e0ff */
[----:B--2---:R1:W0:Y:S08]  /*0230*/  @P2 R2UR UR4, R8 ;  /* 0x00000000080423c2 */ /* 0x00423000000e0000 */
[----:B------:R1:W2:Y:S02]  /*0240*/  @P2 R2UR UR5, R9 ;  /* 0x00000000090523c2 */ /* 0x0002a400000e0000 */
[----:B012---:R-:W-:Y:S05]  /*0250*/  @P3 EXIT ;  /* 0x000000000000394d */ /* 0x007fea0003800000 */
[----:B------:R-:W-:Y:S01]  /*0260*/  IADD3.X R29, RZ, c[0x0][0x1bc], RZ, P4, !PT ;  /* 0x00006f00ff1d7a10 */ /* 0x000fe200027fe4ff */
[----:B------:R0:W2:Y:S04]  /*0270*/  LDG.E.64 R20, [R26.64] ;  /* 0x000000061a147981 */ /* 0x0000a8000c1e1b00 */
[----:B------:R0:W3:Y:S04]  /*0280*/  LDG.E.64 R14, [R26.64+0x100] ;  /* 0x000100061a0e7981 */ /* 0x0000e8000c1e1b00 */
[----:B------:R-:W4:Y:S04]  /*0290*/  LDG.E.64 R18, [R28.64] ;  /* 0x000000061c127981 */ /* 0x000f28000c1e1b00 */
[----:B------:R-:W4:Y:S01]  /*02a0*/  LDG.E.64 R16, [R28.64+0x100] ;  /* 0x000100061c107981 */ /* 0x000f22000c1e1b00 */
        /* <DEDUP_REMOVED lines=14> */
[----:B------:R-:W-:Y:S01]  /*0390*/  @!P0 CS2R R2, SRZ ;  /* 0x0000000000028805 */ /* 0x000fe2000001ff00 */
[C---:B------:R-:W-:Y:S01]  /*03a0*/  IMAD.HI.U32 R0, R62.reuse, -0x2daee0ad, RZ ;  /* 0xd2511f533e007827 */ /* 0x040fe200078e00ff */
[----:B------:R-:W-:Y:S01]  /*03b0*/  LOP3.LUT R9, R9, UR4, R12, 0x96, !PT ;  /* 0x0000000409097c12 */ /* 0x000fe2000f8e960c */
[----:B------:R-:W-:Y:S01]  /*03c0*/  UIADD3 UR13, UR4, -0x255992d5, URZ ;  /* 0xdaa66d2b040d7890 */ /* 0x000fe2000fffe03f */
[----:B------:R-:W-:Y:S01]  /*03d0*/  @!P1 CS2R R22, SRZ ;  /* 0x0000000000169805 */ /* 0x000fe2000001ff00 */
[----:B------:R-:W-:Y:S01]  /*03e0*/  IMAD R10, R62, -0x2daee0ad, RZ ;  /* 0xd2511f533e0a7824 */ /* 0x000fe200078e02ff */
[----:B------:R-:W-:Y:S01]  /*03f0*/  LOP3.LUT R0, R0, UR5, RZ, 0x3c, !PT ;  /* 0x0000000500007c12 */ /* 0x000fe2000f8e3cff */
[----:B------:R-:W-:Y:S01]  /*0400*/  IMAD.HI.U32 R13, R9, -0x2daee0ad, RZ ;  /* 0xd2511f53090d7827 */ /* 0x000fe200078e00ff */
[----:B------:R-:W-:Y:S01]  /*0410*/  UIADD3 UR15, UR4, 0x78dde6e4, URZ ;  /* 0x78dde6e4040f7890 */ /* 0x000fe2000fffe03f */
[--C-:B------:R-:W-:Y:S01]  /*0420*/  SHF.R.U64 R39, R6, 0x10, R7.reuse ;  /* 0x0000001006277819 */ /* 0x100fe20000001207 */
[----:B------:R-:W-:Y:S01]  /*0430*/  UIADD3 UR16, UR5, -0x126145ec, URZ ;  /* 0xed9eba1405107890 */ /* 0x000fe2000fffe03f */
[C---:B------:R-:W-:Y:S01]  /*0440*/  IMAD.HI.U32 R11, R0.reuse, -0x326172a9, RZ ;  /* 0xcd9e8d57000b7827 */ /* 0x040fe200078e00ff */
[----:B------:R-:W-:Y:S01]  /*0450*/  LOP3.LUT R10, R13, UR10, R10, 0x96, !PT ;  /* 0x0000000a0d0a7c12 */ /* 0x000fe2000f8e960a */
[----:B------:R-:W-:Y:S01]  /*0460*/  UIADD3 UR18, UR5, -0x56f99767, URZ ;  /* 0xa906689905127890 */ /* 0x000fe2000fffe03f */
[----:B------:R-:W-:Y:S01]  /*0470*/  SHF.R.U32.HI R41, RZ, 0x10, R7 ;  /* 0x00000010ff297819 */ /* 0x000fe20000011607 */
[----:B------:R-:W-:Y:S01]  /*0480*/  IMAD R0, R0, -0x326172a9, RZ ;  /* 0xcd9e8d5700007824 */ /* 0x000fe200078e02ff */
[----:B------:R-:W-:Y:S01]  /*0490*/  LOP3.LUT R8, R11, UR9, R8, 0x96, !PT ;  /* 0x000000090b087c12 */ /* 0x000fe2000f8e9608 */
[----:B------:R-:W-:Y:S01]  /*04a0*/  IMAD.HI.U32 R11, R10, -0x326172a9, RZ ;  /* 0xcd9e8d570a0b7827 */ /* 0x000fe200078e00ff */
[----:B------:R-:W-:Y:S01]  /*04b0*/  UIADD3 UR17, UR4, 0x1715609d, URZ ;  /* 0x1715609d04117890 */ /* 0x000fe2000fffe03f */
[--C-:B------:R-:W-:Y:S01]  /*04c0*/  SHF.R.U64 R40, R4, 0x10, R5.reuse ;  /* 0x0000001004287819 */ /* 0x100fe20000001205 */
[----:B------:R-:W-:Y:S01]  /*04d0*/  UIADD3 UR19, UR4, -0x4ab325aa, URZ ;  /* 0xb54cda5604137890 */ /* 0x000fe2000fffe03f */
[----:B------:R-:W-:Y:S01]  /*04e0*/  IMAD R9, R9, -0x2daee0ad, RZ ;  /* 0xd2511f5309097824 */ /* 0x000fe200078e02ff */
[----:B------:R-:W-:Y:S01]  /*04f0*/  LOP3.LUT R0, R11, UR11, R0, 0x96, !PT ;  /* 0x0000000b0b007c12 */ /* 0x000fe2000f8e9600 */
[C---:B0-----:R-:W-:Y:S01]  /*0500*/  IMAD.HI.U32 R26, R8.reuse, -0x2daee0ad, RZ ;  /* 0xd2511f53081a7827 */ /* 0x041fe200078e00ff */
[----:B------:R-:W-:Y:S01]  /*0510*/  UIADD3 UR20, UR5, 0x646e171e, URZ ;  /* 0x646e171e05147890 */ /* 0x000fe2000fffe03f */
[----:B------:R-:W-:Y:S01]  /*0520*/  SHF.R.U32.HI R42, RZ, 0x10, R5 ;  /* 0x00000010ff2a7819 */ /* 0x000fe20000011605 */
[----:B------:R-:W-:Y:S01]  /*0530*/  UIADD3 UR22, UR5, 0x1fd5c5a3, URZ ;  /* 0x1fd5c5a305167890 */ /* 0x000fe2000fffe03f */
        /* <DEDUP_REMOVED lines=8> */
[C---:B------:R-:W-:Y:S01]  /*05c0*/  IMAD.HI.U32 R11, R9.reuse, -0x326172a9, RZ ;  /* 0xcd9e8d57090b7827 */ /* 0x040fe200078e00ff */
[----:B------:R-:W-:Y:S01]  /*05d0*/  UIADD3 UR24, UR5, -0x24c28bd8, URZ ;  /* 0xdb3d742805187890 */ /* 0x000fe2000fffe03f */
[----:B------:R-:W-:Y:S01]  /*05e0*/  SHF.R.U32.HI R45, RZ, 0x10, R3 ;  /* 0x00000010ff2d7819 */ /* 0x000fe20000011603 */
[----:B------:R-:W-:Y:S01]  /*05f0*/  UIADD3 UR26, UR5, -0x695add53, URZ ;  /* 0x96a522ad051a7890 */ /* 0x000fe2000fffe03f */
[----:B------:R-:W-:Y:S01]  /*0600*/  IMAD R9, R9, -0x326172a9, RZ ;  /* 0xcd9e8d5709097824 */ /* 0x000fe200078e02ff */
[----:B------:R-:W-:Y:S01]  /*0610*/  LOP3.LUT R10, R11, UR13, R10, 0x96, !PT ;  /* 0x0000000d0b0a7c12 */ /* 0x000fe2000f8e960a */
[----:B------:R-:W-:Y:S01]  /*0620*/  IMAD.HI.U32 R26, R8, -0x326172a9, RZ ;  /* 0xcd9e8d57081a7827 */ /* 0x000fe200078e00ff */
[----:B------:R-:W-:Y:S01]  /*0630*/  UIADD3 UR25, UR4, -0x700cb87f, URZ ;  /* 0x8ff3478104197890 */ /* 0x000fe2000fffe03f */
[----:B------:R-:W-:Y:S01]  /*0640*/  SHF.R.U64 R44, R22, 0x10, R23 ;  /* 0x00000010162c7819 */ /* 0x000fe20000001217 */
[----:B------:R-:W-:Y:S01]  /*0650*/  BSSY B0, `(.L_x_5877) ;  /* 0x0000650000007945 */ /* 0x000fe20003800000 */
[----:B------:R-:W-:Y:S01]  /*0660*/  IMAD R0, R0, -0x2daee0ad, RZ ;  /* 0xd2511f5300007824 */ /* 0x000fe200078e02ff */
[----:B------:R-:W-:Y:S01]  /*0670*/  LOP3.LUT R9, R26, UR15, R9, 0x96, !PT ;  /* 0x0000000f1a097c12 */ /* 0x000fe2000f8e9609 */
[----:B------:R-:W-:Y:S01]  /*0680*/  IMAD.HI.U32 R11, R10, -0x2daee0ad, RZ ;  /* 0xd2511f530a0b7827 */ /* 0x000fe200078e00ff */
[----:B------:R-:W-:Y:S01]  /*0690*/  SHF.R.U32.HI R46, RZ, 0x10, R23 ;  /* 0x00000010ff2e7819 */ /* 0x000fe20000011617 */
[----:B------:R-:W-:Y:S01]  /*06a0*/  HADD2.F32 R7, -RZ, R7.H0_H0 ;  /* 0x20000007ff077230 */ /* 0x000fe20000004100 */
[----:B------:R-:W-:Y:S01]  /*06b0*/  LOP3.LUT R67, R24, 0x3, RZ, 0xc0, !PT ;  /* 0x0000000318437812 */ /* 0x000fe200078ec0ff */
[----:B------:R-:W-:Y:S01]  /*06c0*/  IMAD R10, R10, -0x2daee0ad, RZ ;  /* 0xd2511f530a0a7824 */ /* 0x000fe200078e02ff */
[----:B------:R-:W-:Y:S01]  /*06d0*/  LOP3.LUT R0, R11, UR16, R0, 0x96, !PT ;  /* 0x000000100b007c12 */ /* 0x000fe2000f8e9600 */
[----:B------:R-:W-:Y:S01]  /*06e0*/  IMAD.HI.U32 R13, R9, -0x2daee0ad, RZ ;  /* 0xd2511f53090d7827 */ /* 0x000fe200078e00ff */
[----:B------:R-:W-:Y:S01]  /*06f0*/  HADD2.F32 R5, -RZ, R5.H0_H0 ;  /* 0x20000005ff057230 */ /* 0x000fe20000004100 */
[----:B------:R-:W-:Y:S01]  /*0700*/  ULDC.U8 UR8, c[0x0][0x1f0] ;  /* 0x00007c0000087ab9 */ /* 0x000fe20000000000 */
        /* <DEDUP_REMOVED lines=29> */
[----:B------:R-:W-:Y:S01]  /*08e0*/  IMAD.WIDE.U32 R8, R8, -0x2daee0ad, RZ ;  /* 0xd2511f5308087825 */ /* 0x000fe200078e00ff */
[----:B------:R-:W-:-:S03]  /*08f0*/  HADD2.F32 R0, -RZ, R23.H0_H0 ;  /* 0x20000017ff007230 */ /* 0x000fc60000004100 */
[----:B------:R-:W-:Y:S01]  /*0900*/  IMAD.HI.U32 R11, R54, -0x2daee0ad, RZ ;  /* 0xd2511f53360b7827 */ /* 0x000fe200078e00ff */
[----:B------:R-:W-:-:S03]  /*0910*/  LOP3.LUT R25, R9, UR24, R25, 0x96, !PT ;  /* 0x0000001809197c12 */ /* 0x000fc6000f8e9619 */
[----:B------:R-:W-:Y:S01]  /*0920*/  IMAD R9, R13, -0x326172a9, RZ ;  /* 0xcd9e8d570d097824 */ /* 0x000fe200078e02ff */
[----:B------:R-:W-:Y:S01]  /*0930*/  LOP3.LUT R11, R11, UR26, R8, 0x96, !PT ;  /* 0x0000001a0b0b7c12 */ /* 0x000fe2000f8e9608 */
[----:B------:R-:W-:Y:S01]  /*0940*/  IMAD.WIDE.U32 R26, R25, -0x326172a9, RZ ;  /* 0xcd9e8d57191a7825 */ /* 0x000fe200078e00ff */
[----:B------:R-:W-:Y:S02]  /*0950*/  HADD2.F32 R8, -RZ, R6.H0_H0 ;  /* 0x20000006ff087230 */ /* 0x000fe40000004100 */
[----:B------:R-:W-:Y:S01]  /*0960*/  HADD2.F32 R6, -RZ, R4.H0_H0 ;  /* 0x20000004ff067230 */ /* 0x000fe20000004100 */
[----:B------:R-:W-:Y:S01]  /*0970*/  IMAD.MOV.U32 R10, RZ, RZ, R26 ;  /* 0x000000ffff0a7224 */ /* 0x000fe200078e001a */
[----:B------:R-:W-:Y:S01]  /*0980*/  HADD2.F32 R4, -RZ, R2.H0_H0 ;  /* 0x20000002ff047230 */ /* 0x000fe20000004100 */
[----:B------:R-:W-:Y:S01]  /*0990*/  LOP3.LUT R9, R27, UR25, R9, 0x96, !PT ;  /* 0x000000191b097c12 */ /* 0x000fe2000f8e9609 */
[----:B------:R-:W-:Y:S01]  /*09a0*/  HADD2.F32 R2, -RZ, R22.H0_H0 ;  /* 0x20000016ff027230 */ /* 0x000fe20000004100 */
[----:B------:R-:W-:-:S02]  /*09b0*/  IMAD.MOV.U32 R38, RZ, RZ, RZ ;  /* 0x000000ffff267224 */ /* 0x000fc400078e00ff */
[----:B------:R-:W-:Y:S01]  /*09c0*/  IMAD R54, R54, -0x2daee0ad, RZ ;  /* 0xd2511f5336367824 */ /* 0x000fe200078e02ff */
        /* <DEDUP_REMOVED lines=24> */
.L_x_6011:
[----:B------:R-:W-:Y:S01]  /*0b50*/  IMAD R16, R66, c[0x0][0x168], RZ ;  /* 0x00005a0042107a24 */ /* 0x000fe200078e02ff */
[----:B------:R-:W-:Y:S01]  /*0b60*/  ISETP.NE.U32.AND P0, PT, RZ, c[0x0][0x178], PT ;  /* 0x00005e00ff007a0c */ /* 0x000fe20003f05070 */
[----:B------:R-:W-:Y:S01]  /*0b70*/  HFMA2.MMA R33, -RZ, RZ, 0, 9.5367431640625e-07 ;  /* 0x00000010ff217435 */ /* 0x000fe200000001ff */
[----:B------:R-:W-:Y:S02]  /*0b80*/  ISETP.NE.U32.AND P1, PT, RZ, c[0x0][0x180], PT ;  /* 0x00006000ff007a0c */ /* 0x000fe40003f25070 */
[----:B------:R-:W-:Y:S02]  /*0b90*/  ISETP.NE.AND.EX P2, PT, RZ, c[0x0][0x17c], PT, P0 ;  /* 0x00005f00ff007a0c */ /* 0x000fe40003f45300 */
[----:B------:R-:W-:Y:S02]  /*0ba0*/  SHF.R.S32.HI R17, RZ, 0x1f, R16 ;  /* 0x0000001fff117819 */ /* 0x000fe40000011410 */
[----:B------:R-:W-:-:S02]  /*0bb0*/  ISETP.NE.AND.EX P0, PT, RZ, c[0x0][0x184], PT, P1 ;  /* 0x00006100ff007a0c */ /* 0x000fc40003f05310 */
[----:B------:R-:W-:Y:S01]  /*0bc0*/  LEA.HI R32, R17, R16, RZ, 0x2 ;  /* 0x0000001011207211 */ /* 0x000fe200078f10ff */
[----:B------:R-:W-:Y:S01]  /*0bd0*/  BSSY B1, `(.L_x_5878) ;  /* 0x0000015000017945 */ /* 0x000fe20003800000 */
[----:B------:R-:W-:Y:S02]  /*0be0*/  P2R R35, PR, RZ, 0x4 ;  /* 0x00000004ff237803 */ /* 0x000fe40000000000 */
[----:B------:R-:W-:-:S05]  /*0bf0*/  LEA.HI.SX32 R32, R32, R65, 0x1e ;  /* 0x0000004120207211 */ /* 0x000fca00078ff2ff */
[----:B------:R-:W-:-:S04]  /*0c00*/  IMAD.WIDE.U32 R16, R32, R33, c[0x0][0x170] ;  /* 0x00005c0020107625 */ /* 0x000fc800078e0021 */
[CC--:B------:R-:W-:Y:S02]  /*0c10*/  @P2 IMAD.WIDE.U32 R30, R32.reuse, R33.reuse, c[0x0][0x178] ;  /* 0x00005e00201e2625 */ /* 0x0c0fe400078e0021 */
[----:B------:R-:W5:Y:S02]  /*0c20*/  LDG.E.128 R16, [R16.64] ;  /* 0x0000000610107981 */ /* 0x000f64000c1e1d00 */
[----:B------:R-:W-:Y:S02]  /*0c30*/  @P0 IMAD.WIDE.U32 R28, R32, R33, c[0x0][0x180] ;  /* 0x00006000201c0625 */ /* 0x000fe400078e0021 */
        /* <DEDUP_REMOVED lines=13> */
.L_x_5879:
[----:B0-----:R-:W-:Y:S02]  /*0d10*/  MOV R70, R10 ;  /* 0x0000000a00467202 */ /* 0x001fe40000000f00 */
.L_x_5880:
[----:B------:R-:W-:Y:S05]  /*0d20*/  BSYNC B1 ;  /* 0x0000000000017941 */ /* 0x000fea0003800000 */
.L_x_5878:
        /* <DEDUP_REMOVED lines=16> */
.L_x_5884:
[----:B------:R-:W-:Y:S05]  /*0e30*/  BSYNC B2 ;  /* 0x0000000000027941 */ /* 0x000fea0003800000 */
.L_x_5883:
        /* <DEDUP_REMOVED lines=43> */
.L_x_5882:
[----:B------:R-:W-:Y:S05]  /*10f0*/  BSYNC B1 ;  /* 0x0000000000017941 */ /* 0x000fea0003800000 */
.L_x_5881:
        /* <DEDUP_REMOVED lines=11> */
[----:B------:R-:W-:Y:S01]  /*11b0*/  MOV R28, R68 ;  /* 0x00000044001c7202 */ /* 0x000fe20000000f00 */
[----:B------:R-:W-:Y:S01]  /*11c0*/  FADD.FTZ R16, R20, R16 ;  /* 0x0000001014107221 */ /* 0x000fe20000010000 */
[----:B------:R-:W-:Y:S05]  /*11d0*/  BRA `(.L_x_5886) ;  /* 0x0000053000007947 */ /* 0x000fea0003800000 */
.L_x_5885:
        /* <DEDUP_REMOVED lines=12> */
.L_x_5888:
[----:B------:R-:W-:Y:S02]  /*12a0*/  MOV R67, R10 ;  /* 0x0000000a00437202 */ /* 0x000fe40000000f00 */
.L_x_5889:
[----:B------:R-:W-:Y:S05]  /*12b0*/  BSYNC B1 ;  /* 0x0000000000017941 */ /* 0x000fea0003800000 */
.L_x_5887:
        /* <DEDUP_REMOVED lines=16> */
.L_x_5893:
[----:B------:R-:W-:Y:S05]  /*13c0*/  BSYNC B2 ;  /* 0x0000000000027941 */ /* 0x000fea0003800000 */
.L_x_5892:
        /* <DEDUP_REMOVED lines=43> */
.L_x_5891:
[----:B------:R-:W-:Y:S05]  /*1680*/  BSYNC B1 ;  /* 0x0000000000017941 */ /* 0x000fea0003800000 */
.L_x_5890:
        /* <DEDUP_REMOVED lines=8> */
.L_x_5886:
        /* <DEDUP_REMOVED lines=12> */
.L_x_5895:
[----:B------:R-:W-:Y:S02]  /*17d0*/  IMAD.MOV.U32 R67, RZ, RZ, R10 ;  /* 0x000000ffff437224 */ /* 0x000fe400078e000a */
.L_x_5896:
[----:B------:R-:W-:Y:S05]  /*17e0*/  BSYNC B1 ;  /* 0x0000000000017941 */ /* 0x000fea0003800000 */
.L_x_5894:
        /* <DEDUP_REMOVED lines=16> */
.L_x_5900:
[----:B------:R-:W-:Y:S05]  /*18f0*/  BSYNC B2 ;  /* 0x0000000000027941 */ /* 0x000fea0003800000 */
.L_x_5899:
        /* <DEDUP_REMOVED lines=43> */
.L_x_5898:
[----:B------:R-:W-:Y:S05]  /*1bb0*/  BSYNC B1 ;  /* 0x0000000000017941 */ /* 0x000fea0003800000 */
.L_x_5897:
        /* <DEDUP_REMOVED lines=11> */
.L_x_5901:
        /* <DEDUP_REMOVED lines=12> */
.L_x_5904:
[----:B------:R-:W-:Y:S02]  /*1d30*/  MOV R67, R10 ;  /* 0x0000000a00437202 */ /* 0x000fe40000000f00 */
.L_x_5905:
[----:B------:R-:W-:Y:S05]  /*1d40*/  BSYNC B1 ;  /* 0x0000000000017941 */ /* 0x000fea0003800000 */
.L_x_5903:
        /* <DEDUP_REMOVED lines=16> */
.L_x_5909:
[----:B------:R-:W-:Y:S05]  /*1e50*/  BSYNC B2 ;  /* 0x0000000000027941 */ /* 0x000fea0003800000 */
.L_x_5908:
        /* <DEDUP_REMOVED lines=42> */
.L_x_5907:
[----:B------:R-:W-:Y:S05]  /*2100*/  BSYNC B1 ;  /* 0x0000000000017941 */ /* 0x000fea0003800000 */
.L_x_5906:
        /* <DEDUP_REMOVED lines=8> */
.L_x_5902:
        /* <DEDUP_REMOVED lines=12> */
.L_x_5911:
[----:B------:R-:W-:Y:S02]  /*2250*/  MOV R67, R10 ;  /* 0x0000000a00437202 */ /* 0x000fe40000000f00 */
.L_x_5912:
[----:B------:R-:W-:Y:S05]  /*2260*/  BSYNC B1 ;  /* 0x0000000000017941 */ /* 0x000fea0003800000 */
.L_x_5910:
        /* <DEDUP_REMOVED lines=16> */
.L_x_5916:
[----:B------:R-:W-:Y:S05]  /*2370*/  BSYNC B2 ;  /* 0x0000000000027941 */ /* 0x000fea0003800000 */
.L_x_5915:
        /* <DEDUP_REMOVED lines=43> */
.L_x_5914:
[----:B------:R-:W-:Y:S05]  /*2630*/  BSYNC B1 ;  /* 0x0000000000017941 */ /* 0x000fea0003800000 */
.L_x_5913:
        /* <DEDUP_REMOVED lines=11> */
.L_x_5917:
        /* <DEDUP_REMOVED lines=12> */
.L_x_5920:
[----:B------:R-:W-:Y:S02]  /*27b0*/  IMAD.MOV.U32 R67, RZ, RZ, R10 ;  /* 0x000000ffff437224 */ /* 0x000fe400078e000a */
.L_x_5921:
[----:B------:R-:W-:Y:S05]  /*27c0*/  BSYNC B1 ;  /* 0x0000000000017941 */ /* 0x000fea0003800000 */
.L_x_5919:
        /* <DEDUP_REMOVED lines=16> */
.L_x_5925:
[----:B------:R-:W-:Y:S05]  /*28d0*/  BSYNC B2 ;  /* 0x0000000000027941 */ /* 0x000fea0003800000 */
.L_x_5924:
        /* <DEDUP_REMOVED lines=43> */
.L_x_5923:
[----:B------:R-:W-:Y:S05]  /*2b90*/  BSYNC B1 ;  /* 0x0000000000017941 */ /* 0x000fea0003800000 */
.L_x_5922:
        /* <DEDUP_REMOVED lines=8> */
.L_x_5918:
        /* <DEDUP_REMOVED lines=12> */
.L_x_5927:
[----:B------:R-:W-:Y:S02]  /*2ce0*/  MOV R67, R10 ;  /* 0x0000000a00437202 */ /* 0x000fe40000000f00 */
.L_x_5928:
[----:B------:R-:W-:Y:S05]  /*2cf0*/  BSYNC B1 ;  /* 0x0000000000017941 */ /* 0x000fea0003800000 */
.L_x_5926:
        /* <DEDUP_REMOVED lines=16> */
.L_x_5932:
[----:B------:R-:W-:Y:S05]  /*2e00*/  BSYNC B2 ;  /* 0x0000000000027941 */ /* 0x000fea0003800000 */
.L_x_5931:
        /* <DEDUP_REMOVED lines=43> */
.L_x_5930:
[----:B------:R-:W-:Y:S05]  /*30c0*/  BSYNC B1 ;  /* 0x0000000000017941 */ /* 0x000fea0003800000 */
.L_x_5929:
        /* <DEDUP_REMOVED lines=11> */
.L_x_5933:
        /* <DEDUP_REMOVED lines=12> */
.L_x_5936:
[----:B------:R-:W-:Y:S02]  /*3240*/  IMAD.MOV.U32 R70, RZ, RZ, R10 ;  /* 0x000000ffff467224 */ /* 0x000fe400078e000a */
.L_x_5937:
[----:B------:R-:W-:Y:S05]  /*3250*/  BSYNC B1 ;  /* 0x0000000000017941 */ /* 0x000fea0003800000 */
.L_x_5935:
        /* <DEDUP_REMOVED lines=8> */
[----:B------:R-:W-:Y:S02]  /*32e0*/  IADD3 R12, R12, 0x1, RZ ;  /* 0x000000010c0c7810 */ /* 0x000fe40007ffe0ff */
[----:B------:R-:W-:Y:S02]  /*32f0*/  P2R R9, PR, RZ, 0x1 ;  /* 0x00000001ff097803 */ /* 0x000fe40000000000 */
[----:B------:R-:W-:-:S13]  /*3300*/  ISETP.NE.AND P6, PT, R12, RZ, PT ;  /* 0x000000ff0c00720c */ /* 0x000fda0003fc5270 */
[----:B------:R-:W-:Y:S01]  /*3310*/  @!P6 IADD3 R64, R64, 0x1, RZ ;  /* 0x000000014040e810 */ /* 0x000fe20007ffe0ff */
[----:B------:R-:W-:Y:S01]  /*3320*/  @!P6 IMAD.MOV.U32 R12, RZ, RZ, RZ ;  /* 0x000000ffff0ce224 */ /* 0x000fe200078e00ff */
[----:B------:R-:W-:Y:S02]  /*3330*/  @!P6 IADD3 R10, R38, 0x1, RZ ;  /* 0x00000001260ae810 */ /* 0x000fe40007ffe0ff */
[----:B------:R-:W-:-:S13]  /*3340*/  ISETP.NE.AND P0, PT, R64, RZ, !P6 ;  /* 0x000000ff4000720c */ /* 0x000fda0007705270 */
[----:B------:R-:W-:Y:S02]  /*3350*/  @P0 IADD3 R10, R38, RZ, RZ ;  /* 0x000000ff260a0210 */ /* 0x000fe40007ffe0ff */
[----:B------:R-:W-:-:S03]  /*3360*/  ISETP.NE.AND P0, PT, R9, RZ, PT ;  /* 0x000000ff0900720c */ /* 0x000fc60003f05270 */
[----:B------:R-:W-:-:S05]  /*3370*/  @!P6 IMAD.MOV.U32 R38, RZ, RZ, R10 ;  /* 0x000000ffff26e224 */ /* 0x000fca00078e000a */
.L_x_5941:
[----:B------:R-:W-:Y:S05]  /*3380*/  BSYNC B2 ;  /* 0x0000000000027941 */ /* 0x000fea0003800000 */
.L_x_5940:
[C---:B------:R-:W-:Y:S01]  /*3390*/  IMAD.HI.U32 R9, R64.reuse, -0x326172a9, RZ ;  /* 0xcd9e8d5740097827 */ /* 0x040fe200078e00ff */
[----:B------:R-:W-:Y:S01]  /*33a0*/  LOP3.LUT R11, R11, UR5, R38, 0x96, !PT ;  /* 0x000000050b0b7c12 */ /* 0x000fe2000f8e9626 */
[----:B------:R-:W-:Y:S02]  /*33b0*/  HFMA2.MMA R67, -RZ, RZ, 0, 0 ;  /* 0x00000000ff437435 */ /* 0x000fe400000001ff */
        /* <DEDUP_REMOVED lines=40> */
.L_x_5939:
[----:B------:R-:W-:Y:S05]  /*3640*/  BSYNC B1 ;  /* 0x0000000000017941 */ /* 0x000fea0003800000 */
.L_x_5938:
        /* <DEDUP_REMOVED lines=8> */
.L_x_5934:
[----:B------:R-:W-:Y:S01]  /*36d0*/  SEL R28, RZ, 0x1000000, P5 ;  /* 0x01000000ff1c7807 */ /* 0x000fe20002800000 */
[----:B------:R-:W-:Y:S01]  /*36e0*/  IMAD.MOV.U32 R69, RZ, RZ, 0x4 ;  /* 0x00000004ff457424 */ /* 0x000fe200078e00ff */
[----:B------:R-:W-:Y:S02]  /*36f0*/  SEL R29, RZ, 0x10000, P4 ;  /* 0x00010000ff1d7807 */ /* 0x000fe40002000000 */
[----:B------:R-:W-:Y:S02]  /*3700*/  SEL R30, RZ, 0x100, P3 ;  /* 0x00000100ff1e7807 */ /* 0x000fe40001800000 */
[----:B------:R-:W-:Y:S02]  /*3710*/  SEL R71, RZ, 0x1, P2 ;  /* 0x00000001ff477807 */ /* 0x000fe40001000000 */
[----:B------:R-:W-:Y:S01]  /*3720*/  IADD3 R28, R30, R28, R29 ;  /* 0x0000001c1e1c7210 */ /* 0x000fe20007ffe01d */
[----:B------:R-:W-:Y:S01]  /*3730*/  IMAD.WIDE.U32 R30, R32, R33, c[0x0][0x188] ;  /* 0x00006200201e7625 */ /* 0x000fe200078e0021 */
[----:B------:R-:W-:-:S02]  /*3740*/  ISETP.NE.AND P6, PT, R35, RZ, PT ;  /* 0x000000ff2300720c */ /* 0x000fc40003fc5270 */
[----:B------:R-:W-:Y:S01]  /*3750*/  IADD3 R68, R32, 0x20, RZ ;  /* 0x0000002020447810 */ /* 0x000fe20007ffe0ff */
[----:B------:R-:W-:Y:S01]  /*3760*/  IMAD.IADD R75, R28, 0x1, R71 ;  /* 0x000000011c4b7824 */ /* 0x000fe200078e0247 */
[----:B------:R0:W-:Y:S01]  /*3770*/  STG.E.128 [R30.64], R16 ;  /* 0x000000101e007986 */ /* 0x0001e2000c101d06 */
[----:B------:R-:W-:-:S04]  /*3780*/  IMAD.WIDE.U32 R28, R32, R69, c[0x0][0x190] ;  /* 0x00006400201c7625 */ /* 0x000fc800078e0045 */
[CC--:B------:R-:W-:Y:S01]  /*3790*/  @P0 IMAD.WIDE.U32 R70, R33.reuse, R68.reuse, c[0x0][0x180] ;  /* 0x0000600021460625 */ /* 0x0c0fe200078e0044 */
[----:B------:R0:W-:Y:S03]  /*37a0*/  STG.E [R28.64], R75 ;  /* 0x0000004b1c007986 */ /* 0x0001e6000c101906 */
[----:B------:R-:W-:Y:S01]  /*37b0*/  @P6 IMAD.WIDE.U32 R72, R33, R68, c[0x0][0x178] ;  /* 0x00005e0021486625 */ /* 0x000fe200078e0044 */
[----:B------:R-:W-:Y:S05]  /*37c0*/  @!P6 BRA `(.L_x_5942) ;  /* 0x000000a00000e947 */ /* 0x000fea0003800000 */
[----:B0-----:R-:W-:-:S05]  /*37d0*/  IMAD.U32 R28, R56, 0x10000, RZ ;  /* 0x00010000381c7824 */ /* 0x001fca00078e00ff */
[----:B------:R-:W-:Y:S02]  /*37e0*/  LOP3.LUT R29, R28, 0xff0000, RZ, 0xc0, !PT ;  /* 0x00ff00001c1d7812 */ /* 0x000fe400078ec0ff */
[----:B------:R-:W-:-:S04]  /*37f0*/  LOP3.LUT R28, R57, 0xffff, RZ, 0xc0, !PT ;  /* 0x0000ffff391c7812 */ /* 0x000fc800078ec0ff */
[----:B------:R-:W-:Y:S02]  /*3800*/  LEA R28, R28, R29, 0x18 ;  /* 0x0000001d1c1c7211 */ /* 0x000fe400078ec0ff */
[----:B------:R-:W-:-:S05]  /*3810*/  LOP3.LUT R29, R55, 0xff, RZ, 0xc0, !PT ;  /* 0x000000ff371d7812 */ /* 0x000fca00078ec0ff */
[----:B------:R-:W-:Y:S01]  /*3820*/  IMAD R28, R29, 0x100, R28 ;  /* 0x000001001d1c7824 */ /* 0x000fe200078e021c */
[----:B------:R-:W-:-:S05]  /*3830*/  LOP3.LUT R29, R53, 0xff, RZ, 0xc0, !PT ;  /* 0x000000ff351d7812 */ /* 0x000fca00078ec0ff */
[----:B------:R-:W-:Y:S02]  /*3840*/  IMAD.IADD R31, R28, 0x1, R29 ;  /* 0x000000011c1f7824 */ /* 0x000fe400078e021d */
[----:B------:R-:W-:-:S05]  /*3850*/  IMAD.WIDE.U32 R28, R32, R69, c[0x0][0x198] ;  /* 0x00006600201c7625 */ /* 0x000fca00078e0045 */
[----:B------:R0:W-:Y:S02]  /*3860*/  STG.E [R28.64], R31 ;  /* 0x0000001f1c007986 */ /* 0x0001e4000c101906 */
.L_x_5942:
[----:B0-----:R-:W-:Y:S01]  /*3870*/  IMAD.WIDE.U32 R28, R68, R33, c[0x0][0x170] ;  /* 0x00005c00441c7625 */ /* 0x001fe200078e0021 */
[----:B------:R0:W5:Y:S04]  /*3880*/  @P6 LDG.E.128 R24, [R72.64] ;  /* 0x0000000648186981 */ /* 0x000168000c1e1d00 */
[----:B------:R0:W5:Y:S04]  /*3890*/  @P0 LDG.E.128 R20, [R70.64] ;  /* 0x0000000646140981 */ /* 0x000168000c1e1d00 */
[----:B------:R-:W5:Y:S01]  /*38a0*/  LDG.E.128 R28, [R28.64] ;  /* 0x000000061c1c7981 */ /* 0x000f62000c1e1d00 */
[C---:B------:R-:W-:Y:S01]  /*38b0*/  ISETP.NE.AND P2, PT, R67.reuse, 0x1, PT ;  /* 0x000000014300780c */ /* 0x040fe20003f45270 */
[----:B------:R-:W-:Y:S01]  /*38c0*/  BSSY B1, `(.L_x_5943) ;  /* 0x000000c000017945 */ /* 0x000fe20003800000 */
        /* <DEDUP_REMOVED lines=10> */
.L_x_5944:
[----:B0-----:R-:W-:Y:S02]  /*3970*/  IMAD.MOV.U32 R74, RZ, RZ, R10 ;  /* 0x000000ffff4a7224 */ /* 0x001fe400078e000a */
.L_x_5945:
[----:B------:R-:W-:Y:S05]  /*3980*/  BSYNC B1 ;  /* 0x0000000000017941 */ /* 0x000fea0003800000 */
.L_x_5943:
        /* <DEDUP_REMOVED lines=16> */
.L_x_5949:
[----:B------:R-:W-:Y:S05]  /*3a90*/  BSYNC B2 ;  /* 0x0000000000027941 */ /* 0x000fea0003800000 */
.L_x_5948:
        /* <DEDUP_REMOVED lines=9> */
[----:B------:R-:W-:Y:S01]  /*3b30*/  LOP3.LUT R11, R71, UR10, R11, 0x96, !PT ;  /* 0x0000000a470b7c12 */ /* 0x000fe2000f8e960b */
[----:B------:R-:W-:Y:S01]  /*3b40*/  IMAD.MOV.U32 R75, RZ, RZ, RZ ;  /* 0x000000ffff4b7224 */ /* 0x000fe200078e00ff */
        /* <DEDUP_REMOVED lines=31> */
[----:B------:R-:W-:Y:S02]  /*3d40*/  LOP3.LUT R11, R71, UR26, R72, 0x96, !PT ;  /* 0x0000001a470b7c12 */ /* 0x000fe4000f8e9648 */
.L_x_5947:
[----:B------:R-:W-:Y:S05]  /*3d50*/  BSYNC B1 ;  /* 0x0000000000017941 */ /* 0x000fea0003800000 */
.L_x_5946:
[----:B------:R-:W0:Y:S01]  /*3d60*/  I2F.U32 R67, R74 ;  /* 0x0000004a00437306 */ /* 0x000e220000201000 */
[----:B-----5:R-:W-:Y:S02]  /*3d70*/  FMUL.FTZ R28, R28, c[0x0][0x1e8] ;  /* 0x00007a001c1c7a20 */ /* 0x020fe40000410000 */
        /* <DEDUP_REMOVED lines=9> */
.L_x_5950:
        /* <DEDUP_REMOVED lines=12> */
.L_x_5953:
[----:B------:R-:W-:Y:S02]  /*3ed0*/  IMAD.MOV.U32 R67, RZ, RZ, R10 ;  /* 0x000000ffff437224 */ /* 0x000fe400078e000a */
.L_x_5954:
[----:B------:R-:W-:Y:S05]  /*3ee0*/  BSYNC B1 ;  /* 0x0000000000017941 */ /* 0x000fea0003800000 */
.L_x_5952:
        /* <DEDUP_REMOVED lines=16> */
.L_x_5958:
[----:B------:R-:W-:Y:S05]  /*3ff0*/  BSYNC B2 ;  /* 0x0000000000027941 */ /* 0x000fea0003800000 */
.L_x_5957:
        /* <DEDUP_REMOVED lines=42> */
[----:B------:R-:W-:Y:S02]  /*42a0*/  IMAD.MOV.U32 R70, RZ, RZ, RZ ;  /* 0x000000ffff467224 */ /* 0x000fe400078e00ff */
.L_x_5956:
[----:B------:R-:W-:Y:S05]  /*42b0*/  BSYNC B1 ;  /* 0x0000000000017941 */ /* 0x000fea0003800000 */
.L_x_5955:
[----:B------:R-:W0:Y:S02]  /*42c0*/  I2F.U32 R53, R67 ;  /* 0x0000004300357306 */ /* 0x000e240000201000 */
[----:B0-----:R-:W-:-:S05]  /*42d0*/  FFMA.FTZ R53, R53, R34, 1.1641532182693481445e-10 ;  /* 0x2f00000035357423 */ /* 0x001fca0000010022 */
[----:B------:R-:W-:Y:S01]  /*42e0*/  FSETP.GTU.FTZ.AND P3, PT, R53, c[0x0][0x1e4], PT ;  /* 0x0000790035007a0b */ /* 0x000fe20003f7c000 */
[----:B------:R-:W-:-:S05]  /*42f0*/  FMUL.FTZ R53, R24, c[0x0][0x1e8] ;  /* 0x00007a0018357a20 */ /* 0x000fca0000410000 */
[----:B------:R-:W-:-:S05]  /*4300*/  FSEL R53, R53, RZ, !P3 ;  /* 0x000000ff35357208 */ /* 0x000fca0005800000 */
[----:B------:R-:W-:Y:S01]  /*4310*/  FADD.FTZ R28, R28, R53 ;  /* 0x000000351c1c7221 */ /* 0x000fe20000010000 */
[----:B------:R-:W-:-:S03]  /*4320*/  SEL R53, RZ, 0x1, P3 ;  /* 0x00000001ff357807 */ /* 0x000fc60001800000 */
[----:B------:R-:W-:Y:S02]  /*4330*/  @P0 FADD.FTZ R28, R20, R28 ;  /* 0x0000001c141c0221 */ /* 0x000fe40000010000 */
.L_x_5951:
        /* <DEDUP_REMOVED lines=12> */
.L_x_5960:
[----:B------:R-:W-:Y:S02]  /*4400*/  IMAD.MOV.U32 R67, RZ, RZ, R10 ;  /* 0x000000ffff437224 */ /* 0x000fe400078e000a */
.L_x_5961:
[----:B------:R-:W-:Y:S05]  /*4410*/  BSYNC B1 ;  /* 0x0000000000017941 */ /* 0x000fea0003800000 */
.L_x_5959:
        /* <DEDUP_REMOVED lines=16> */
.L_x_5965:
[----:B------:R-:W-:Y:S05]  /*4520*/  BSYNC B2 ;  /* 0x0000000000027941 */ /* 0x000fea0003800000 */
.L_x_5964:
        /* <DEDUP_REMOVED lines=43> */
.L_x_5963:
[----:B------:R-:W-:Y:S05]  /*47e0*/  BSYNC B1 ;  /* 0x0000000000017941 */ /* 0x000fea0003800000 */
.L_x_5962:
[----:B------:R-:W0:Y:S01]  /*47f0*/  I2F.U32 R67, R67 ;  /* 0x0000004300437306 */ /* 0x000e220000201000 */
        /* <DEDUP_REMOVED lines=10> */
.L_x_5966:
        /* <DEDUP_REMOVED lines=12> */
.L_x_5969:
[----:B------:R-:W-:Y:S02]  /*4960*/  IMAD.MOV.U32 R67, RZ, RZ, R10 ;  /* 0x000000ffff437224 */ /* 0x000fe400078e000a */
.L_x_5970:
[----:B------:R-:W-:Y:S05]  /*4970*/  BSYNC B1 ;  /* 0x0000000000017941 */ /* 0x000fea0003800000 */
.L_x_5968:
        /* <DEDUP_REMOVED lines=16> */
.L_x_5974:
[----:B------:R-:W-:Y:S05]  /*4a80*/  BSYNC B2 ;  /* 0x0000000000027941 */ /* 0x000fea0003800000 */
.L_x_5973:
        /* <DEDUP_REMOVED lines=41> */
[----:B------:R-:W-:Y:S02]  /*4d20*/  IMAD.MOV.U32 R70, RZ, RZ, RZ ;  /* 0x000000ffff467224 */ /* 0x000fe400078e00ff */
.L_x_5972:
[----:B------:R-:W-:Y:S05]  /*4d30*/  BSYNC B1 ;  /* 0x0000000000017941 */ /* 0x000fea0003800000 */
.L_x_5971:
        /* <DEDUP_REMOVED lines=8> */
.L_x_5967:
        /* <DEDUP_REMOVED lines=12> */
.L_x_5976:
[----:B------:R-:W-:Y:S02]  /*4e80*/  IMAD.MOV.U32 R67, RZ, RZ, R10 ;  /* 0x000000ffff437224 */ /* 0x000fe400078e000a */
.L_x_5977:
[----:B------:R-:W-:Y:S05]  /*4e90*/  BSYNC B1 ;  /* 0x0000000000017941 */ /* 0x000fea0003800000 */
.L_x_5975:
        /* <DEDUP_REMOVED lines=16> */
.L_x_5981:
[----:B------:R-:W-:Y:S05]  /*4fa0*/  BSYNC B2 ;  /* 0x0000000000027941 */ /* 0x000fea0003800000 */
.L_x_5980:
        /* <DEDUP_REMOVED lines=43> */
.L_x_5979:
[----:B------:R-:W-:Y:S05]  /*5260*/  BSYNC B1 ;  /* 0x0000000000017941 */ /* 0x000fea0003800000 */
.L_x_5978:
        /* <DEDUP_REMOVED lines=11> */
.L_x_5982:
        /* <DEDUP_REMOVED lines=12> */
.L_x_5985:
[----:B------:R-:W-:Y:S02]  /*53e0*/  MOV R67, R10 ;  /* 0x0000000a00437202 */ /* 0x000fe40000000f00 */
.L_x_5986:
[----:B------:R-:W-:Y:S05]  /*53f0*/  BSYNC B1 ;  /* 0x0000000000017941 */ /* 0x000fea0003800000 */
.L_x_5984:
        /* <DEDUP_REMOVED lines=16> */
.L_x_5990:
[----:B------:R-:W-:Y:S05]  /*5500*/  BSYNC B2 ;  /* 0x0000000000027941 */ /* 0x000fea0003800000 */
.L_x_5989:
        /* <DEDUP_REMOVED lines=40> */
[----:B------:R-:W-:Y:S01]  /*5790*/  MOV R54, R70 ;  /* 0x0000004600367202 */ /* 0x000fe20000000f00 */
[----:B------:R-:W-:Y:S01]  /*57a0*/  IMAD.MOV.U32 R70, RZ, RZ, RZ ;  /* 0x000000ffff467224 */ /* 0x000fe200078e00ff */
[----:B------:R-:W-:Y:S02]  /*57b0*/  LOP3.LUT R11, R71, UR26, R72, 0x96, !PT ;  /* 0x0000001a470b7c12 */ /* 0x000fe4000f8e9648 */
.L_x_5988:
[----:B------:R-:W-:Y:S05]  /*57c0*/  BSYNC B1 ;  /* 0x0000000000017941 */ /* 0x000fea0003800000 */
.L_x_5987:
        /* <DEDUP_REMOVED lines=8> */
.L_x_5983:
        /* <DEDUP_REMOVED lines=12> */
.L_x_5992:
[----:B------:R-:W-:Y:S02]  /*5910*/  IMAD.MOV.U32 R67, RZ, RZ, R10 ;  /* 0x000000ffff437224 */ /* 0x000fe400078e000a */
.L_x_5993:
[----:B------:R-:W-:Y:S05]  /*5920*/  BSYNC B1 ;  /* 0x0000000000017941 */ /* 0x000fea0003800000 */
.L_x_5991:
        /* <DEDUP_REMOVED lines=16> */
.L_x_5997:
[----:B------:R-:W-:Y:S05]  /*5a30*/  BSYNC B2 ;  /* 0x0000000000027941 */ /* 0x000fea0003800000 */
.L_x_5996:
        /* <DEDUP_REMOVED lines=43> */
.L_x_5995:
[----:B------:R-:W-:Y:S05]  /*5cf0*/  BSYNC B1 ;  /* 0x0000000000017941 */ /* 0x000fea0003800000 */
.L_x_5994:
        /* <DEDUP_REMOVED lines=11> */
.L_x_5998:
        /* <DEDUP_REMOVED lines=12> */
.L_x_6001:
[----:B------:R-:W-:Y:S02]  /*5e70*/  IMAD.MOV.U32 R74, RZ, RZ, R10 ;  /* 0x000000ffff4a7224 */ /* 0x000fe400078e000a */
.L_x_6002:
[----:B------:R-:W-:Y:S05]  /*5e80*/  BSYNC B1 ;  /* 0x0000000000017941 */ /* 0x000fea0003800000 */
.L_x_6000:
        /* <DEDUP_REMOVED lines=16> */
.L_x_6006:
[----:B------:R-:W-:Y:S05]  /*5f90*/  BSYNC B2 ;  /* 0x0000000000027941 */ /* 0x000fea0003800000 */
.L_x_6005:
        /* <DEDUP_REMOVED lines=11> */
[----:B------:R-:W-:Y:S01]  /*6050*/  IMAD.WIDE.U32 R70, R67, -0x326172a9, RZ ;  /* 0xcd9e8d5743467825 */ /* 0x000fe200078e00ff */
[----:B------:R-:W-:-:S04]  /*6060*/  HFMA2.MMA R67, -RZ, RZ, 0, 0 ;  /* 0x00000000ff437435 */ /* 0x000fc800000001ff */
        /* <DEDUP_REMOVED lines=30> */
.L_x_6004:
[----:B------:R-:W-:Y:S05]  /*6250*/  BSYNC B1 ;  /* 0x0000000000017941 */ /* 0x000fea0003800000 */
.L_x_6003:
[----:B------:R-:W0:Y:S02]  /*6260*/  I2F.U32 R57, R74 ;  /* 0x0000004a00397306 */ /* 0x000e240000201000 */
[----:B0-----:R-:W-:Y:S02]  /*6270*/  FFMA.FTZ R57, R57, R34, 1.1641532182693481445e-10 ;  /* 0x2f00000039397423 */ /* 0x001fe40000010022 */
[----:B------:R-:W-:-:S03]  /*6280*/  FMUL.FTZ R34, R27, c[0x0][0x1e8] ;  /* 0x00007a001b227a20 */ /* 0x000fc60000410000 */
[----:B------:R-:W-:-:S04]  /*6290*/  FSETP.GTU.FTZ.AND P1, PT, R57, c[0x0][0x1e4], PT ;  /* 0x0000790039007a0b */ /* 0x000fc80003f3c000 */
[----:B------:R-:W-:Y:S02]  /*62a0*/  FSEL R34, R34, RZ, !P1 ;  /* 0x000000ff22227208 */ /* 0x000fe40004800000 */
[----:B------:R-:W-:-:S03]  /*62b0*/  SEL R57, RZ, 0x1, P1 ;  /* 0x00000001ff397807 */ /* 0x000fc60000800000 */
[----:B------:R-:W-:-:S04]  /*62c0*/  FADD.FTZ R31, R31, R34 ;  /* 0x000000221f1f7221 */ /* 0x000fc80000010000 */
[----:B------:R-:W-:Y:S02]  /*62d0*/  @P0 FADD.FTZ R31, R23, R31 ;  /* 0x0000001f171f0221 */ /* 0x000fe40000010000 */
.L_x_5999:
[----:B------:R-:W-:Y:S01]  /*62e0*/  ISETP.NE.AND P0, PT, R35, RZ, PT ;  /* 0x000000ff2300720c */ /* 0x000fe20003f05270 */
[----:B------:R-:W-:Y:S01]  /*62f0*/  IMAD.WIDE.U32 R70, R68, R33, c[0x0][0x188] ;  /* 0x0000620044467625 */ /* 0x000fe200078e0021 */
[----:B------:R-:W-:Y:S02]  /*6300*/  SEL R33, RZ, 0x1000000, P5 ;  /* 0x01000000ff217807 */ /* 0x000fe40002800000 */
[----:B------:R-:W-:Y:S01]  /*6310*/  SEL R34, RZ, 0x10000, P4 ;  /* 0x00010000ff227807 */ /* 0x000fe20002000000 */
[----:B------:R-:W-:Y:S01]  /*6320*/  FADD.FTZ R72, RZ, R16 ;  /* 0x00000010ff487221 */ /* 0x000fe20000010000 */
[----:B------:R-:W-:Y:S01]  /*6330*/  SEL R35, RZ, 0x100, P3 ;  /* 0x00000100ff237807 */ /* 0x000fe20001800000 */
[----:B------:R0:W-:Y:S01]  /*6340*/  STG.E.128 [R70.64], R28 ;  /* 0x0000001c46007986 */ /* 0x0001e2000c101d06 */
[----:B------:R-:W-:Y:S01]  /*6350*/  ISETP.NE.AND P1, PT, R65, RZ, PT ;  /* 0x000000ff4100720c */ /* 0x000fe20003f25270 */
[----:B------:R-:W-:Y:S01]  /*6360*/  FADD.FTZ R73, R72, R17 ;  /* 0x0000001148497221 */ /* 0x000fe20000010000 */
[----:B------:R-:W-:-:S02]  /*6370*/  IADD3 R33, R35, R33, R34 ;  /* 0x0000002123217210 */ /* 0x000fc40007ffe022 */
[----:B------:R-:W-:-:S05]  /*6380*/  SEL R34, RZ, 0x1, P2 ;  /* 0x00000001ff227807 */ /* 0x000fca0001000000 */
[----:B------:R-:W-:Y:S02]  /*6390*/  IMAD.IADD R33, R33, 0x1, R34 ;  /* 0x0000000121217824 */ /* 0x000fe400078e0222 */
[----:B------:R-:W-:-:S05]  /*63a0*/  IMAD.WIDE.U32 R34, R68, R69, c[0x0][0x190] ;  /* 0x0000640044227625 */ /* 0x000fca00078e0045 */
[----:B------:R1:W-:Y:S01]  /*63b0*/  STG.E [R34.64], R33 ;  /* 0x0000002122007986 */ /* 0x0003e2000c101906 */
[----:B0-----:R-:W-:-:S04]  /*63c0*/  FADD.FTZ R70, R73, R18 ;  /* 0x0000001249467221 */ /* 0x001fc80000010000 */
[----:B------:R-:W-:-:S04]  /*63d0*/  FADD.FTZ R71, R70, R19 ;  /* 0x0000001346477221 */ /* 0x000fc80000010000 */
[----:B------:R-:W-:-:S04]  /*63e0*/  FADD.FTZ R70, R71, R28 ;  /* 0x0000001c47467221 */ /* 0x000fc80000010000 */
[----:B------:R-:W-:-:S04]  /*63f0*/  FADD.FTZ R71, R70, R29 ;  /* 0x0000001d46477221 */ /* 0x000fc80000010000 */
[----:B------:R-:W-:Y:S01]  /*6400*/  FADD.FTZ R70, R71, R30 ;  /* 0x0000001e47467221 */ /* 0x000fe20000010000 */
[----:B------:R-:W-:Y:S05]  /*6410*/  @!P0 BRA `(.L_x_6007) ;  /* 0x000000a000008947 */ /* 0x000fea0003800000 */
[----:B-1----:R-:W-:-:S05]  /*6420*/  IMAD.U32 R33, R56, 0x10000, RZ ;  /* 0x0001000038217824 */ /* 0x002fca00078e00ff */
        /* <DEDUP_REMOVED lines=9> */
.L_x_6007:
[----:B-1----:R-:W-:Y:S01]  /*64c0*/  FADD.FTZ R72, R70, R31 ;  /* 0x0000001f46487221 */ /* 0x002fe20000010000 */
[----:B------:R-:W-:Y:S05]  /*64d0*/  BRA.DIV ~URZ, `(.L_x_6008) ;  /* 0x000006927f007947 */ /* 0x000fea000b800000 */
[----:B------:R1:W2:Y:S02]  /*64e0*/  SHFL.BFLY PT, R69, R72, 0x1, 0x1f ;  /* 0x0c201f0048457f89 */ /* 0x0002a400000e0000 */
.L_x_6012:
        /* <DEDUP_REMOVED lines=36> */
.L_x_6013:
[----:B01----:R-:W-:Y:S01]  /*6730*/  FADD.FTZ R72, R69, R72 ;  /* 0x0000004845487221 */ /* 0x003fe20000010000 */
[----:B------:R-:W-:Y:S01]  /*6740*/  ISETP.NE.AND P0, PT, RZ, UR8, PT ;  /* 0x00000008ff007c0c */ /* 0x000fe2000bf05270 */
[C---:B------:R-:W-:Y:S01]  /*6750*/  FMUL.FTZ R34, R33.reuse, R33 ;  /* 0x0000002121227220 */ /* 0x040fe20000410000 */
[----:B------:R-:W-:Y:S02]  /*6760*/  MOV R69, c[0x0][0x1e0] ;  /* 0x0000780000457a02 */ /* 0x000fe40000000f00 */
[----:B------:R-:W-:Y:S02]  /*6770*/  FSEL R71, R33, RZ, !P0 ;  /* 0x000000ff21477208 */ /* 0x000fe40004000000 */
[----:B------:R-:W-:Y:S01]  /*6780*/  FSEL R35, R34, RZ, P0 ;  /* 0x000000ff22237208 */ /* 0x000fe20000000000 */
[----:B------:R-:W-:Y:S01]  /*6790*/  FFMA.FTZ R34, R72, R69, c[0x0][0x228] ;  /* 0x00008a0048227623 */ /* 0x000fe20000010045 */
[----:B------:R-:W-:Y:S01]  /*67a0*/  SHF.R.U32.HI R77, RZ, 0x1c, R32 ;  /* 0x0000001cff4d7819 */ /* 0x000fe20000011620 */
[----:B------:R-:W-:-:S02]  /*67b0*/  IMAD.MOV.U32 R69, RZ, RZ, 0x4 ;  /* 0x00000004ff457424 */ /* 0x000fc400078e00ff */
[----:B------:R-:W-:Y:S02]  /*67c0*/  FADD.FTZ R70, R34, R35 ;  /* 0x0000002322467221 */ /* 0x000fe40000010000 */
[----:B------:R-:W-:-:S04]  /*67d0*/  @!P1 IMAD.WIDE R72, R66, R69, c[0x0][0x1a0] ;  /* 0x0000680042489625 */ /* 0x000fc800078e0245 */
[----:B------:R-:W0:Y:S01]  /*67e0*/  MUFU.RSQ R70, R70 ;  /* 0x0000004600467308 */ /* 0x000e220000001400 */
[----:B------:R1:W-:Y:S01]  /*67f0*/  @!P1 STG.E [R72.64], R33 ;  /* 0x0000002148009986 */ /* 0x0003e2000c101906 */
[----:B------:R-:W-:-:S04]  /*6800*/  @!P1 IMAD.WIDE R34, R66, R69, c[0x0][0x1a8] ;  /* 0x00006a0042229625 */ /* 0x000fc800078e0245 */
[C---:B------:R-:W-:Y:S02]  /*6810*/  FADD.FTZ R75, -R71.reuse, R16 ;  /* 0x00000010474b7221 */ /* 0x040fe40000010100 */
[C---:B------:R-:W-:Y:S02]  /*6820*/  FADD.FTZ R17, -R71.reuse, R17 ;  /* 0x0000001147117221 */ /* 0x040fe40000010100 */
[C---:B------:R-:W-:Y:S02]  /*6830*/  FADD.FTZ R76, -R71.reuse, R18 ;  /* 0x00000012474c7221 */ /* 0x040fe40000010100 */
[----:B------:R-:W-:Y:S02]  /*6840*/  FADD.FTZ R19, -R71, R19 ;  /* 0x0000001347137221 */ /* 0x000fe40000010100 */
[----:B-1----:R-:W-:Y:S01]  /*6850*/  IMAD.SHL.U32 R72, R32, 0x10, RZ ;  /* 0x0000001020487824 */ /* 0x002fe200078e00ff */
[----:B0-----:R0:W-:Y:S01]  /*6860*/  @!P1 STG.E [R34.64], R70 ;  /* 0x0000004622009986 */ /* 0x0011e2000c101906 */
[----:B------:R-:W-:-:S03]  /*6870*/  FMUL.FTZ R32, R70, R75 ;  /* 0x0000004b46207220 */ /* 0x000fc60000410000 */
[----:B------:R-:W-:Y:S01]  /*6880*/  IADD3 R74, P0, R72, c[0x0][0x208], RZ ;  /* 0x00008200484a7a10 */ /* 0x000fe20007f1e0ff */
[C---:B------:R-:W-:Y:S02]  /*6890*/  FMUL.FTZ R76, R70.reuse, R76 ;  /* 0x0000004c464c7220 */ /* 0x040fe40000410000 */
[----:B------:R-:W-:Y:S01]  /*68a0*/  FMUL.FTZ R33, R70, R17 ;  /* 0x0000001146217220 */ /* 0x000fe20000410000 */
[C---:B------:R-:W-:Y:S01]  /*68b0*/  IADD3.X R75, R77.reuse, c[0x0][0x20c], RZ, P0, !PT ;  /* 0x000083004d4b7a10 */ /* 0x040fe200007fe4ff */
[----:B------:R-:W-:Y:S01]  /*68c0*/  FFMA.FTZ R18, R58, R76, R7 ;  /* 0x0000004c3a127223 */ /* 0x000fe20000010007 */
[----:B------:R-:W-:Y:S01]  /*68d0*/  IADD3 R72, P0, R72, c[0x0][0x210], RZ ;  /* 0x0000840048487a10 */ /* 0x000fe20007f1e0ff */
[----:B------:R-:W-:Y:S02]  /*68e0*/  FFMA.FTZ R17, R60, R33, R39 ;  /* 0x000000213c117223 */ /* 0x000fe40000010027 */
[----:B0-----:R-:W-:Y:S01]  /*68f0*/  FMUL.FTZ R35, R70, R19 ;  /* 0x0000001346237220 */ /* 0x001fe20000410000 */
[----:B------:R-:W-:Y:S01]  /*6900*/  IADD3.X R73, R77, c[0x0][0x214], RZ, P0, !PT ;  /* 0x000085004d497a10 */ /* 0x000fe200007fe4ff */
[----:B------:R-:W-:-:S02]  /*6910*/  FFMA.FTZ R16, R63, R32, R8 ;  /* 0x000000203f107223 */ /* 0x000fc40000010008 */
[----:B------:R-:W-:Y:S02]  /*6920*/  FFMA.FTZ R19, R48, R35, R41 ;  /* 0x0000002330137223 */ /* 0x000fe40000010029 */
[C---:B------:R-:W-:Y:S02]  /*6930*/  FADD.FTZ R77, -R71.reuse, R28 ;  /* 0x0000001c474d7221 */ /* 0x040fe40000010100 */
[C---:B------:R-:W-:Y:S01]  /*6940*/  FADD.FTZ R29, -R71.reuse, R29 ;  /* 0x0000001d471d7221 */ /* 0x040fe20000010100 */
[----:B------:R0:W-:Y:S01]  /*6950*/  STG.E.128 [R74.64], R16 ;  /* 0x000000104a007986 */ /* 0x0001e2000c101d06 */
[----:B------:R-:W-:Y:S02]  /*6960*/  FADD.FTZ R31, -R71, R31 ;  /* 0x0000001f471f7221 */ /* 0x000fe40000010100 */
[----:B------:R-:W-:Y:S02]  /*6970*/  FFMA.FTZ R34, R36, R76, R5 ;  /* 0x0000004c24227223 */ /* 0x000fe40000010005 */
[----:B------:R-:W-:-:S02]  /*6980*/  FMUL.FTZ R28, R70, R77 ;  /* 0x0000004d461c7220 */ /* 0x000fc40000410000 */
[C---:B------:R-:W-:Y:S02]  /*6990*/  FMUL.FTZ R29, R70.reuse, R29 ;  /* 0x0000001d461d7220 */ /* 0x040fe40000410000 */
[----:B------:R-:W-:Y:S02]  /*69a0*/  FMUL.FTZ R31, R70, R31 ;  /* 0x0000001f461f7220 */ /* 0x000fe40000410000 */
[----:B------:R-:W-:Y:S02]  /*69b0*/  FFMA.FTZ R35, R47, R35, R42 ;  /* 0x000000232f237223 */ /* 0x000fe4000001002a */
[----:B------:R-:W-:Y:S02]  /*69c0*/  FFMA.FTZ R33, R59, R33, R40 ;  /* 0x000000213b217223 */ /* 0x000fe40000010028 */
[----:B------:R-:W-:Y:S02]  /*69d0*/  FFMA.FTZ R32, R61, R32, R6 ;  /* 0x000000203d207223 */ /* 0x000fe40000010006 */
[----:B------:R-:W-:Y:S01]  /*69e0*/  IMAD R66, R69, c[0x0][0x160], R66 ;  /* 0x0000580045427a24 */ /* 0x000fe200078e0242 */
[----:B0-----:R-:W-:Y:S01]  /*69f0*/  SHF.L.U32 R74, R68, 0x4, RZ ;  /* 0x00000004444a7819 */ /* 0x001fe200000006ff */
[----:B------:R-:W-:Y:S01]  /*6a00*/  FADD.FTZ R17, -R71, R30 ;  /* 0x0000001e47117221 */ /* 0x000fe20000010100 */
[----:B------:R-:W-:Y:S01]  /*6a10*/  SHF.R.U32.HI R68, RZ, 0x1c, R68 ;  /* 0x0000001cff447819 */ /* 0x000fe20000011644 */
[----:B------:R-:W-:Y:S01]  /*6a20*/  FFMA.FTZ R19, R52, R31, R45 ;  /* 0x0000001f34137223 */ /* 0x000fe2000001002d */
[----:B------:R-:W-:Y:S01]  /*6a30*/  IADD3 R76, P0, R74, c[0x0][0x208], RZ ;  /* 0x000082004a4c7a10 */ /* 0x000fe20007f1e0ff */
[----:B------:R-:W-:Y:S01]  /*6a40*/  FMUL.FTZ R17, R70, R17 ;  /* 0x0000001146117220 */ /* 0x000fe20000410000 */
[----:B------:R-:W-:Y:S01]  /*6a50*/  IADD3 R74, P1, R74, c[0x0][0x210], RZ ;  /* 0x000084004a4a7a10 */ /* 0x000fe20007f3e0ff */
[----:B------:R-:W-:Y:S01]  /*6a60*/  FFMA.FTZ R16, R13, R28, R4 ;  /* 0x0000001c0d107223 */ /* 0x000fe20000010004 */
[----:B------:R-:W-:Y:S01]  /*6a70*/  IADD3.X R77, R68, c[0x0][0x20c], RZ, P0, !PT ;  /* 0x00008300444d7a10 */ /* 0x000fe200007fe4ff */
[-C--:B------:R-:W-:Y:S01]  /*6a80*/  FFMA.FTZ R18, R14, R17.reuse, R3 ;  /* 0x000000110e127223 */ /* 0x080fe20000010003 */
[----:B------:R-:W-:Y:S01]  /*6a90*/  IADD3.X R75, R68, c[0x0][0x214], RZ, P1, !PT ;  /* 0x00008500444b7a10 */ /* 0x000fe20000ffe4ff */
[----:B------:R-:W-:Y:S01]  /*6aa0*/  FFMA.FTZ R30, R37, R17, R0 ;  /* 0x00000011251e7223 */ /* 0x000fe20000010000 */
[----:B------:R0:W-:Y:S01]  /*6ab0*/  STG.E.128 [R72.64], R32 ;  /* 0x0000002048007986 */ /* 0x0001e2000c101d06 */
[----:B------:R-:W-:Y:S01]  /*6ac0*/  FFMA.FTZ R17, R50, R29, R43 ;  /* 0x0000001d32117223 */ /* 0x000fe2000001002b */
[----:B------:R-:W-:Y:S01]  /*6ad0*/  ISETP.GE.AND P0, PT, R66, c[0x0][0x164], PT ;  /* 0x0000590042007a0c */ /* 0x000fe20003f06270 */
[----:B------:R-:W-:-:S02]  /*6ae0*/  FFMA.FTZ R31, R51, R31, R46 ;  /* 0x0000001f331f7223 */ /* 0x000fc4000001002e */
[----:B------:R-:W-:Y:S01]  /*6af0*/  FFMA.FTZ R29, R49, R29, R44 ;  /* 0x0000001d311d7223 */ /* 0x000fe2000001002c */
[----:B------:R0:W-:Y:S01]  /*6b00*/  STG.E.128 [R76.64], R16 ;  /* 0x000000104c007986 */ /* 0x0001e2000c101d06 */
[----:B------:R-:W-:-:S05]  /*6b10*/  FFMA.FTZ R28, R15, R28, R2 ;  /* 0x0000001c0f1c7223 */ /* 0x000fca0000010002 */
[----:B------:R0:W-:Y:S03]  /*6b20*/  STG.E.128 [R74.64], R28 ;  /* 0x0000001c4a007986 */ /* 0x0001e6000c101d06 */
[----:B0-----:R-:W-:Y:S01]  /*6b30*/  @P0 CALL.REL.NOINC `(.L_x_6010) ;  /* 0x0000001000000944 */ /* 0x001fe20003c00000 */
[----:B------:R-:W-:Y:S05]  /*6b40*/  BRA `(.L_x_6011) ;  /* 0xffffa00000007947 */ /* 0x000fea000383ffff */
.L_x_6010:
[----:B------:R-:W-:Y:S05]  /*6b50*/  BSYNC B0 ;  /* 0x0000000000007941 */ /* 0x000fea0003800000 */
.L_x_5877:
[----:B------:R-:W-:Y:S05]  /*6b60*/  EXIT ;  /* 0x000000000000794d */ /* 0x000fea0003800000 */
.L_x_6008:
[----:B------:R-:W-:Y:S01]  /*6b70*/  IMAD.MOV.U32 R71, RZ, RZ, 0x1 ;  /* 0x00000001ff477424 */ /* 0x000fe200078e00ff */
[----:B------:R-:W-:Y:S01]  /*6b80*/  MOV R69, 0xffffffff ;  /* 0xffffffff00457802 */ /* 0x000fe20000000f00 */
[----:B------:R-:W-:Y:S01]  /*6b90*/  IMAD.MOV.U32 R70, RZ, RZ, 0x1f ;  /* 0x0000001fff467424 */ /* 0x000fe200078e00ff */
[----:B0-----:R-:W-:Y:S02]  /*6ba0*/  MOV R34, 0x6bc0 ;  /* 0x00006bc000227802 */ /* 0x001fe40000000f00 */
[----:B------:R-:W-:Y:S05]  /*6bb0*/  CALL.REL.NOINC `($__internal_69_$__cuda_sm70_shflsync_bfly_p) ;  /* 0x0000048000007944 */ /* 0x000fea0003c00000 */
[----:B01----:R-:W-:Y:S05]  /*6bc0*/  BRA `(.L_x_6012) ;  /* 0xfffff92000007947 */ /* 0x003fea000383ffff */
.L_x_6009:
[----:B------:R-:W-:Y:S01]  /*6bd0*/  IMAD.MOV.U32 R71, RZ, RZ, 0x2 ;  /* 0x00000002ff477424 */ /* 0x000fe200078e00ff */
[----:B------:R-:W-:Y:S01]  /*6be0*/  MOV R69, 0xffffffff ;  /* 0xffffffff00457802 */ /* 0x000fe20000000f00 */
[----:B------:R-:W-:Y:S01]  /*6bf0*/  IMAD.MOV.U32 R70, RZ, RZ, 0x1f ;  /* 0x0000001fff467424 */ /* 0x000fe200078e00ff */
[----:B0-----:R-:W-:Y:S02]  /*6c00*/  MOV R34, 0x6c20 ;  /* 0x00006c2000227802 */ /* 0x001fe40000000f00 */
[----:B------:R-:W-:Y:S05]  /*6c10*/  CALL.REL.NOINC `($__internal_69_$__cuda_sm70_shflsync_bfly_p) ;  /* 0x0000042000007944 */ /* 0x000fea0003c00000 */
[----:B01----:R-:W-:Y:S01]  /*6c20*/  FADD.FTZ R72, R72, R69 ;  /* 0x0000004548487221 */ /* 0x003fe20000010000 */
[----:B------:R-:W-:Y:S01]  /*6c30*/  MOV R69, 0xffffffff ;  /* 0xffffffff00457802 */ /* 0x000fe20000000f00 */
[----:B------:R-:W-:Y:S01]  /*6c40*/  IMAD.MOV.U32 R71, RZ, RZ, 0x4 ;  /* 0x00000004ff477424 */ /* 0x000fe200078e00ff */
[----:B------:R-:W-:Y:S01]  /*6c50*/  MOV R34, 0x6c80 ;  /* 0x00006c8000227802 */ /* 0x000fe20000000f00 */
[----:B------:R-:W-:-:S02]  /*6c60*/  IMAD.MOV.U32 R70, RZ, RZ, 0x1f ;  /* 0x0000001fff467424 */ /* 0x000fc400078e00ff */
        /* <DEDUP_REMOVED lines=13> */
[----:B-1----:R-:W-:Y:S01]  /*6d40*/  FADD.FTZ R33, R72, R69 ;  /* 0x0000004548217221 */ /* 0x002fe20000010000 */
[----:B------:R-:W-:Y:S01]  /*6d50*/  MOV R69, 0xffffffff ;  /* 0xffffffff00457802 */ /* 0x000fe20000000f00 */
[----:B0-----:R-:W-:-:S02]  /*6d60*/  IMAD.MOV.U32 R71, RZ, RZ, 0x1 ;  /* 0x00000001ff477424 */ /* 0x001fc400078e00ff */
[----:B------:R-:W-:Y:S02]  /*6d70*/  FMUL.FTZ R33, R33, c[0x0][0x1e0] ;  /* 0x0000780021217a20 */ /* 0x000fe40000410000 */
[----:B------:R-:W-:Y:S02]  /*6d80*/  IMAD.MOV.U32 R70, RZ, RZ, 0x1f ;  /* 0x0000001fff467424 */ /* 0x000fe400078e00ff */
        /* <DEDUP_REMOVED lines=17> */
[----:B------:R-:W-:Y:S05]  /*6ea0*/  CALL.REL.NOINC `($__internal_69_$__cuda_sm70_shflsync_bfly_p) ;  /* 0x0000019000007944 */ /* 0x000fea0003c00000 */
[----:B01----:R-:W-:Y:S01]  /*6eb0*/  FADD.FTZ R72, R72, R69 ;  /* 0x0000004548487221 */ /* 0x003fe20000010000 */
[----:B------:R-:W-:Y:S01]  /*6ec0*/  MOV R69, 0xffffffff ;  /* 0xffffffff00457802 */ /* 0x000fe20000000f00 */
[----:B------:R-:W-:Y:S01]  /*6ed0*/  IMAD.MOV.U32 R71, RZ, RZ, 0x2 ;  /* 0x00000002ff477424 */ /* 0x000fe200078e00ff */
[----:B------:R-:W-:Y:S01]  /*6ee0*/  MOV R34, 0x6f10 ;  /* 0x00006f1000227802 */ /* 0x000fe20000000f00 */
[----:B------:R-:W-:Y:S02]  /*6ef0*/  IMAD.MOV.U32 R70, RZ, RZ, 0x1f ;  /* 0x0000001fff467424 */ /* 0x000fe400078e00ff */
        /* <DEDUP_REMOVED lines=19> */
[----:B01----:R-:W-:Y:S05]  /*7030*/  BRA `(.L_x_6013) ;  /* 0xfffff6f000007947 */ /* 0x003fea000383ffff */
        .weak           $__internal_69_$__cuda_sm70_shflsync_bfly_p
        .type           $__internal_69_$__cuda_sm70_shflsync_bfly_p,@function
        .size           $__internal_69_$__cuda_sm70_shflsync_bfly_p,(.L_x_7125 - $__internal_69_$__cuda_sm70_shflsync_bfly_p)
$__internal_69_$__cuda_sm70_shflsync_bfly_p:
[----:B------:R-:W-:Y:S01]  /*7040*/  IMAD.MOV.U32 R35, RZ, RZ, 0x0 ;  /* 0x00000000ff237424 */ /* 0x000fe200078e00ff */
[----:B------:R-:W-:Y:S04]  /*7050*/  WARPSYNC R69 ;  /* 0x0000004500007348 */ /* 0x000fe80003800000 */
[----:B------:R0:W1:Y:S01]  /*7060*/  SHFL.BFLY PT, R69, R72, R71, R70 ;  /* 0x0c00004748457389 */ /* 0x00006200000e0046 */
[----:B------:R-:W-:Y:S05]  /*7070*/  RET.REL.NODEC R34 `(_ZN10layer_norm31ln_parallel_residual_fwd_kernelINS_13Kernel_traitsI6__halfffffjLj256ELj1ELj4ELj1ELj16ENS_18Kernel_traits_baseILj256ES2_ffffjLj128EEEEELb1ELb0ELb1EEEvNS_9FwdParamsE) ;  /* 0xffff8f8022007950 */ /* 0x000fea0003c3ffff */
.L_x_6014:
        /* <DEDUP_REMOVED lines=16> */
.L_x_7125:


//--------------------- .text._ZN10layer_norm31ln_parallel_residual_fwd_kernelINS_13Kernel_traitsI6__halfffffjLj256ELj1ELj4ELj1ELj16ENS_18Kernel_traits_baseILj256ES2_ffffjLj128EEEEELb1ELb1ELb0EEEvNS_9FwdParamsE --------------------------
	.section	.text._ZN10layer_norm31ln_parallel_residual_fwd_kernelINS_13Kernel_traitsI6__halfffffjLj256ELj1ELj4ELj1ELj16ENS_18Kernel_traits_baseILj256ES2_ffffjLj128EEEEELb1ELb1ELb0EEEvNS_9FwdParamsE,"ax",@progbits
	.sectioninfo	@"SHI_REGISTERS=64"
	.align	128
        .global         _ZN10layer_norm31ln_parallel_residual_fwd_kernelINS_13Kernel_traitsI6__halfffffjLj256ELj1ELj4ELj1ELj16ENS_18Kernel_traits_baseILj256ES2_ffffjLj128EEEEELb1ELb1ELb0EEEvNS_9FwdParamsE
        .type           _ZN10layer_norm31ln_parallel_residual_fwd_kernelINS_13Kernel_traitsI6__halfffffjLj256ELj1ELj4ELj1ELj16ENS_18Kernel_traits_baseILj256ES2_ffffjLj128EEEEELb1ELb1ELb0EEEvNS_9FwdParamsE,@function
        .size           _ZN10layer_norm31ln_parallel_residual_fwd_kernelINS_13Kernel_traitsI6__halfffffjLj256ELj1ELj4ELj1ELj16ENS_18Kernel_traits_baseILj256ES2_ffffjLj128EEEEELb1ELb1ELb0EEEvNS_9FwdParamsE,(.L_x_7126 - _ZN10layer_norm31ln_parallel_residual_fwd_kernelINS_13Kernel_traitsI6__halfffffjLj256ELj1ELj4ELj1ELj16ENS_18Kernel_traits_baseILj256ES2_ffffjLj128EEEEELb1ELb1ELb0EEEvNS_9FwdParamsE)
        .other          _ZN10layer_norm31ln_parallel_residual_fwd_kernelINS_13Kernel_traitsI6__halfffffjLj256ELj1ELj4ELj1ELj16ENS_18Kernel_traits_baseILj256ES2_ffffjLj128EEEEELb1ELb1ELb0EEEvNS_9FwdParamsE,@"STO_CUDA_ENTRY STV_DEFAULT"
_ZN10layer_norm31ln_parallel_residual_fwd_kernelINS_13Kernel_traitsI6__halfffffjLj256ELj1ELj4ELj1ELj16ENS_18Kernel_traits_baseILj256ES2_ffffjLj128EEEEELb1ELb1ELb0EEEvNS_9FwdParamsE:
.text._ZN10layer_norm31ln_parallel_residual_fwd_kernelINS_13Kernel_traitsI6__halfffffjLj256ELj1ELj4ELj1ELj16ENS_18Kernel_traits_baseILj256ES2_ffffjLj128EEEEELb1ELb1ELb0EEEvNS_9FwdParamsE:
        /* <DEDUP_REMOVED lines=17> */
[----:B0-----:R-:W-:Y:S02]  /*0110*/  LOP3.LUT R6, R50, 0x1f, RZ, 0xc0, !PT ;  /* 0x0000001f32067812 */ /* 0x001fe400078ec0ff */
[--C-:B------:R-:W-:Y:S01]  /*0120*/  SHF.R.U32.HI R51, RZ, 0x5, R50.reuse ;  /* 0x00000005ff337819 */ /* 0x100fe20000011632 */
[----:B-1----:R-:W-:-:S04]  /*0130*/  IMAD R50, R4, c[0x0][0x0], R50 ;  /* 0x0000000004327a24 */ /* 0x002fc800078e0232 */
[----:B------:R-:W-:Y:S01]  /*0140*/  IMAD R51, R4, 0x4, R51 ;  /* 0x0000000404337824 */ /* 0x000fe200078e0233 */
[----:B--2---:R-:W0:Y:S01]  /*0150*/  @P1 R2UR UR4, R2 ;  /* 0x00000000020413c2 */ /* 0x004e2200000e0000 */
[----:B---3--:R-:W-:-:S07]  /*0160*/  @P1 IADD3 R12, P2, R14, c[0x0][0x240], RZ ;  /* 0x000090000e0c1a10 */ /* 0x008fce0007f5e0ff */
[----:B------:R1:W2:Y:S02]  /*0170*/  @P1 R2UR UR5, R3 ;  /* 0x00000000030513c2 */ /* 0x0002a400000e0000 */
[----:B-1----:R-:W-:-:S04]  /*0180*/  LOP3.LUT R3, R6, 0x1f, RZ, 0x3c, !PT ;  /* 0x0000001f06037812 */ /* 0x002fc800078e3cff */
[----:B------:R-:W-:-:S04]  /*0190*/  LEA.HI.SX32 R0, R0, R3, 0x1e ;  /* 0x0000000300007211 */ /* 0x000fc800078ff2ff */
[C---:B------:R-:W-:Y:S01]  /*01a0*/  LOP3.LUT P0, RZ, R0.reuse, 0xffffffe0, RZ, 0xc0, !PT ;  /* 0xffffffe000ff7812 */ /* 0x040fe2000780c0ff */
[----:B0-----:R-:W-:Y:S01]  /*01b0*/  UIADD3 UR9, UR4, -0x61c88647, URZ ;  /* 0x9e3779b904097890 */ /* 0x001fe2000fffe03f */
[----:B------:R-:W-:Y:S01]  /*01c0*/  ISETP.GE.U32.AND P4, PT, R0, 0x40, PT ;  /* 0x000000400000780c */ /* 0x000fe20003f86070 */
[----:B------:R-:W-:Y:S01]  /*01d0*/  UIADD3 UR11, UR4, 0x3c6ef372, URZ ;  /* 0x3c6ef372040b7890 */ /* 0x000fe2000fffe03f */
[----:B------:R-:W-:Y:S01]  /*01e0*/  P2R R53, PR, RZ, 0x1 ;  /* 0x00000001ff357803 */ /* 0x000fe20000000000 */
[----:B------:R-:W-:Y:S01]  /*01f0*/  UIADD3 UR13, UR4, -0x255992d5, URZ ;  /* 0xdaa66d2b040d7890 */ /* 0x000fe2000fffe03f */
[----:B------:R-:W-:Y:S01]  /*0200*/  P2R R52, PR, RZ, 0x10 ;  /* 0x00000010ff347803 */ /* 0x000fe20000000000 */
        /* <DEDUP_REMOVED lines=10> */
[----:B------:R-:W-:Y:S02]  /*02b0*/  UIADD3 UR23, UR4, -0xe443238, URZ ;  /* 0xf1bbcdc804177890 */ /* 0x000fe4000fffe03f */
[----:B------:R-:W-:Y:S01]  /*02c0*/  UIADD3 UR25, UR4, -0x700cb87f, URZ ;  /* 0x8ff3478104197890 */ /* 0x000fe2000fffe03f */
[----:B------:R-:W-:Y:S06]  /*02d0*/  @!P0 BRA `(.L_x_6016) ;  /* 0x000000a000008947 */ /* 0x000fec0003800000 */
[----:B------:R-:W-:Y:S01]  /*02e0*/  ISETP.NE.U32.AND P0, PT, RZ, c[0x0][0x218], PT ;  /* 0x00008600ff007a0c */ /* 0x000fe20003f05070 */
[----:B------:R-:W-:-:S03]  /*02f0*/  IMAD.MOV.U32 R5, RZ, RZ, 0x8 ;  /* 0x00000008ff057424 */ /* 0x000fc600078e00ff */
[----:B------:R-:W-:Y:S01]  /*0300*/  ISETP.NE.AND.EX P0, PT, RZ, c[0x0][0x21c], PT, P0 ;  /* 0x00008700ff007a0c */ /* 0x000fe20003f05300 */
[----:B------:R-:W-:-:S06]  /*0310*/  IMAD.WIDE.U32 R4, R6, R5, c[0x0][0x1b0] ;  /* 0x00006c0006047625 */ /* 0x000fcc00078e0005 */
[----:B------:R-:W5:Y:S06]  /*0320*/  LDG.E.64 R4, [R4.64] ;  /* 0x0000000604047981 */ /* 0x000f6c000c1e1b00 */
[----:B------:R-:W-:-:S04]  /*0330*/  @P0 LEA R2, P3, R6, c[0x0][0x218], 0x3 ;  /* 0x0000860006020a11 */ /* 0x000fc800078618ff */
[----:B------:R-:W-:-:S05]  /*0340*/  @P0 LEA.HI.X R3, R6, c[0x0][0x21c], RZ, 0x3, P3 ;  /* 0x0000870006030a11 */ /* 0x000fca00018f1cff */
[----:B------:R0:W5:Y:S01]  /*0350*/  @P0 LDG.E.64 R8, [R2.64] ;  /* 0x0000000602080981 */ /* 0x000162000c1e1b00 */
[----:B------:R-:W-:Y:S01]  /*0360*/  LOP3.LUT R6, R6, 0x20, RZ, 0xfc, !PT ;  /* 0x0000002006067812 */ /* 0x000fe200078efcff */
[----:B------:R-:W-:Y:S02]  /*0370*/  @!P0 CS2R R8, SRZ ;  /* 0x0000000000088805 */ /* 0x000fe4000001ff00 */
.L_x_6016:
[----:B0-----:R-:W-:Y:S05]  /*0380*/  BSYNC B0 ;  /* 0x0000000000007941 */ /* 0x001fea0003800000 */
.L_x_6015:
[----:B------:R-:W-:Y:S01]  /*0390*/  BSSY B0, `(.L_x_6017) ;  /* 0x000000b000007945 */ /* 0x000fe20003800000 */
[----:B------:R-:W-:Y:S05]  /*03a0*/  @!P4 BRA `(.L_x_6018) ;  /* 0x000000900000c947 */ /* 0x000fea0003800000 */
[----:B------:R-:W-:Y:S01]  /*03b0*/  ISETP.NE.U32.AND P0, PT, RZ, c[0x0][0x218], PT ;  /* 0x00008600ff007a0c */ /* 0x000fe20003f05070 */
[----:B------:R-:W-:-:S03]  /*03c0*/  IMAD.MOV.U32 R7, RZ, RZ, 0x8 ;  /* 0x00000008ff077424 */ /* 0x000fc600078e00ff */
[----:B------:R-:W-:-:S13]  /*03d0*/  ISETP.NE.AND.EX P0, PT, RZ, c[0x0][0x21c], PT, P0 ;  /* 0x00008700ff007a0c */ /* 0x000fda0003f05300 */
[----:B------:R-:W-:-:S04]  /*03e0*/  @P0 LEA R2, P3, R6, c[0x0][0x218], 0x3 ;  /* 0x0000860006020a11 */ /* 0x000fc800078618ff */
[C---:B------:R-:W-:Y:S01]  /*03f0*/  @P0 LEA.HI.X R3, R6.reuse, c[0x0][0x21c], RZ, 0x3, P3 ;  /* 0x0000870006030a11 */ /* 0x040fe200018f1cff */
[----:B------:R-:W-:-:S04]  /*0400*/  IMAD.WIDE.U32 R6, R6, R7, c[0x0][0x1b0] ;  /* 0x00006c0006067625 */ /* 0x000fc800078e0007 */
[----:B------:R0:W5:Y:S04]  /*0410*/  @P0 LDG.E.64 R10, [R2.64] ;  /* 0x00000006020a0981 */ /* 0x000168000c1e1b00 */
[----:B------:R-:W5:Y:S01]  /*0420*/  LDG.E.64 R6, [R6.64] ;  /* 0x0000000606067981 */ /* 0x000f62000c1e1b00 */
[----:B------:R-:W-:-:S03]  /*0430*/  @!P0 CS2R R10, SRZ ;  /* 0x00000000000a8805 */ /* 0x000fc6000001ff00 */
.L_x_6018:
[----:B0-----:R-:W-:Y:S05]  /*0440*/  BSYNC B0 ;  /* 0x0000000000007941 */ /* 0x001fea0003800000 */
.L_x_6017:
[----:B------:R-:W-:Y:S01]  /*0450*/  ISETP.GE.AND P0, PT, R51, c[0x0][0x164], PT ;  /* 0x0000590033007a0c */ /* 0x000fe20003f06270 */
[----:B------:R-:W-:Y:S01]  /*0460*/  UIADD3 UR26, UR5, -0x695add53, URZ ;  /* 0x96a522ad051a7890 */ /* 0x000fe2000fffe03f */
[----:B------:R-:W-:Y:S01]  /*0470*/  @P1 IADD3.X R13, RZ, R15, RZ, P2, !PT ;  /* 0x0000000fff0d1210 */ /* 0x000fe200017fe4ff */
[----:B------:R-:W-:Y:S02]  /*0480*/  UIADD3 UR24, UR5, -0x24c28bd8, URZ ;  /* 0xdb3d742805187890 */ /* 0x000fe4000fffe03f */
[----:B------:R-:W-:Y:S01]  /*0490*/  UIADD3 UR22, UR5, 0x1fd5c5a3, URZ ;  /* 0x1fd5c5a305167890 */ /* 0x000fe2000fffe03f */
[----:B------:R-:W-:-:S07]  /*04a0*/  SHF.R.U64 R2, R12, 0x2, R13 ;  /* 0x000000020c027819 */ /* 0x000fce000000120d */
[----:B------:R-:W-:Y:S05]  /*04b0*/  @P0 EXIT ;  /* 0x000000000000094d */ /* 0x000fea0003800000 */
[----:B------:R-:W-:Y:S01]  /*04c0*/  IMAD.HI.U32 R14, R50, -0x326172a9, RZ ;  /* 0xcd9e8d57320e7827 */ /* 0x000fe200078e00ff */
[----:B------:R-:W-:Y:S01]  /*04d0*/  SHF.R.U32.HI R3, RZ, 0x2, R13 ;  /* 0x00000002ff037819 */ /* 0x000fe2000001160d */
[----:B------:R-:W-:Y:S01]  /*04e0*/  BSSY B0, `(.L_x_6019) ;  /* 0x0000687000007945 */ /* 0x000fe20003800000 */
[----:B-----5:R-:W-:Y:S01]  /*04f0*/  SHF.R.U64 R33, R4, 0x10, R5 ;  /* 0x0000001004217819 */ /* 0x020fe20000001205 */
[----:B------:R-:W-:Y:S01]  /*0500*/  IMAD.HI.U32 R13, R2, -0x2daee0ad, RZ ;  /* 0xd2511f53020d7827 */ /* 0x000fe200078e00ff */
[----:B------:R-:W-:Y:S01]  /*0510*/  LOP3.LUT R14, R14, UR4, R3, 0x96, !PT ;  /* 0x000000040e0e7c12 */ /* 0x000fe2000f8e9603 */
[----:B------:R-:W-:Y:S01]  /*0520*/  ULDC.U8 UR8, c[0x0][0x1f0] ;  /* 0x00007c0000087ab9 */ /* 0x000fe20000000000 */
[----:B------:R-:W-:Y:S01]  /*0530*/  SHF.R.U32.HI R36, RZ, 0x10, R5 ;  /* 0x00000010ff247819 */ /* 0x000fe20000011605 */
[----:B------:R-:W-:Y:S01]  /*0540*/  IMAD R17, R2, -0x2daee0ad, RZ ;  /* 0xd2511f5302117824 */ /* 0x000fe200078e02ff */
[----:B------:R-:W-:Y:S01]  /*0550*/  LOP3.LUT R13, R13, UR5, RZ, 0x3c, !PT ;  /* 0x000000050d0d7c12 */ /* 0x000fe2000f8e3cff */
[----:B------:R-:W-:Y:S01]  /*0560*/  IMAD.HI.U32 R18, R14, -0x2daee0ad, RZ ;  /* 0xd2511f530e127827 */ /* 0x000fe200078e00ff */
[--C-:B------:R-:W-:Y:S01]  /*0570*/  SHF.R.U64 R37, R6, 0x10, R7.reuse ;  /* 0x0000001006257819 */ /* 0x100fe20000001207 */
[----:B------:R-:W-:Y:S01]  /*0580*/  HADD2.F32 R33, -RZ, R33.H0_H0 ;  /* 0x20000021ff217230 */ /* 0x000fe20000004100 */
[----:B------:R-:W-:Y:S01]  /*0590*/  SHF.R.U32.HI R40, RZ, 0x10, R7 ;  /* 0x00000010ff287819 */ /* 0x000fe20000011607 */
[----:B------:R-:W-:Y:S01]  /*05a0*/  IMAD R15, R50, -0x326172a9, RZ ;  /* 0xcd9e8d57320f7824 */ /* 0x000fe200078e02ff */
[----:B------:R-:W-:Y:S01]  /*05b0*/  LOP3.LUT R17, R18, UR10, R17, 0x96, !PT ;  /* 0x0000000a12117c12 */ /* 0x000fe2000f8e9611 */
[C---:B------:R-:W-:Y:S01]  /*05c0*/  IMAD.HI.U32 R16, R13.reuse, -0x326172a9, RZ ;  /* 0xcd9e8d570d107827 */ /* 0x040fe200078e00ff */
[--C-:B------:R-:W-:Y:S01]  /*05d0*/  SHF.R.U64 R42, R8, 0x10, R9.reuse ;  /* 0x00000010082a7819 */ /* 0x100fe20000001209 */
[----:B------:R-:W-:Y:S01]  /*05e0*/  HADD2.F32 R36, -RZ, R36.H0_H0 ;  /* 0x20000024ff247230 */ /* 0x000fe20000004100 */
[----:B------:R-:W-:Y:S01]  /*05f0*/  SHF.R.U32.HI R41, RZ, 0x10, R9 ;  /* 0x00000010ff297819 */ /* 0x000fe20000011609 */
[----:B------:R-:W-:Y:S01]  /*0600*/  IMAD R13, R13, -0x326172a9, RZ ;  /* 0xcd9e8d570d0d7824 */ /* 0x000fe200078e02ff */
[----:B------:R-:W-:Y:S01]  /*0610*/  LOP3.LUT R15, R16, UR9, R15, 0x96, !PT ;  /* 0x00000009100f7c12 */ /* 0x000fe2000f8e960f */
[----:B------:R-:W-:Y:S01]  /*0620*/  IMAD.HI.U32 R16, R17, -0x326172a9, RZ ;  /* 0xcd9e8d5711107827 */ /* 0x000fe200078e00ff */
[--C-:B------:R-:W-:Y:S01]  /*0630*/  SHF.R.U64 R44, R10, 0x10, R11.reuse ;  /* 0x000000100a2c7819 */ /* 0x100fe2000000120b */
[----:B------:R-:W-:Y:S01]  /*0640*/  HADD2.F32 R37, -RZ, R37.H0_H0 ;  /* 0x20000025ff257230 */ /* 0x000fe20000004100 */
[----:B------:R-:W-:Y:S01]  /*0650*/  SHF.R.U32.HI R43, RZ, 0x10, R11 ;  /* 0x00000010ff2b7819 */ /* 0x000fe2000001160b */
        /* <DEDUP_REMOVED lines=44> */
[----:B------:R-:W-:Y:S01]  /*0920*/  IMAD.MOV.U32 R35, RZ, RZ, R5 ;  /* 0x000000ffff237224 */ /* 0x000fe200078e0005 */
[----:B------:R-:W-:Y:S01]  /*0930*/  LOP3.LUT R13, R15, UR24, R13, 0x96, !PT ;  /* 0x000000180f0d7c12 */ /* 0x000fe2000f8e960d */
[----:B------:R-:W-:-:S03]  /*0940*/  IMAD.HI.U32 R5, R19, -0x2daee0ad, RZ ;  /* 0xd2511f5313057827 */ /* 0x000fc600078e00ff */
[----:B------:R-:W-:Y:S01]  /*0950*/  HADD2.F32 R35, -RZ, R35.H0_H0 ;  /* 0x20000023ff237230 */ /* 0x000fe20000004100 */
[----:B------:R-:W-:Y:S01]  /*0960*/  IMAD.MOV.U32 R34, RZ, RZ, R4 ;  /* 0x000000ffff227224 */ /* 0x000fe200078e0004 */
[----:B------:R-:W-:Y:S01]  /*0970*/  LOP3.LUT R4, R5, UR26, R14, 0x96, !PT ;  /* 0x0000001a05047c12 */ /* 0x000fe2000f8e960e */
[----:B------:R-:W-:Y:S02]  /*0980*/  IMAD.MOV.U32 R38, RZ, RZ, R6 ;  /* 0x000000ffff267224 */ /* 0x000fe400078e0006 */
[----:B------:R-:W-:Y:S01]  /*0990*/  IMAD R15, R18, -0x326172a9, RZ ;  /* 0xcd9e8d57120f7824 */ /* 0x000fe200078e02ff */
[----:B------:R-:W-:Y:S01]  /*09a0*/  HADD2.F32 R34, -RZ, R34.H0_H0 ;  /* 0x20000022ff227230 */ /* 0x000fe20000004100 */
[----:B------:R-:W-:Y:S01]  /*09b0*/  IMAD.WIDE.U32 R16, R13, -0x326172a9, RZ ;  /* 0xcd9e8d570d107825 */ /* 0x000fe200078e00ff */
[----:B------:R-:W-:-:S03]  /*09c0*/  HADD2.F32 R38, -RZ, R38.H0_H0 ;  /* 0x20000026ff267230 */ /* 0x000fc60000004100 */
[----:B------:R-:W-:Y:S01]  /*09d0*/  IMAD.MOV.U32 R39, RZ, RZ, R7 ;  /* 0x000000ffff277224 */ /* 0x000fe200078e0007 */
[----:B------:R-:W-:Y:S01]  /*09e0*/  HADD2.F32 R7, -RZ, R8.H0_H0 ;  /* 0x20000008ff077230 */ /* 0x000fe20000004100 */
[----:B------:R-:W-:Y:S01]  /*09f0*/  LOP3.LUT R5, R17, UR25, R15, 0x96, !PT ;  /* 0x0000001911057c12 */ /* 0x000fe2000f8e960f */
[----:B------:R-:W-:Y:S01]  /*0a00*/  HADD2.F32 R8, -RZ, R9.H0_H0 ;  /* 0x20000009ff087230 */ /* 0x000fe20000004100 */
[----:B------:R-:W-:Y:S01]  /*0a10*/  MOV R6, R16 ;  /* 0x0000001000067202 */ /* 0x000fe20000000f00 */
[----:B------:R-:W-:Y:S01]  /*0a20*/  HADD2.F32 R9, -RZ, R10.H0_H0 ;  /* 0x2000000aff097230 */ /* 0x000fe20000004100 */
[----:B------:R-:W-:Y:S01]  /*0a30*/  IMAD.MOV.U32 R32, RZ, RZ, RZ ;  /* 0x000000ffff207224 */ /* 0x000fe200078e00ff */
[----:B------:R-:W-:Y:S01]  /*0a40*/  HADD2.F32 R10, -RZ, R11.H0_H0 ;  /* 0x2000000bff0a7230 */ /* 0x000fe20000004100 */
[----:B------:R-:W-:Y:S01]  /*0a50*/  LOP3.LUT R11, R12, 0x3, RZ, 0xc0, !PT ;  /* 0x000000030c0b7812 */ /* 0x000fe200078ec0ff */
[----:B------:R-:W-:Y:S01]  /*0a60*/  HADD2.F32 R39, -RZ, R39.H0_H0 ;  /* 0x20000027ff277230 */ /* 0x000fe20000004100 */
[----:B------:R-:W-:-:S02]  /*0a70*/  IMAD R46, R19, -0x2daee0ad, RZ ;  /* 0xd2511f53132e7824 */ /* 0x000fc400078e02ff */
.L_x_6160:
        /* <DEDUP_REMOVED lines=36> */
.L_x_6023:
[----:B0-----:R-:W-:Y:S02]  /*0cc0*/  IMAD.MOV.U32 R60, RZ, RZ, R6 ;  /* 0x000000ffff3c7224 */ /* 0x001fe400078e0006 */
.L_x_6024:
[----:B------:R-:W-:Y:S05]  /*0cd0*/  BSYNC B2 ;  /* 0x0000000000027941 */ /* 0x000fea0003800000 */
.L_x_6022:
        /* <DEDUP_REMOVED lines=16> */
.L_x_6028:
[----:B------:R-:W-:Y:S05]  /*0de0*/  BSYNC B3 ;  /* 0x0000000000037941 */ /* 0x000fea0003800000 */
.L_x_6027:
        /* <DEDUP_REMOVED lines=44> */
.L_x_6026:
[----:B------:R-:W-:Y:S05]  /*10b0*/  BSYNC B2 ;  /* 0x0000000000027941 */ /* 0x000fea0003800000 */
.L_x_6025:
        /* <DEDUP_REMOVED lines=9> */
[----:B------:R-:W-:Y:S01]  /*1150*/  MOV R28, R58 ;  /* 0x0000003a001c7202 */ /* 0x000fe20000000f00 */
[----:B------:R-:W-:Y:S05]  /*1160*/  @!P0 BRA `(.L_x_6030) ;  /* 0x0000057000008947 */ /* 0x000fea0003800000 */
[----:B------:R-:W-:Y:S02]  /*1170*/  IMAD.MOV.U32 R28, RZ, RZ, R58 ;  /* 0x000000ffff1c7224 */ /* 0x000fe400078e003a */
[----:B------:R-:W-:Y:S01]  /*1180*/  FADD.FTZ R20, R16, R20 ;  /* 0x0000001410147221 */ /* 0x000fe20000010000 */
[----:B------:R-:W-:Y:S05]  /*1190*/  BRA `(.L_x_6030) ;  /* 0x0000054000007947 */ /* 0x000fea0003800000 */
.L_x_6029:
        /* <DEDUP_REMOVED lines=12> */
.L_x_6032:
[----:B------:R-:W-:Y:S02]  /*1260*/  MOV R11, R6 ;  /* 0x00000006000b7202 */ /* 0x000fe40000000f00 */
.L_x_6033:
[----:B------:R-:W-:Y:S05]  /*1270*/  BSYNC B2 ;  /* 0x0000000000027941 */ /* 0x000fea0003800000 */
.L_x_6031:
        /* <DEDUP_REMOVED lines=16> */
.L_x_6037:
[----:B------:R-:W-:Y:S05]  /*1380*/  BSYNC B3 ;  /* 0x0000000000037941 */ /* 0x000fea0003800000 */
.L_x_6036:
        /* <DEDUP_REMOVED lines=41> */
[----:B------:R-:W-:Y:S01]  /*1620*/  MOV R46, R28 ;  /* 0x0000001c002e7202 */ /* 0x000fe20000000f00 */
[----:B------:R-:W-:Y:S01]  /*1630*/  IMAD.MOV.U32 R28, RZ, RZ, RZ ;  /* 0x000000ffff1c7224 */ /* 0x000fe200078e00ff */
[----:B------:R-:W-:Y:S02]  /*1640*/  LOP3.LUT R4, R29, UR26, R4, 0x96, !PT ;  /* 0x0000001a1d047c12 */ /* 0x000fe4000f8e9604 */
.L_x_6035:
[----:B------:R-:W-:Y:S05]  /*1650*/  BSYNC B2 ;  /* 0x0000000000027941 */ /* 0x000fea0003800000 */
.L_x_6034:
        /* <DEDUP_REMOVED lines=8> */
.L_x_6030:
        /* <DEDUP_REMOVED lines=12> */
.L_x_6039:
[----:B------:R-:W-:Y:S02]  /*17a0*/  MOV R11, R6 ;  /* 0x00000006000b7202 */ /* 0x000fe40000000f00 */
.L_x_6040:
[----:B------:R-:W-:Y:S05]  /*17b0*/  BSYNC B2 ;  /* 0x0000000000027941 */ /* 0x000fea0003800000 */
.L_x_6038:
        /* <DEDUP_REMOVED lines=16> */
.L_x_6044:
[----:B------:R-:W-:Y:S05]  /*18c0*/  BSYNC B3 ;  /* 0x0000000000037941 */ /* 0x000fea0003800000 */
.L_x_6043:
        /* <DEDUP_REMOVED lines=44> */
.L_x_6042:
[----:B------:R-:W-:Y:S05]  /*1b90*/  BSYNC B2 ;  /* 0x0000000000027941 */ /* 0x000fea0003800000 */
.L_x_6041:
        /* <DEDUP_REMOVED lines=11> */
.L_x_6045:
        /* <DEDUP_REMOVED lines=12> */
.L_x_6048:
[----:B------:R-:W-:Y:S02]  /*1d10*/  IMAD.MOV.U32 R11, RZ, RZ, R6 ;  /* 0x000000ffff0b7224 */ /* 0x000fe400078e0006 */
.L_x_6049:
[----:B------:R-:W-:Y:S05]  /*1d20*/  BSYNC B2 ;  /* 0x0000000000027941 */ /* 0x000fea0003800000 */
.L_x_6047:
        /* <DEDUP_REMOVED lines=16> */
.L_x_6053:
[----:B------:R-:W-:Y:S05]  /*1e30*/  BSYNC B3 ;  /* 0x0000000000037941 */ /* 0x000fea0003800000 */
.L_x_6052:
        /* <DEDUP_REMOVED lines=43> */
.L_x_6051:
[----:B------:R-:W-:Y:S05]  /*20f0*/  BSYNC B2 ;  /* 0x0000000000027941 */ /* 0x000fea0003800000 */
.L_x_6050:
        /* <DEDUP_REMOVED lines=8> */
.L_x_6046:
        /* <DEDUP_REMOVED lines=12> */
.L_x_6055:
[----:B------:R-:W-:Y:S02]  /*2240*/  IMAD.MOV.U32 R11, RZ, RZ, R6 ;  /* 0x000000ffff0b7224 */ /* 0x000fe400078e0006 */
.L_x_6056:
[----:B------:R-:W-:Y:S05]  /*2250*/  BSYNC B2 ;  /* 0x0000000000027941 */ /* 0x000fea0003800000 */
.L_x_6054:
        /* <DEDUP_REMOVED lines=16> */
.L_x_6060:
[----:B------:R-:W-:Y:S05]  /*2360*/  BSYNC B3 ;  /* 0x0000000000037941 */ /* 0x000fea0003800000 */
.L_x_6059:
        /* <DEDUP_REMOVED lines=44> */
.L_x_6058:
[----:B------:R-:W-:Y:S05]  /*2630*/  BSYNC B2 ;  /* 0x0000000000027941 */ /* 0x000fea0003800000 */
.L_x_6057:
        /* <DEDUP_REMOVED lines=11> */
.L_x_6061:
        /* <DEDUP_REMOVED lines=12> */
.L_x_6064:
[----:B------:R-:W-:Y:S02]  /*27b0*/  IMAD.MOV.U32 R11, RZ, RZ, R6 ;  /* 0x000000ffff0b7224 */ /* 0x000fe400078e0006 */
.L_x_6065:
[----:B------:R-:W-:Y:S05]  /*27c0*/  BSYNC B2 ;  /* 0x0000000000027941 */ /* 0x000fea0003800000 */
.L_x_6063:
        /* <DEDUP_REMOVED lines=16> */
.L_x_6069:
[----:B------:R-:W-:Y:S05]  /*28d0*/  BSYNC B3 ;  /* 0x0000000000037941 */ /* 0x000fea0003800000 */
.L_x_6068:
        /* <DEDUP_REMOVED lines=44> */
.L_x_6067:
[----:B------:R-:W-:Y:S05]  /*2ba0*/  BSYNC B2 ;  /* 0x0000000000027941 */ /* 0x000fea0003800000 */
.L_x_6066:
        /* <DEDUP_REMOVED lines=8> */
.L_x_6062:
        /* <DEDUP_REMOVED lines=12> */
.L_x_6071:
[----:B------:R-:W-:Y:S02]  /*2cf0*/  IMAD.MOV.U32 R11, RZ, RZ, R6 ;  /* 0x000000ffff0b7224 */ /* 0x000fe400078e0006 */
.L_x_6072:
[----:B------:R-:W-:Y:S05]  /*2d00*/  BSYNC B2 ;  /* 0x0000000000027941 */ /* 0x000fea0003800000 */
.L_x_6070:
        /* <DEDUP_REMOVED lines=16> */
.L_x_6076:
[----:B------:R-:W-:Y:S05]  /*2e10*/  BSYNC B3 ;  /* 0x0000000000037941 */ /* 0x000fea0003800000 */
.L_x_6075:
        /* <DEDUP_REMOVED lines=44> */
.L_x_6074:
[----:B------:R-:W-:Y:S05]  /*30e0*/  BSYNC B2 ;  /* 0x0000000000027941 */ /* 0x000fea0003800000 */
.L_x_6073:
        /* <DEDUP_REMOVED lines=11> */
.L_x_6077:
        /* <DEDUP_REMOVED lines=12> */
.L_x_6080:
[----:B------:R-:W-:Y:S02]  /*3260*/  MOV R60, R6 ;  /* 0x00000006003c7202 */ /* 0x000fe40000000f00 */
.L_x_6081:
[----:B------:R-:W-:Y:S05]  /*3270*/  BSYNC B2 ;  /* 0x0000000000027941 */ /* 0x000fea0003800000 */
.L_x_6079:
        /* <DEDUP_REMOVED lines=16> */
.L_x_6085:
[----:B------:R-:W-:Y:S05]  /*3380*/  BSYNC B3 ;  /* 0x0000000000037941 */ /* 0x000fea0003800000 */
.L_x_6084:
        /* <DEDUP_REMOVED lines=43> */
[----:B------:R-:W-:Y:S02]  /*3640*/  MOV R46, R28 ;  /* 0x0000001c002e7202 */ /* 0x000fe40000000f00 */
.L_x_6083:
[----:B------:R-:W-:Y:S05]  /*3650*/  BSYNC B2 ;  /* 0x0000000000027941 */ /* 0x000fea0003800000 */
.L_x_6082:
        /* <DEDUP_REMOVED lines=8> */
.L_x_6078:
[----:B------:R-:W-:Y:S01]  /*36e0*/  ISETP.NE.AND P6, PT, R55, RZ, PT ;  /* 0x000000ff3700720c */ /* 0x000fe20003fc5270 */
[----:B------:R-:W-:Y:S01]  /*36f0*/  IMAD.SHL.U32 R31, R54, 0x4, RZ ;  /* 0x00000004361f7824 */ /* 0x000fe200078e00ff */
[----:B------:R-:W-:Y:S02]  /*3700*/  SEL R28, RZ, 0x1000000, P5 ;  /* 0x01000000ff1c7807 */ /* 0x000fe40002800000 */
[----:B------:R-:W-:Y:S02]  /*3710*/  SEL R55, RZ, 0x10000, P4 ;  /* 0x00010000ff377807 */ /* 0x000fe40002000000 */
[----:B------:R-:W-:Y:S02]  /*3720*/  SEL R56, RZ, 0x100, P3 ;  /* 0x00000100ff387807 */ /* 0x000fe40001800000 */
[----:B------:R-:W-:Y:S02]  /*3730*/  SEL R29, RZ, 0x1, P2 ;  /* 0x00000001ff1d7807 */ /* 0x000fe40001000000 */
[----:B------:R-:W-:-:S02]  /*3740*/  IADD3 R58, R56, R28, R55 ;  /* 0x0000001c383a7210 */ /* 0x000fc40007ffe037 */
[C---:B------:R-:W-:Y:S02]  /*3750*/  LEA R56, P0, R54.reuse, c[0x0][0x188], 0x4 ;  /* 0x0000620036387a11 */ /* 0x040fe400078020ff */
[----:B------:R-:W-:Y:S01]  /*3760*/  SHF.L.U64.HI R55, R54, 0x2, RZ ;  /* 0x0000000236377819 */ /* 0x000fe200000102ff */
[----:B------:R-:W-:Y:S01]  /*3770*/  IMAD.IADD R59, R58, 0x1, R29 ;  /* 0x000000013a3b7824 */ /* 0x000fe200078e021d */
[----:B------:R-:W-:Y:S02]  /*3780*/  IADD3 R28, P1, R31, c[0x0][0x190], RZ ;  /* 0x000064001f1c7a10 */ /* 0x000fe40007f3e0ff */
[----:B------:R-:W-:Y:S02]  /*3790*/  LEA.HI.X R57, R54, c[0x0][0x18c], RZ, 0x4, P0 ;  /* 0x0000630036397a11 */ /* 0x000fe400000f24ff */
[----:B------:R-:W-:-:S03]  /*37a0*/  IADD3.X R29, R55, c[0x0][0x194], RZ, P1, !PT ;  /* 0x00006500371d7a10 */ /* 0x000fc60000ffe4ff */
[----:B------:R0:W-:Y:S04]  /*37b0*/  STG.E.128 [R56.64], R20 ;  /* 0x0000001438007986 */ /* 0x0001e8000c101d06 */
[----:B------:R0:W-:Y:S01]  /*37c0*/  STG.E [R28.64], R59 ;  /* 0x0000003b1c007986 */ /* 0x0001e2000c101906 */
[----:B------:R-:W-:Y:S05]  /*37d0*/  @!P6 BRA `(.L_x_6086) ;  /* 0x000000b00000e947 */ /* 0x000fea0003800000 */
[----:B0-----:R-:W-:Y:S01]  /*37e0*/  IMAD.U32 R29, R48, 0x10000, RZ ;  /* 0x00010000301d7824 */ /* 0x001fe200078e00ff */
[----:B------:R-:W-:Y:S02]  /*37f0*/  LOP3.LUT R28, R49, 0xffff, RZ, 0xc0, !PT ;  /* 0x0000ffff311c7812 */ /* 0x000fe400078ec0ff */
[----:B------:R-:W-:Y:S02]  /*3800*/  LOP3.LUT R56, R47, 0xff, RZ, 0xc0, !PT ;  /* 0x000000ff2f387812 */ /* 0x000fe400078ec0ff */
[----:B------:R-:W-:-:S04]  /*3810*/  LOP3.LUT R29, R29, 0xff0000, RZ, 0xc0, !PT ;  /* 0x00ff00001d1d7812 */ /* 0x000fc800078ec0ff */
[----:B------:R-:W-:Y:S02]  /*3820*/  LEA R29, R28, R29, 0x18 ;  /* 0x0000001d1c1d7211 */ /* 0x000fe400078ec0ff */
[----:B------:R-:W-:Y:S02]  /*3830*/  IADD3 R28, P0, R31, c[0x0][0x198], RZ ;  /* 0x000066001f1c7a10 */ /* 0x000fe40007f1e0ff */
[----:B------:R-:W-:Y:S01]  /*3840*/  LOP3.LUT R31, R45, 0xff, RZ, 0xc0, !PT ;  /* 0x000000ff2d1f7812 */ /* 0x000fe200078ec0ff */
[----:B------:R-:W-:Y:S01]  /*3850*/  IMAD R56, R56, 0x100, R29 ;  /* 0x0000010038387824 */ /* 0x000fe200078e021d */
[----:B------:R-:W-:-:S03]  /*3860*/  IADD3.X R29, R55, c[0x0][0x19c], RZ, P0, !PT ;  /* 0x00006700371d7a10 */ /* 0x000fc600007fe4ff */
[----:B------:R-:W-:-:S05]  /*3870*/  IMAD.IADD R31, R56, 0x1, R31 ;  /* 0x00000001381f7824 */ /* 0x000fca00078e021f */
[----:B------:R0:W-:Y:S02]  /*3880*/  STG.E [R28.64], R31 ;  /* 0x0000001f1c007986 */ /* 0x0001e4000c101906 */
.L_x_6086:
[----:B0-----:R-:W-:Y:S02]  /*3890*/  IADD3 R31, R54, 0x20, RZ ;  /* 0x00000020361f7810 */ /* 0x001fe40007ffe0ff */
.L_x_6021:
[----:B------:R-:W-:Y:S05]  /*38a0*/  BSYNC B1 ;  /* 0x0000000000017941 */ /* 0x000fea0003800000 */
.L_x_6020:
        /* <DEDUP_REMOVED lines=29> */
.L_x_6090:
[----:B0-----:R-:W-:Y:S02]  /*3a80*/  IMAD.MOV.U32 R57, RZ, RZ, R6 ;  /* 0x000000ffff397224 */ /* 0x001fe400078e0006 */
.L_x_6091:
[----:B------:R-:W-:Y:S05]  /*3a90*/  BSYNC B2 ;  /* 0x0000000000027941 */ /* 0x000fea0003800000 */
.L_x_6089:
        /* <DEDUP_REMOVED lines=16> */
.L_x_6095:
[----:B------:R-:W-:Y:S05]  /*3ba0*/  BSYNC B3 ;  /* 0x0000000000037941 */ /* 0x000fea0003800000 */
.L_x_6094:
        /* <DEDUP_REMOVED lines=44> */
.L_x_6093:
[----:B------:R-:W-:Y:S05]  /*3e70*/  BSYNC B2 ;  /* 0x0000000000027941 */ /* 0x000fea0003800000 */
.L_x_6092:
        /* <DEDUP_REMOVED lines=14> */
.L_x_6096:
        /* <DEDUP_REMOVED lines=12> */
.L_x_6099:
[----:B------:R-:W-:Y:S02]  /*4020*/  MOV R11, R6 ;  /* 0x00000006000b7202 */ /* 0x000fe40000000f00 */
.L_x_6100:
[----:B------:R-:W-:Y:S05]  /*4030*/  BSYNC B2 ;  /* 0x0000000000027941 */ /* 0x000fea0003800000 */
.L_x_6098:
        /* <DEDUP_REMOVED lines=16> */
.L_x_6104:
[----:B------:R-:W-:Y:S05]  /*4140*/  BSYNC B3 ;  /* 0x0000000000037941 */ /* 0x000fea0003800000 */
.L_x_6103:
        /* <DEDUP_REMOVED lines=44> */
.L_x_6102:
[----:B------:R-:W-:Y:S05]  /*4410*/  BSYNC B2 ;  /* 0x0000000000027941 */ /* 0x000fea0003800000 */
.L_x_6101:
        /* <DEDUP_REMOVED lines=8> */
.L_x_6097:
        /* <DEDUP_REMOVED lines=12> */
.L_x_6106:
[----:B------:R-:W-:Y:S02]  /*4560*/  MOV R11, R6 ;  /* 0x00000006000b7202 */ /* 0x000fe40000000f00 */
.L_x_6107:
[----:B------:R-:W-:Y:S05]  /*4570*/  BSYNC B2 ;  /* 0x0000000000027941 */ /* 0x000fea0003800000 */
.L_x_6105:
        /* <DEDUP_REMOVED lines=16> */
.L_x_6111:
[----:B------:R-:W-:Y:S05]  /*4680*/  BSYNC B3 ;  /* 0x0000000000037941 */ /* 0x000fea0003800000 */
.L_x_6110:
        /* <DEDUP_REMOVED lines=44> */
.L_x_6109:
[----:B------:R-:W-:Y:S05]  /*4950*/  BSYNC B2 ;  /* 0x0000000000027941 */ /* 0x000fea0003800000 */
.L_x_6108:
        /* <DEDUP_REMOVED lines=11> */
.L_x_6112:
        /* <DEDUP_REMOVED lines=12> */
.L_x_6115:
[----:B------:R-:W-:Y:S02]  /*4ad0*/  IMAD.MOV.U32 R11, RZ, RZ, R6 ;  /* 0x000000ffff0b7224 */ /* 0x000fe400078e0006 */
.L_x_6116:
[----:B------:R-:W-:Y:S05]  /*4ae0*/  BSYNC B2 ;  /* 0x0000000000027941 */ /* 0x000fea0003800000 */
.L_x_6114:
        /* <DEDUP_REMOVED lines=16> */
.L_x_6120:
[----:B------:R-:W-:Y:S05]  /*4bf0*/  BSYNC B3 ;  /* 0x0000000000037941 */ /* 0x000fea0003800000 */
.L_x_6119:
        /* <DEDUP_REMOVED lines=43> */
.L_x_6118:
[----:B------:R-:W-:Y:S05]  /*4eb0*/  BSYNC B2 ;  /* 0x0000000000027941 */ /* 0x000fea0003800000 */
.L_x_6117:
        /* <DEDUP_REMOVED lines=8> */
.L_x_6113:
        /* <DEDUP_REMOVED lines=12> */
.L_x_6122:
[----:B------:R-:W-:Y:S02]  /*5000*/  IMAD.MOV.U32 R11, RZ, RZ, R6 ;  /* 0x000000ffff0b7224 */ /* 0x000fe400078e0006 */
.L_x_6123:
[----:B------:R-:W-:Y:S05]  /*5010*/  BSYNC B2 ;  /* 0x0000000000027941 */ /* 0x000fea0003800000 */
.L_x_6121:
        /* <DEDUP_REMOVED lines=16> */
.L_x_6127:
[----:B------:R-:W-:Y:S05]  /*5120*/  BSYNC B3 ;  /* 0x0000000000037941 */ /* 0x000fea0003800000 */
.L_x_6126:
        /* <DEDUP_REMOVED lines=44> */
.L_x_6125:
[----:B------:R-:W-:Y:S05]  /*53f0*/  BSYNC B2 ;  /* 0x0000000000027941 */ /* 0x000fea0003800000 */
.L_x_6124:
        /* <DEDUP_REMOVED lines=11> */
.L_x_6128:
        /* <DEDUP_REMOVED lines=12> */
.L_x_6131:
[----:B------:R-:W-:Y:S02]  /*5570*/  IMAD.MOV.U32 R11, RZ, RZ, R6 ;  /* 0x000000ffff0b7224 */ /* 0x000fe400078e0006 */
.L_x_6132:
[----:B------:R-:W-:Y:S05]  /*5580*/  BSYNC B2 ;  /* 0x0000000000027941 */ /* 0x000fea0003800000 */
.L_x_6130:
        /* <DEDUP_REMOVED lines=16> */
.L_x_6136:
[----:B------:R-:W-:Y:S05]  /*5690*/  BSYNC B3 ;  /* 0x0000000000037941 */ /* 0x000fea0003800000 */
.L_x_6135:
        /* <DEDUP_REMOVED lines=44> */
.L_x_6134:
[----:B------:R-:W-:Y:S05]  /*5960*/  BSYNC B2 ;  /* 0x0000000000027941 */ /* 0x000fea0003800000 */
.L_x_6133:
        /* <DEDUP_REMOVED lines=8> */
.L_x_6129:
        /* <DEDUP_REMOVED lines=12> */
.L_x_6138:
[----:B------:R-:W-:Y:S02]  /*5ab0*/  IMAD.MOV.U32 R11, RZ, RZ, R6 ;  /* 0x000000ffff0b7224 */ /* 0x000fe400078e0006 */
.L_x_6139:
[----:B------:R-:W-:Y:S05]  /*5ac0*/  BSYNC B2 ;  /* 0x0000000000027941 */ /* 0x000fea0003800000 */
.L_x_6137:
        /* <DEDUP_REMOVED lines=16> */
.L_x_6143:
[----:B------:R-:W-:Y:S05]  /*5bd0*/  BSYNC B3 ;  /* 0x0000000000037941 */ /* 0x000fea0003800000 */
.L_x_6142:
        /* <DEDUP_REMOVED lines=44> */
.L_x_6141:
[----:B------:R-:W-:Y:S05]  /*5ea0*/  BSYNC B2 ;  /* 0x0000000000027941 */ /* 0x000fea0003800000 */
.L_x_6140:
        /* <DEDUP_REMOVED lines=11> */
.L_x_6144:
        /* <DEDUP_REMOVED lines=12> */
.L_x_6147:
[----:B------:R-:W-:Y:S02]  /*6020*/  MOV R57, R6 ;  /* 0x0000000600397202 */ /* 0x000fe40000000f00 */
.L_x_6148:
[----:B------:R-:W-:Y:S05]  /*6030*/  BSYNC B2 ;  /* 0x0000000000027941 */ /* 0x000fea0003800000 */
.L_x_6146:
        /* <DEDUP_REMOVED lines=16> */
.L_x_6152:
[----:B------:R-:W-:Y:S05]  /*6140*/  BSYNC B3 ;  /* 0x0000000000037941 */ /* 0x000fea0003800000 */
.L_x_6151:
        /* <DEDUP_REMOVED lines=44> */
.L_x_6150:
[----:B------:R-:W-:Y:S05]  /*6410*/  BSYNC B2 ;  /* 0x0000000000027941 */ /* 0x000fea0003800000 */
.L_x_6149:
        /* <DEDUP_REMOVED lines=8> */
.L_x_6145:
[----:B------:R-:W-:Y:S02]  /*64a0*/  SEL R28, RZ, 0x1000000, P5 ;  /* 0x01000000ff1c7807 */ /* 0x000fe40002800000 */
[----:B------:R-:W-:Y:S02]  /*64b0*/  SEL R29, RZ, 0x10000, P4 ;  /* 0x00010000ff1d7807 */ /* 0x000fe40002000000 */
[----:B------:R-:W-:Y:S02]  /*64c0*/  SEL R55, RZ, 0x100, P3 ;  /* 0x00000100ff377807 */ /* 0x000fe40001800000 */
[----:B------:R-:W-:Y:S02]  /*64d0*/  SEL R57, RZ, 0x1, P2 ;  /* 0x00000001ff397807 */ /* 0x000fe40001000000 */
[----:B------:R-:W-:Y:S01]  /*64e0*/  IADD3 R28, R55, R28, R29 ;  /* 0x0000001c371c7210 */ /* 0x000fe20007ffe01d */
[----:B------:R-:W-:Y:S01]  /*64f0*/  IMAD.SHL.U32 R55, R31, 0x4, RZ ;  /* 0x000000041f377824 */ /* 0x000fe200078e00ff */
[----:B------:R-:W-:-:S02]  /*6500*/  ISETP.NE.AND P6, PT, R56, RZ, PT ;  /* 0x000000ff3800720c */ /* 0x000fc40003fc5270 */
[----:B------:R-:W-:Y:S01]  /*6510*/  LEA R56, P0, R31, c[0x0][0x188], 0x4 ;  /* 0x000062001f387a11 */ /* 0x000fe200078020ff */
[----:B------:R-:W-:Y:S01]  /*6520*/  IMAD.IADD R59, R28, 0x1, R57 ;  /* 0x000000011c3b7824 */ /* 0x000fe200078e0239 */
[----:B------:R-:W-:Y:S02]  /*6530*/  SHF.R.U32.HI R58, RZ, 0x1e, R31 ;  /* 0x0000001eff3a7819 */ /* 0x000fe4000001161f */
        /* <DEDUP_REMOVED lines=9> */
[----:B------:R-:W-:-:S02]  /*65d0*/  LOP3.LUT R29, R29, 0xff0000, RZ, 0xc0, !PT ;  /* 0x00ff00001d1d7812 */ /* 0x000fc400078ec0ff */
[----:B------:R-:W-:Y:S02]  /*65e0*/  LOP3.LUT R31, R45, 0xff, RZ, 0xc0, !PT ;  /* 0x000000ff2d1f7812 */ /* 0x000fe400078ec0ff */
[----:B------:R-:W-:Y:S02]  /*65f0*/  LEA R29, R28, R29, 0x18 ;  /* 0x0000001d1c1d7211 */ /* 0x000fe400078ec0ff */
[----:B------:R-:W-:-:S03]  /*6600*/  IADD3 R28, P0, R55, c[0x0][0x198], RZ ;  /* 0x00006600371c7a10 */ /* 0x000fc60007f1e0ff */
[----:B------:R-:W-:Y:S01]  /*6610*/  IMAD R56, R56, 0x100, R29 ;  /* 0x0000010038387824 */ /* 0x000fe200078e021d */
[----:B------:R-:W-:-:S03]  /*6620*/  IADD3.X R29, R58, c[0x0][0x19c], RZ, P0, !PT ;  /* 0x000067003a1d7a10 */ /* 0x000fc600007fe4ff */
[----:B------:R-:W-:-:S05]  /*6630*/  IMAD.IADD R31, R56, 0x1, R31 ;  /* 0x00000001381f7824 */ /* 0x000fca00078e021f */
[----:B------:R0:W-:Y:S02]  /*6640*/  STG.E [R28.64], R31 ;  /* 0x0000001f1c007986 */ /* 0x0001e4000c101906 */
.L_x_6088:
[----:B------:R-:W-:Y:S05]  /*6650*/  BSYNC B1 ;  /* 0x0000000000017941 */ /* 0x000fea0003800000 */
.L_x_6087:
        /* <DEDUP_REMOVED lines=14> */
.L_x_6161:
        /* <DEDUP_REMOVED lines=38> */
.L_x_6162:
[----:B------:R-:W-:Y:S01]  /*69a0*/  FMUL.FTZ R28, R57, R57 ;  /* 0x00000039391c7220 */ /* 0x000fe20000410000 */
[----:B------:R-:W-:Y:S01]  /*69b0*/  ISETP.NE.AND P0, PT, RZ, UR8, PT ;  /* 0x00000008ff007c0c */ /* 0x000fe2000bf05270 */
[----:B------:R-:W-:Y:S01]  /*69c0*/  IMAD.MOV.U32 R31, RZ, RZ, c[0x0][0x1e0] ;  /* 0x00007800ff1f7624 */ /* 0x000fe200078e00ff */
[----:B------:R-:W-:Y:S01]  /*69d0*/  ISETP.NE.AND P2, PT, R53, RZ, PT ;  /* 0x000000ff3500720c */ /* 0x000fe20003f45270 */
[----:B01----:R-:W-:Y:S01]  /*69e0*/  FADD.FTZ R30, R55, R30 ;  /* 0x0000001e371e7221 */ /* 0x003fe20000010000 */
[----:B------:R-:W-:Y:S01]  /*69f0*/  FSEL R29, R28, RZ, P0 ;  /* 0x000000ff1c1d7208 */ /* 0x000fe20000000000 */
[----:B------:R-:W-:Y:S01]  /*6a00*/  BSSY B1, `(.L_x_6155) ;  /* 0x000001c000017945 */ /* 0x000fe20003800000 */
[----:B------:R-:W-:Y:S01]  /*6a10*/  FSEL R58, R57, RZ, !P0 ;  /* 0x000000ff393a7208 */ /* 0x000fe20004000000 */
[----:B------:R-:W-:Y:S02]  /*6a20*/  FFMA.FTZ R28, R30, R31, c[0x0][0x228] ;  /* 0x00008a001e1c7623 */ /* 0x000fe4000001001f */
[----:B------:R-:W-:-:S02]  /*6a30*/  @!P1 IMAD.MOV.U32 R30, RZ, RZ, 0x4 ;  /* 0x00000004ff1e9424 */ /* 0x000fc400078e00ff */
[----:B------:R-:W-:Y:S01]  /*6a40*/  FADD.FTZ R55, R28, R29 ;  /* 0x0000001d1c377221 */ /* 0x000fe20000010000 */
[----:B------:R-:W-:Y:S01]  /*6a50*/  @!P1 MOV R28, 0x4 ;  /* 0x00000004001c9802 */ /* 0x000fe20000000f00 */
[----:B------:R-:W-:-:S04]  /*6a60*/  @!P1 IMAD.WIDE R30, R51, R30, c[0x0][0x1a0] ;  /* 0x00006800331e9625 */ /* 0x000fc800078e021e */
[----:B------:R-:W0:Y:S01]  /*6a70*/  MUFU.RSQ R55, R55 ;  /* 0x0000003700377308 */ /* 0x000e220000001400 */
[----:B------:R-:W-:Y:S01]  /*6a80*/  @!P1 IMAD.WIDE R28, R51, R28, c[0x0][0x1a8] ;  /* 0x00006a00331c9625 */ /* 0x000fe200078e021c */
[----:B------:R1:W-:Y:S04]  /*6a90*/  @!P1 STG.E [R30.64], R57 ;  /* 0x000000391e009986 */ /* 0x0003e8000c101906 */
[----:B0-----:R1:W-:Y:S01]  /*6aa0*/  @!P1 STG.E [R28.64], R55 ;  /* 0x000000371c009986 */ /* 0x0013e2000c101906 */
[----:B------:R-:W-:Y:S05]  /*6ab0*/  @!P2 BRA `(.L_x_6156) ;  /* 0x000001000000a947 */ /* 0x000fea0003800000 */
[--C-:B-1----:R-:W-:Y:S02]  /*6ac0*/  FADD.FTZ R30, R21, -R58.reuse ;  /* 0x8000003a151e7221 */ /* 0x102fe40000010000 */
[--C-:B------:R-:W-:Y:S02]  /*6ad0*/  FADD.FTZ R28, R20, -R58.reuse ;  /* 0x8000003a141c7221 */ /* 0x100fe40000010000 */
[----:B------:R-:W-:-:S02]  /*6ae0*/  FADD.FTZ R56, R22, -R58 ;  /* 0x8000003a16387221 */ /* 0x000fc40000010000 */
[----:B------:R-:W-:Y:S02]  /*6af0*/  FADD.FTZ R60, R23, -R58 ;  /* 0x8000003a173c7221 */ /* 0x000fe40000010000 */
[C---:B------:R-:W-:Y:S02]  /*6b00*/  FMUL.FTZ R29, R55.reuse, R30 ;  /* 0x0000001e371d7220 */ /* 0x040fe40000410000 */
[C---:B------:R-:W-:Y:S02]  /*6b10*/  FMUL.FTZ R28, R55.reuse, R28 ;  /* 0x0000001c371c7220 */ /* 0x040fe40000410000 */
[C---:B------:R-:W-:Y:S02]  /*6b20*/  FMUL.FTZ R30, R55.reuse, R56 ;  /* 0x00000038371e7220 */ /* 0x040fe40000410000 */
[----:B------:R-:W-:Y:S02]  /*6b30*/  FMUL.FTZ R31, R55, R60 ;  /* 0x0000003c371f7220 */ /* 0x000fe40000410000 */
[----:B------:R-:W-:-:S02]  /*6b40*/  IMAD.MOV.U32 R57, RZ, RZ, 0x10 ;  /* 0x00000010ff397424 */ /* 0x000fc400078e00ff */
[----:B------:R-:W-:Y:S02]  /*6b50*/  FFMA.FTZ R28, R34, R28, R7 ;  /* 0x0000001c221c7223 */ /* 0x000fe40000010007 */
[----:B------:R-:W-:Y:S02]  /*6b60*/  FFMA.FTZ R29, R33, R29, R42 ;  /* 0x0000001d211d7223 */ /* 0x000fe4000001002a */
[----:B------:R-:W-:Y:S02]  /*6b70*/  FFMA.FTZ R30, R35, R30, R8 ;  /* 0x0000001e231e7223 */ /* 0x000fe40000010008 */
[----:B------:R-:W-:Y:S02]  /*6b80*/  FFMA.FTZ R31, R36, R31, R41 ;  /* 0x0000001f241f7223 */ /* 0x000fe40000010029 */
[C---:B------:R-:W-:Y:S01]  /*6b90*/  IMAD.WIDE.U32 R56, R54.reuse, R57, c[0x0][0x208] ;  /* 0x0000820036387625 */ /* 0x040fe200078e0039 */
[----:B------:R-:W-:-:S04]  /*6ba0*/  IADD3 R54, R54, 0x20, RZ ;  /* 0x0000002036367810 */ /* 0x000fc80007ffe0ff */
[----:B------:R0:W-:Y:S03]  /*6bb0*/  STG.E.128 [R56.64], R28 ;  /* 0x0000001c38007986 */ /* 0x0001e6000c101d06 */
.L_x_6156:
[----:B------:R-:W-:Y:S05]  /*6bc0*/  BSYNC B1 ;  /* 0x0000000000017941 */ /* 0x000fea0003800000 */
.L_x_6155:
[----:B------:R-:W-:Y:S01]  /*6bd0*/  ISETP.NE.AND P0, PT, R52, RZ, PT ;  /* 0x000000ff3400720c */ /* 0x000fe20003f05270 */
[----:B------:R-:W-:-:S12]  /*6be0*/  BSSY B1, `(.L_x_6157) ;  /* 0x0000011000017945 */ /* 0x000fd80003800000 */
[----:B------:R-:W-:Y:S05]  /*6bf0*/  @!P0 BRA `(.L_x_6158) ;  /* 0x000000f000008947 */ /* 0x000fea0003800000 */
[--C-:B01----:R-:W-:Y:S02]  /*6c00*/  FADD.FTZ R28, R24, -R58.reuse ;  /* 0x8000003a181c7221 */ /* 0x103fe40000010000 */
[--C-:B------:R-:W-:Y:S02]  /*6c10*/  FADD.FTZ R30, R25, -R58.reuse ;  /* 0x8000003a191e7221 */ /* 0x100fe40000010000 */
[--C-:B------:R-:W-:Y:S02]  /*6c20*/  FADD.FTZ R56, R26, -R58.reuse ;  /* 0x8000003a1a387221 */ /* 0x100fe40000010000 */
[----:B------:R-:W-:Y:S02]  /*6c30*/  FADD.FTZ R58, R27, -R58 ;  /* 0x8000003a1b3a7221 */ /* 0x000fe40000010000 */
[----:B------:R-:W-:Y:S02]  /*6c40*/  FMUL.FTZ R29, R55, R30 ;  /* 0x0000001e371d7220 */ /* 0x000fe40000410000 */
[----:B------:R-:W-:-:S02]  /*6c50*/  IMAD.MOV.U32 R57, RZ, RZ, 0x10 ;  /* 0x00000010ff397424 */ /* 0x000fc400078e00ff */
        /* <DEDUP_REMOVED lines=9> */
.L_x_6158:
[----:B------:R-:W-:Y:S05]  /*6cf0*/  BSYNC B1 ;  /* 0x0000000000017941 */ /* 0x000fea0003800000 */
.L_x_6157:
[----:B01----:R-:W-:-:S04]  /*6d00*/  IMAD.MOV.U32 R28, RZ, RZ, 0x4 ;  /* 0x00000004ff1c7424 */ /* 0x003fc800078e00ff */
[----:B------:R-:W-:-:S05]  /*6d10*/  IMAD R51, R28, c[0x0][0x160], R51 ;  /* 0x000058001c337a24 */ /* 0x000fca00078e0233 */
[----:B------:R-:W-:-:S13]  /*6d20*/  ISETP.GE.AND P0, PT, R51, c[0x0][0x164], PT ;  /* 0x0000590033007a0c */ /* 0x000fda0003f06270 */
[----:B------:R-:W-:Y:S01]  /*6d30*/  @P0 CALL.REL.NOINC `(.L_x_6159) ;  /* 0x0000001000000944 */ /* 0x000fe20003c00000 */
[----:B------:R-:W-:Y:S05]  /*6d40*/  BRA `(.L_x_6160) ;  /* 0xffff9d3000007947 */ /* 0x000fea000383ffff */
.L_x_6159:
[----:B------:R-:W-:Y:S05]  /*6d50*/  BSYNC B0 ;  /* 0x0000000000007941 */ /* 0x000fea0003800000 */
.L_x_6019:
[----:B------:R-:W-:Y:S05]  /*6d60*/  EXIT ;  /* 0x000000000000794d */ /* 0x000fea0003800000 */
.L_x_6153:
[----:B------:R-:W-:Y:S01]  /*6d70*/  HFMA2.MMA R58, -RZ, RZ, 0, 5.9604644775390625e-08 ;  /* 0x00000001ff3a7435 */ /* 0x000fe200000001ff */
[----:B------:R-:W-:Y:S01]  /*6d80*/  IMAD.MOV.U32 R30, RZ, RZ, R31 ;  /* 0x000000ffff1e7224 */ /* 0x000fe200078e001f */
[----:B------:R-:W-:Y:S01]  /*6d90*/  MOV R28, 0x6dd0 ;  /* 0x00006dd0001c7802 */ /* 0x000fe20000000f00 */
[----:B------:R-:W-:Y:S02]  /*6da0*/  IMAD.MOV.U32 R56, RZ, RZ, 0x1f ;  /* 0x0000001fff387424 */ /* 0x000fe400078e00ff */
[----:B------:R-:W-:Y:S02]  /*6db0*/  IMAD.MOV.U32 R55, RZ, RZ, -0x1 ;  /* 0xffffffffff377424 */ /* 0x000fe400078e00ff */
[----:B------:R-:W-:Y:S05]  /*6dc0*/  CALL.REL.NOINC `($__internal_70_$__cuda_sm70_shflsync_bfly_p) ;  /* 0x000004b000007944 */ /* 0x000fea0003c00000 */
[----:B01----:R-:W-:Y:S05]  /*6dd0*/  BRA `(.L_x_6161) ;  /* 0xfffff96000007947 */ /* 0x003fea000383ffff */
.L_x_6154:
[----:B------:R-:W-:Y:S01]  /*6de0*/  IMAD.MOV.U32 R30, RZ, RZ, R59 ;  /* 0x000000ffff1e7224 */ /* 0x000fe200078e003b */
[----:B------:R-:W-:Y:S01]  /*6df0*/  MOV R56, 0x1f ;  /* 0x0000001f00387802 */ /* 0x000fe20000000f00 */
[----:B------:R-:W-:Y:S01]  /*6e00*/  IMAD.MOV.U32 R58, RZ, RZ, 0x2 ;  /* 0x00000002ff3a7424 */ /* 0x000fe200078e00ff */
[----:B------:R-:W-:Y:S01]  /*6e10*/  MOV R28, 0x6e40 ;  /* 0x00006e40001c7802 */ /* 0x000fe20000000f00 */
[----:B------:R-:W-:Y:S02]  /*6e20*/  IMAD.MOV.U32 R55, RZ, RZ, -0x1 ;  /* 0xffffffffff377424 */ /* 0x000fe400078e00ff */
[----:B0-----:R-:W-:Y:S05]  /*6e30*/  CALL.REL.NOINC `($__internal_70_$__cuda_sm70_shflsync_bfly_p) ;  /* 0x0000044000007944 */ /* 0x001fea0003c00000 */
[----:B01----:R-:W-:Y:S01]  /*6e40*/  FADD.FTZ R30, R59, R55 ;  /* 0x000000373b1e7221 */ /* 0x003fe20000010000 */
[----:B------:R-:W-:Y:S01]  /*6e50*/  MOV R55, 0xffffffff ;  /* 0xffffffff00377802 */ /* 0x000fe20000000f00 */
[----:B------:R-:W-:Y:S01]  /*6e60*/  IMAD.MOV.U32 R58, RZ, RZ, 0x4 ;  /* 0x00000004ff3a7424 */ /* 0x000fe200078e00ff */
[----:B------:R-:W-:Y:S01]  /*6e70*/  MOV R28, 0x6ea0 ;  /* 0x00006ea0001c7802 */ /* 0x000fe20000000f00 */
[----:B------:R-:W-:-:S02]  /*6e80*/  IMAD.MOV.U32 R56, RZ, RZ, 0x1f ;  /* 0x0000001fff387424 */ /* 0x000fc400078e00ff */
[----:B------:R-:W-:Y:S05]  /*6e90*/  CALL.REL.NOINC `($__internal_70_$__cuda_sm70_shflsync_bfly_p) ;  /* 0x000003e000007944 */ /* 0x000fea0003c00000 */
[----:B01----:R-:W-:Y:S01]  /*6ea0*/  FADD.FTZ R30, R30, R55 ;  /* 0x000000371e1e7221 */ /* 0x003fe20000010000 */
[----:B------:R-:W-:Y:S01]  /*6eb0*/  MOV R28, 0x6f00 ;  /* 0x00006f00001c7802 */ /* 0x000fe20000000f00 */
[----:B------:R-:W-:-:S02]  /*6ec0*/  IMAD.MOV.U32 R58, RZ, RZ, 0x8 ;  /* 0x00000008ff3a7424 */ /* 0x000fc400078e00ff */
[----:B------:R-:W-:Y:S02]  /*6ed0*/  IMAD.MOV.U32 R56, RZ, RZ, 0x1f ;  /* 0x0000001fff387424 */ /* 0x000fe400078e00ff */
[----:B------:R-:W-:Y:S02]  /*6ee0*/  IMAD.MOV.U32 R55, RZ, RZ, -0x1 ;  /* 0xffffffffff377424 */ /* 0x000fe400078e00ff */
[----:B------:R-:W-:Y:S05]  /*6ef0*/  CALL.REL.NOINC `($__internal_70_$__cuda_sm70_shflsync_bfly_p) ;  /* 0x0000038000007944 */ /* 0x000fea0003c00000 */
[----:B0-----:R-:W-:Y:S01]  /*6f00*/  HFMA2.MMA R58, -RZ, RZ, 0, 9.5367431640625e-07 ;  /* 0x00000010ff3a7435 */ /* 0x001fe200000001ff */
[----:B-1----:R-:W-:Y:S01]  /*6f10*/  FADD.FTZ R30, R30, R55 ;  /* 0x000000371e1e7221 */ /* 0x002fe20000010000 */
[----:B------:R-:W-:Y:S01]  /*6f20*/  MOV R28, 0x6f60 ;  /* 0x00006f60001c7802 */ /* 0x000fe20000000f00 */
[----:B------:R-:W-:Y:S02]  /*6f30*/  IMAD.MOV.U32 R56, RZ, RZ, 0x1f ;  /* 0x0000001fff387424 */ /* 0x000fe400078e00ff */
[----:B------:R-:W-:Y:S02]  /*6f40*/  IMAD.MOV.U32 R55, RZ, RZ, -0x1 ;  /* 0xffffffffff377424 */ /* 0x000fe400078e00ff */
[----:B------:R-:W-:Y:S05]  /*6f50*/  CALL.REL.NOINC `($__internal_70_$__cuda_sm70_shflsync_bfly_p) ;  /* 0x0000032000007944 */ /* 0x000fea0003c00000 */
[----:B-1----:R-:W-:Y:S01]  /*6f60*/  FADD.FTZ R55, R30, R55 ;  /* 0x000000371e377221 */ /* 0x002fe20000010000 */
[----:B------:R-:W-:Y:S01]  /*6f70*/  ISETP.NE.AND P2, PT, R53, RZ, PT ;  /* 0x000000ff3500720c */ /* 0x000fe20003f45270 */
[----:B0-----:R-:W-:Y:S02]  /*6f80*/  IMAD.MOV.U32 R58, RZ, RZ, 0x1 ;  /* 0x00000001ff3a7424 */ /* 0x001fe400078e00ff */
[----:B------:R-:W-:-:S02]  /*6f90*/  FMUL.FTZ R57, R55, c[0x0][0x1e0] ;  /* 0x0000780037397a20 */ /* 0x000fc40000410000 */
[----:B------:R-:W-:Y:S02]  /*6fa0*/  IMAD.MOV.U32 R55, RZ, RZ, -0x1 ;  /* 0xffffffffff377424 */ /* 0x000fe400078e00ff */
[--C-:B------:R-:W-:Y:S02]  /*6fb0*/  FADD.FTZ R28, R20, -R57.reuse ;  /* 0x80000039141c7221 */ /* 0x100fe40000010000 */
[--C-:B------:R-:W-:Y:S02]  /*6fc0*/  FADD.FTZ R29, R21, -R57.reuse ;  /* 0x80000039151d7221 */ /* 0x100fe40000010000 */
[----:B------:R-:W-:Y:S02]  /*6fd0*/  FFMA.FTZ R28, R28, R28, RZ ;  /* 0x0000001c1c1c7223 */ /* 0x000fe400000100ff */
[----:B------:R-:W-:Y:S02]  /*6fe0*/  FADD.FTZ R31, R22, -R57 ;  /* 0x80000039161f7221 */ /* 0x000fe40000010000 */
[----:B------:R-:W-:-:S02]  /*6ff0*/  FFMA.FTZ R28, R29, R29, R28 ;  /* 0x0000001d1d1c7223 */ /* 0x000fc4000001001c */
[--C-:B------:R-:W-:Y:S02]  /*7000*/  FADD.FTZ R29, R23, -R57.reuse ;  /* 0x80000039171d7221 */ /* 0x100fe40000010000 */
        /* <DEDUP_REMOVED lines=10> */
[----:B------:R-:W-:-:S03]  /*70b0*/  MOV R56, 0x1f ;  /* 0x0000001f00387802 */ /* 0x000fc60000000f00 */
[----:B------:R-:W-:Y:S01]  /*70c0*/  @P0 FFMA.FTZ R30, R28, R28, R29 ;  /* 0x0000001c1c1e0223 */ /* 0x000fe2000001001d */
[----:B------:R-:W-:Y:S02]  /*70d0*/  MOV R28, 0x70f0 ;  /* 0x000070f0001c7802 */ /* 0x000fe40000000f00 */
[----:B------:R-:W-:Y:S05]  /*70e0*/  CALL.REL.NOINC `($__internal_70_$__cuda_sm70_shflsync_bfly_p) ;  /* 0x0000019000007944 */ /* 0x000fea0003c00000 */
[----:B01----:R-:W-:Y:S01]  /*70f0*/  FADD.FTZ R30, R30, R55 ;  /* 0x000000371e1e7221 */ /* 0x003fe20000010000 */
[----:B------:R-:W-:Y:S01]  /*7100*/  MOV R55, 0xffffffff ;  /* 0xffffffff00377802 */ /* 0x000fe20000000f00 */
[----:B------:R-:W-:Y:S01]  /*7110*/  IMAD.MOV.U32 R58, RZ, RZ, 0x2 ;  /* 0x00000002ff3a7424 */ /* 0x000fe200078e00ff */
[----:B------:R-:W-:Y:S01]  /*7120*/  MOV R28, 0x7150 ;  /* 0x00007150001c7802 */ /* 0x000fe20000000f00 */
[----:B------:R-:W-:Y:S02]  /*7130*/  IMAD.MOV.U32 R56, RZ, RZ, 0x1f ;  /* 0x0000001fff387424 */ /* 0x000fe400078e00ff */
[----:B------:R-:W-:Y:S05]  /*7140*/  CALL.REL.NOINC `($__internal_70_$__cuda_sm70_shflsync_bfly_p) ;  /* 0x0000013000007944 */ /* 0x000fea0003c00000 */
[----:B01----:R-:W-:Y:S01]  /*7150*/  FADD.FTZ R30, R30, R55 ;  /* 0x000000371e1e7221 */ /* 0x003fe20000010000 */
[----:B------:R-:W-:Y:S01]  /*7160*/  MOV R28, 0x71b0 ;  /* 0x000071b0001c7802 */ /* 0x000fe20000000f00 */
[----:B------:R-:W-:Y:S02]  /*7170*/  IMAD.MOV.U32 R58, RZ, RZ, 0x4 ;  /* 0x00000004ff3a7424 */ /* 0x000fe400078e00ff */
[----:B------:R-:W-:Y:S02]  /*7180*/  IMAD.MOV.U32 R56, RZ, RZ, 0x1f ;  /* 0x0000001fff387424 */ /* 0x000fe400078e00ff */
[----:B------:R-:W-:-:S02]  /*7190*/  IMAD.MOV.U32 R55, RZ, RZ, -0x1 ;  /* 0xffffffffff377424 */ /* 0x000fc400078e00ff */
[----:B------:R-:W-:Y:S05]  /*71a0*/  CALL.REL.NOINC `($__internal_70_$__cuda_sm70_shflsync_bfly_p) ;  /* 0x000000d000007944 */ /* 0x000fea0003c00000 */
[----:B0-----:R-:W-:Y:S01]  /*71b0*/  HFMA2.MMA R58, -RZ, RZ, 0, 4.76837158203125e-07 ;  /* 0x00000008ff3a7435 */ /* 0x001fe200000001ff */
[----:B-1----:R-:W-:Y:S01]  /*71c0*/  FADD.FTZ R30, R30, R55 ;  /* 0x000000371e1e7221 */ /* 0x002fe20000010000 */
[----:B------:R-:W-:Y:S01]  /*71d0*/  MOV R28, 0x7210 ;  /* 0x00007210001c7802 */ /* 0x000fe20000000f00 */
[----:B------:R-:W-:-:S02]  /*71e0*/  IMAD.MOV.U32 R56, RZ, RZ, 0x1f ;  /* 0x0000001fff387424 */ /* 0x000fc400078e00ff */
[----:B------:R-:W-:Y:S02]  /*71f0*/  IMAD.MOV.U32 R55, RZ, RZ, -0x1 ;  /* 0xffffffffff377424 */ /* 0x000fe400078e00ff */
[----:B------:R-:W-:Y:S05]  /*7200*/  CALL.REL.NOINC `($__internal_70_$__cuda_sm70_shflsync_bfly_p) ;  /* 0x0000007000007944 */ /* 0x000fea0003c00000 */
[----:B01----:R-:W-:Y:S01]  /*7210*/  FADD.FTZ R30, R30, R55 ;  /* 0x000000371e1e7221 */ /* 0x003fe20000010000 */
[----:B------:R-:W-:Y:S01]  /*7220*/  MOV R56, 0x1f ;  /* 0x0000001f00387802 */ /* 0x000fe20000000f00 */
[----:B------:R-:W-:Y:S01]  /*7230*/  IMAD.MOV.U32 R58, RZ, RZ, 0x10 ;  /* 0x00000010ff3a7424 */ /* 0x000fe200078e00ff */
[----:B------:R-:W-:Y:S01]  /*7240*/  MOV R28, 0x7270 ;  /* 0x00007270001c7802 */ /* 0x000fe20000000f00 */
[----:B------:R-:W-:Y:S02]  /*7250*/  IMAD.MOV.U32 R55, RZ, RZ, -0x1 ;  /* 0xffffffffff377424 */ /* 0x000fe400078e00ff */
[----:B------:R-:W-:Y:S05]  /*7260*/  CALL.REL.NOINC `($__internal_70_$__cuda_sm70_shflsync_bfly_p) ;  /* 0x0000001000007944 */ /* 0x000fea0003c00000 */
[----:B01----:R-:W-:Y:S05]  /*7270*/  BRA `(.L_x_6162) ;  /* 0xfffff72000007947 */ /* 0x003fea000383ffff */
        .weak           $__internal_70_$__cuda_sm70_shflsync_bfly_p
        .type           $__internal_70_$__cuda_sm70_shflsync_bfly_p,@function
        .size           $__internal_70_$__cuda_sm70_shflsync_bfly_p,(.L_x_7126 - $__internal_70_$__cuda_sm70_shflsync_bfly_p)
$__internal_70_$__cuda_sm70_shflsync_bfly_p:
[----:B------:R-:W-:Y:S01]  /*7280*/  IMAD.MOV.U32 R29, RZ, RZ, 0x0 ;  /* 0x00000000ff1d7424 */ /* 0x000fe200078e00ff */
[----:B------:R-:W-:Y:S04]  /*7290*/  WARPSYNC R55 ;  /* 0x0000003700007348 */ /* 0x000fe80003800000 */
[----:B------:R0:W1:Y:S01]  /*72a0*/  SHFL.BFLY PT, R55, R30, R58, R56 ;  /* 0x0c00003a1e377389 */ /* 0x00006200000e0038 */
[----:B------:R-:W-:Y:S05]  /*72b0*/  RET.REL.NODEC R28 `(_ZN10layer_norm31ln_parallel_residual_fwd_kernelINS_13Kernel_traitsI6__halfffffjLj256ELj1ELj4ELj1ELj16ENS_18Kernel_traits_baseILj256ES2_ffffjLj128EEEEELb1ELb1ELb0EEEvNS_9FwdParamsE) ;  /* 0xffff8d401c007950 */ /* 0x000fea0003c3ffff */
.L_x_6163:
        /* <DEDUP_REMOVED lines=12> */
.L_x_7126:


//--------------------- .text._ZN10layer_norm31ln_parallel_residual_fwd_kernelINS_13Kernel_traitsI6__halfffffjLj256ELj1ELj4ELj1ELj16ENS_18Kernel_traits_baseILj256ES2_ffffjLj128EEEEELb1ELb1ELb1EEEvNS_9FwdParamsE --------------------------
	.section	.text._ZN10layer_norm31ln_parallel_residual_fwd_kernelINS_13Kernel_traitsI6__halfffffjLj256ELj1ELj4ELj1ELj16ENS_18Kernel_traits_baseILj256ES2_ffffjLj128EEEEELb1ELb1ELb1EEEvNS_9FwdParamsE,"ax",@progbits
	.sectioninfo	@"SHI_REGISTERS=64"
	.align	128
        .global         _ZN10layer_norm31ln_parallel_residual_fwd_kernelINS_13Kernel_traitsI6__halfffffjLj256ELj1ELj4ELj1ELj16ENS_18Kernel_traits_baseILj256ES2_ffffjLj128EEEEELb1ELb1ELb1EEEvNS_9FwdParamsE
        .type           _ZN10layer_norm31ln_parallel_residual_fwd_kernelINS_13Kernel_traitsI6__halfffffjLj256ELj1ELj4ELj1ELj16ENS_18Kernel_traits_baseILj256ES2_ffffjLj128EEEEELb1ELb1ELb1EEEvNS_9FwdParamsE,@function
        .size           _ZN10layer_norm31ln_parallel_residual_fwd_kernelINS_13Kernel_traitsI6__halfffffjLj256ELj1ELj4ELj1ELj16ENS_18Kernel_traits_baseILj256ES2_ffffjLj128EEEEELb1ELb1ELb1EEEvNS_9FwdParamsE,(.L_x_7127 - _ZN10layer_norm31ln_parallel_residual_fwd_kernelINS_13Kernel_traitsI6__halfffffjLj256ELj1ELj4ELj1ELj16ENS_18Kernel_traits_baseILj256ES2_ffffjLj128EEEEELb1ELb1ELb1EEEvNS_9FwdParamsE)
        .other          _ZN10layer_norm31ln_parallel_residual_fwd_kernelINS_13Kernel_traitsI6__halfffffjLj256ELj1ELj4ELj1ELj16ENS_18Kernel_traits_baseILj256ES2_ffffjLj128EEEEELb1ELb1ELb1EEEvNS_9FwdParamsE,@"STO_CUDA_ENTRY STV_DEFAULT"
_ZN10layer_norm31ln_parallel_residual_fwd_kernelINS_13Kernel_traitsI6__halfffffjLj256ELj1ELj4ELj1ELj16ENS_18Kernel_traits_baseILj256ES2_ffffjLj128EEEEELb1ELb1ELb1EEEvNS_9FwdParamsE:
.text._ZN10layer_norm31ln_parallel_residual_fwd_kernelINS_13Kernel_traitsI6__halfffffjLj256ELj1ELj4ELj1ELj16ENS_18Kernel_traits_baseILj256ES2_ffffjLj128EEEEELb1ELb1ELb1EEEvNS_9FwdParamsE:
        /* <DEDUP_REMOVED lines=9> */
[----:B------:R-:W-:Y:S01]  /*0090*/  ISETP.NE.AND.EX P0, PT, RZ, c[0x0][0x21c], PT, P0 ;  /* 0x00008700ff007a0c */ /* 0x000fe20003f05300 */
[----:B------:R-:W-:Y:S01]  /*00a0*/  IMAD.MOV.U32 R17, RZ, RZ, c[0x0][0x23c] ;  /* 0x00008f00ff117624 */ /* 0x000fe200078e00ff */
[----:B------:R-:W-:-:S05]  /*00b0*/  MOV R16, c[0x0][0x238] ;  /* 0x00008e0000107a02 */ /* 0x000fca0000000f00 */
[----:B------:R-:W2:Y:S04]  /*00c0*/  @P1 LDG.E.64 R2, [R2.64] ;  /* 0x0000000602021981 */ /* 0x000ea8000c1e1b00 */
[----:B------:R1:W5:Y:S01]  /*00d0*/  @P1 LDG.E.64 R6, [R16.64] ;  /* 0x0000000610061981 */ /* 0x000362000c1e1b00 */
[----:B0-----:R-:W-:-:S03]  /*00e0*/  IMAD.SHL.U32 R0, R5, 0x8, RZ ;  /* 0x0000000805007824 */ /* 0x001fc600078e00ff */
[----:B------:R-:W0:Y:S01]  /*00f0*/  S2R R20, SR_CTAID.X ;  /* 0x0000000000147919 */ /* 0x000e220000002500 */
[----:B------:R-:W-:Y:S02]  /*0100*/  SHF.R.U32.HI R4, RZ, 0x5, R5 ;  /* 0x00000005ff047819 */ /* 0x000fe40000011605 */
[----:B------:R-:W-:-:S04]  /*0110*/  LOP3.LUT R0, R0, 0xf8, RZ, 0xc0, !PT ;  /* 0x000000f800007812 */ /* 0x000fc800078ec0ff */
[C---:B------:R-:W-:Y:S02]  /*0120*/  IADD3 R12, P2, R0.reuse, c[0x0][0x218], RZ ;  /* 0x00008600000c7a10 */ /* 0x040fe40007f5e0ff */
[----:B------:R-:W-:Y:S02]  /*0130*/  IADD3 R18, P3, R0, c[0x0][0x1b0], RZ ;  /* 0x00006c0000127a10 */ /* 0x000fe40007f7e0ff */
[----:B------:R-:W-:-:S05]  /*0140*/  IADD3.X R13, RZ, c[0x0][0x21c], RZ, P2, !PT ;  /* 0x00008700ff0d7a10 */ /* 0x000fca00017fe4ff */
[----:B------:R1:W5:Y:S04]  /*0150*/  @P0 LDG.E.64 R8, [R12.64] ;  /* 0x000000060c080981 */ /* 0x000368000c1e1b00 */
[----:B------:R1:W5:Y:S01]  /*0160*/  @P0 LDG.E.64 R10, [R12.64+0x100] ;  /* 0x000100060c0a0981 */ /* 0x000362000c1e1b00 */
[----:B0-----:R-:W-:-:S05]  /*0170*/  IMAD R4, R20, 0x4, R4 ;  /* 0x0000000414047824 */ /* 0x001fca00078e0204 */
[----:B------:R-:W-:Y:S01]  /*0180*/  ISETP.GE.AND P2, PT, R4, c[0x0][0x164], PT ;  /* 0x0000590004007a0c */ /* 0x000fe20003f46270 */
[----:B------:R-:W-:Y:S01]  /*0190*/  IMAD.X R19, RZ, RZ, c[0x0][0x1b4], P3 ;  /* 0x00006d00ff137624 */ /* 0x000fe200018e06ff */
[----:B--2---:R1:W0:Y:S08]  /*01a0*/  @P1 R2UR UR4, R2 ;  /* 0x00000000020413c2 */ /* 0x00423000000e0000 */
[----:B------:R1:W2:Y:S03]  /*01b0*/  @P1 R2UR UR5, R3 ;  /* 0x00000000030513c2 */ /* 0x0002a600000e0000 */
[----:B012---:R-:W-:Y:S05]  /*01c0*/  @P2 EXIT ;  /* 0x000000000000294d */ /* 0x007fea0003800000 */
[----:B------:R0:W2:Y:S04]  /*01d0*/  LDG.E.64 R14, [R18.64] ;  /* 0x00000006120e7981 */ /* 0x0000a8000c1e1b00 */
[----:B------:R0:W3:Y:S01]  /*01e0*/  LDG.E.64 R12, [R18.64+0x100] ;  /* 0x00010006120c7981 */ /* 0x0000e2000c1e1b00 */
        /* <DEDUP_REMOVED lines=14> */
[----:B------:R-:W-:Y:S01]  /*02d0*/  SHF.R.U64 R33, R8, 0x10, R9 ;  /* 0x0000001008217819 */ /* 0x000fe20000001209 */
[----:B------:R-:W-:Y:S01]  /*02e0*/  IMAD.HI.U32 R2, R6, -0x2daee0ad, RZ ;  /* 0xd2511f5306027827 */ /* 0x000fe200078e00ff */
[----:B------:R-:W-:Y:S01]  /*02f0*/  LOP3.LUT R0, R0, UR4, R7, 0x96, !PT ;  /* 0x0000000400007c12 */ /* 0x000fe2000f8e9607 */
[----:B------:R-:W-:Y:S01]  /*0300*/  UIADD3 UR13, UR4, -0x255992d5, URZ ;  /* 0xdaa66d2b040d7890 */ /* 0x000fe2000fffe03f */
[----:B------:R-:W-:Y:S01]  /*0310*/  SHF.R.U32.HI R34, RZ, 0x10, R9 ;  /* 0x00000010ff227819 */ /* 0x000fe20000011609 */
[----:B------:R-:W-:Y:S01]  /*0320*/  IMAD R17, R6, -0x2daee0ad, RZ ;  /* 0xd2511f5306117824 */ /* 0x000fe200078e02ff */
[----:B------:R-:W-:Y:S01]  /*0330*/  LOP3.LUT R2, R2, UR5, RZ, 0x3c, !PT ;  /* 0x0000000502027c12 */ /* 0x000fe2000f8e3cff */
[----:B------:R-:W-:Y:S01]  /*0340*/  IMAD.HI.U32 R20, R0, -0x2daee0ad, RZ ;  /* 0xd2511f5300147827 */ /* 0x000fe200078e00ff */
[----:B------:R-:W-:Y:S01]  /*0350*/  UIADD3 UR15, UR4, 0x78dde6e4, URZ ;  /* 0x78dde6e4040f7890 */ /* 0x000fe2000fffe03f */
[----:B------:R-:W-:Y:S01]  /*0360*/  SHF.R.U64 R35, R10, 0x10, R11 ;  /* 0x000000100a237819 */ /* 0x000fe2000000120b */
[----:B------:R-:W-:Y:S01]  /*0370*/  UIADD3 UR16, UR5, -0x126145ec, URZ ;  /* 0xed9eba1405107890 */ /* 0x000fe2000fffe03f */
[----:B0-----:R-:W-:Y:S01]  /*0380*/  IMAD.HI.U32 R18, R2, -0x326172a9, RZ ;  /* 0xcd9e8d5702127827 */ /* 0x001fe200078e00ff */
[----:B------:R-:W-:Y:S01]  /*0390*/  LOP3.LUT R17, R20, UR10, R17, 0x96, !PT ;  /* 0x0000000a14117c12 */ /* 0x000fe2000f8e9611 */
[----:B------:R-:W-:Y:S01]  /*03a0*/  UIADD3 UR18, UR5, -0x56f99767, URZ ;  /* 0xa906689905127890 */ /* 0x000fe2000fffe03f */
[----:B------:R-:W-:Y:S01]  /*03b0*/  SHF.R.U32.HI R36, RZ, 0x10, R11 ;  /* 0x00000010ff247819 */ /* 0x000fe2000001160b */
[----:B------:R-:W-:Y:S01]  /*03c0*/  IMAD R2, R2, -0x326172a9, RZ ;  /* 0xcd9e8d5702027824 */ /* 0x000fe200078e02ff */
[----:B------:R-:W-:Y:S01]  /*03d0*/  LOP3.LUT R3, R18, UR9, R3, 0x96, !PT ;  /* 0x0000000912037c12 */ /* 0x000fe2000f8e9603 */
[----:B------:R-:W-:Y:S01]  /*03e0*/  IMAD.HI.U32 R19, R17, -0x326172a9, RZ ;  /* 0xcd9e8d5711137827 */ /* 0x000fe200078e00ff */
[----:B------:R-:W-:Y:S01]  /*03f0*/  UIADD3 UR17, UR4, 0x1715609d, URZ ;  /* 0x1715609d04117890 */ /* 0x000fe2000fffe03f */
[----:B------:R-:W-:Y:S01]  /*0400*/  HFMA2.MMA R32, -RZ, RZ, 0, 0 ;  /* 0x00000000ff207435 */ /* 0x000fe200000001ff */
[----:B------:R-:W-:Y:S01]  /*0410*/  UIADD3 UR19, UR4, -0x4ab325aa, URZ ;  /* 0xb54cda5604137890 */ /* 0x000fe2000fffe03f */
[----:B------:R-:W-:Y:S01]  /*0420*/  IMAD R0, R0, -0x2daee0ad, RZ ;  /* 0xd2511f5300007824 */ /* 0x000fe200078e02ff */
[----:B------:R-:W-:Y:S01]  /*0430*/  LOP3.LUT R2, R19, UR11, R2, 0x96, !PT ;  /* 0x0000000b13027c12 */ /* 0x000fe2000f8e9602 */
[C---:B------:R-:W-:Y:S01]  /*0440*/  IMAD.HI.U32 R21, R3.reuse, -0x2daee0ad, RZ ;  /* 0xd2511f5303157827 */ /* 0x040fe200078e00ff */
[----:B------:R-:W-:Y:S01]  /*0450*/  UIADD3 UR20, UR5, 0x646e171e, URZ ;  /* 0x646e171e05147890 */ /* 0x000fe2000fffe03f */
[----:B------:R-:W-:Y:S01]  /*0460*/  BSSY B0, `(.L_x_6164) ;  /* 0x000062b000007945 */ /* 0x000fe20003800000 */
[----:B------:R-:W-:Y:S01]  /*0470*/  UIADD3 UR22, UR5, 0x1fd5c5a3, URZ ;  /* 0x1fd5c5a305167890 */ /* 0x000fe2000fffe03f */
[----:B------:R-:W-:Y:S01]  /*0480*/  IMAD R3, R3, -0x2daee0ad, RZ ;  /* 0xd2511f5303037824 */ /* 0x000fe200078e02ff */
[----:B------:R-:W-:Y:S01]  /*0490*/  LOP3.LUT R0, R21, UR12, R0, 0x96, !PT ;  /* 0x0000000c15007c12 */ /* 0x000fe2000f8e9600 */
[----:B------:R-:W-:Y:S01]  /*04a0*/  IMAD.HI.U32 R20, R2, -0x2daee0ad, RZ ;  /* 0xd2511f5302147827 */ /* 0x000fe200078e00ff */
[----:B------:R-:W-:Y:S01]  /*04b0*/  UIADD3 UR21, UR4, 0x5384540f, URZ ;  /* 0x5384540f04157890 */ /* 0x000fe2000fffe03f */
[----:B------:R-:W-:Y:S01]  /*04c0*/  HADD2.F32 R8, -RZ, R8.H0_H0 ;  /* 0x20000008ff087230 */ /* 0x000fe20000004100 */
[----:B------:R-:W-:Y:S01]  /*04d0*/  UIADD3 UR23, UR4, -0xe443238, URZ ;  /* 0xf1bbcdc804177890 */ /* 0x000fe2000fffe03f */
[----:B------:R-:W-:Y:S01]  /*04e0*/  IMAD R17, R17, -0x326172a9, RZ ;  /* 0xcd9e8d5711117824 */ /* 0x000fe200078e02ff */
[----:B------:R-:W-:Y:S01]  /*04f0*/  LOP3.LUT R3, R20, UR14, R3, 0x96, !PT ;  /* 0x0000000e14037c12 */ /* 0x000fe2000f8e9603 */
[C---:B------:R-:W-:Y:S01]  /*0500*/  IMAD.HI.U32 R18, R0.reuse, -0x326172a9, RZ ;  /* 0xcd9e8d5700127827 */ /* 0x040fe200078e00ff */
[----:B------:R-:W-:Y:S01]  /*0510*/  UIADD3 UR24, UR5, -0x24c28bd8, URZ ;  /* 0xdb3d742805187890 */ /* 0x000fe2000fffe03f */
[----:B------:R-:W-:Y:S01]  /*0520*/  HADD2.F32 R9, -RZ, R9.H0_H0 ;  /* 0x20000009ff097230 */ /* 0x000fe20000004100 */
[----:B------:R-:W-:Y:S01]  /*0530*/  UIADD3 UR26, UR5, -0x695add53, URZ ;  /* 0x96a522ad051a7890 */ /* 0x000fe2000fffe03f */
[----:B------:R-:W-:Y:S01]  /*0540*/  IMAD R0, R0, -0x326172a9, RZ ;  /* 0xcd9e8d5700007824 */ /* 0x000fe200078e02ff */
[----:B------:R-:W-:Y:S01]  /*0550*/  LOP3.LUT R17, R18, UR13, R17, 0x96, !PT ;  /* 0x0000000d12117c12 */ /* 0x000fe2000f8e9611 */
[----:B------:R-:W-:Y:S01]  /*0560*/  IMAD.HI.U32 R19, R3, -0x326172a9, RZ ;  /* 0xcd9e8d5703137827 */ /* 0x000fe200078e00ff */
[----:B------:R-:W-:Y:S01]  /*0570*/  UIADD3 UR25, UR4, -0x700cb87f, URZ ;  /* 0x8ff3478104197890 */ /* 0x000fe2000fffe03f */
[----:B------:R-:W-:Y:S01]  /*0580*/  HADD2.F32 R10, -RZ, R10.H0_H0 ;  /* 0x2000000aff0a7230 */ /* 0x000fe20000004100 */
[----:B------:R-:W-:Y:S01]  /*0590*/  LOP3.LUT R45, R16, 0x3, RZ, 0xc0, !PT ;  /* 0x00000003102d7812 */ /* 0x000fe200078ec0ff */
[----:B------:R-:W-:Y:S01]  /*05a0*/  IMAD R2, R2, -0x2daee0ad, RZ ;  /* 0xd2511f5302027824 */ /* 0x000fe200078e02ff */
[----:B------:R-:W-:Y:S01]  /*05b0*/  LOP3.LUT R0, R19, UR15, R0, 0x96, !PT ;  /* 0x0000000f13007c12 */ /* 0x000fe2000f8e9600 */
[C---:B------:R-:W-:Y:S01]  /*05c0*/  IMAD.HI.U32 R21, R17.reuse, -0x2daee0ad, RZ ;  /* 0xd2511f5311157827 */ /* 0x040fe200078e00ff */
        /* <DEDUP_REMOVED lines=33> */
[----:B------:R-:W-:Y:S01]  /*07e0*/  IMAD.WIDE.U32 R18, R19, -0x326172a9, RZ ;  /* 0xcd9e8d5713127825 */ /* 0x000fe200078e00ff */
[----:B------:R-:W-:-:S03]  /*07f0*/  LOP3.LUT R0, R3, UR26, R2, 0x96, !PT ;  /* 0x0000001a03007c12 */ /* 0x000fc6000f8e9602 */
[----:B------:R-:W-:Y:S01]  /*0800*/  IMAD.MOV.U32 R2, RZ, RZ, R18 ;  /* 0x000000ffff027224 */ /* 0x000fe200078e0012 */
[----:B------:R-:W-:Y:S01]  /*0810*/  LOP3.LUT R3, R19, UR25, R21, 0x96, !PT ;  /* 0x0000001913037c12 */ /* 0x000fe2000f8e9615 */
        /* <DEDUP_REMOVED lines=13> */
.L_x_6298:
[----:B------:R-:W0:Y:S01]  /*08f0*/  S2R R48, SR_TID.X ;  /* 0x0000000000307919 */ /* 0x000e220000002100 */
[----:B------:R-:W-:Y:S01]  /*0900*/  IMAD R12, R4, c[0x0][0x168], RZ ;  /* 0x00005a00040c7a24 */ /* 0x000fe200078e02ff */
[----:B------:R-:W-:Y:S01]  /*0910*/  ISETP.NE.U32.AND P0, PT, RZ, c[0x0][0x178], PT ;  /* 0x00005e00ff007a0c */ /* 0x000fe20003f05070 */
[----:B------:R-:W-:Y:S01]  /*0920*/  IMAD.MOV.U32 R49, RZ, RZ, 0x10 ;  /* 0x00000010ff317424 */ /* 0x000fe200078e00ff */
[----:B------:R-:W-:-:S02]  /*0930*/  ISETP.NE.U32.AND P1, PT, RZ, c[0x0][0x180], PT ;  /* 0x00006000ff007a0c */ /* 0x000fc40003f25070 */
[----:B------:R-:W-:Y:S02]  /*0940*/  SHF.R.S32.HI R13, RZ, 0x1f, R12 ;  /* 0x0000001fff0d7819 */ /* 0x000fe4000001140c */
[----:B------:R-:W-:Y:S02]  /*0950*/  ISETP.NE.AND.EX P2, PT, RZ, c[0x0][0x17c], PT, P0 ;  /* 0x00005f00ff007a0c */ /* 0x000fe40003f45300 */
[----:B------:R-:W-:Y:S02]  /*0960*/  ISETP.NE.AND.EX P0, PT, RZ, c[0x0][0x184], PT, P1 ;  /* 0x00006100ff007a0c */ /* 0x000fe40003f05310 */
[----:B------:R-:W-:Y:S02]  /*0970*/  LEA.HI R13, R13, R12, RZ, 0x2 ;  /* 0x0000000c0d0d7211 */ /* 0x000fe400078f10ff */
[----:B0-----:R-:W-:Y:S01]  /*0980*/  LOP3.LUT R48, R48, 0x1f, RZ, 0xc0, !PT ;  /* 0x0000001f30307812 */ /* 0x001fe200078ec0ff */
[----:B------:R-:W-:Y:S01]  /*0990*/  BSSY B1, `(.L_x_6165) ;  /* 0x0000015000017945 */ /* 0x000fe20003800000 */
[----:B------:R-:W-:-:S02]  /*09a0*/  P2R R52, PR, RZ, 0x4 ;  /* 0x00000004ff347803 */ /* 0x000fc40000000000 */
        /* <DEDUP_REMOVED lines=18> */
.L_x_6166:
[----:B0-----:R-:W-:Y:S02]  /*0ad0*/  IMAD.MOV.U32 R53, RZ, RZ, R2 ;  /* 0x000000ffff357224 */ /* 0x001fe400078e0002 */
.L_x_6167:
[----:B------:R-:W-:Y:S05]  /*0ae0*/  BSYNC B1 ;  /* 0x0000000000017941 */ /* 0x000fea0003800000 */
.L_x_6165:
        /* <DEDUP_REMOVED lines=16> */
.L_x_6171:
[----:B------:R-:W-:Y:S05]  /*0bf0*/  BSYNC B2 ;  /* 0x0000000000027941 */ /* 0x000fea0003800000 */
.L_x_6170:
        /* <DEDUP_REMOVED lines=42> */
.L_x_6169:
[----:B------:R-:W-:Y:S05]  /*0ea0*/  BSYNC B1 ;  /* 0x0000000000017941 */ /* 0x000fea0003800000 */
.L_x_6168:
        /* <DEDUP_REMOVED lines=14> */
.L_x_6172:
        /* <DEDUP_REMOVED lines=12> */
.L_x_6175:
[----:B------:R-:W-:Y:S02]  /*1050*/  MOV R45, R2 ;  /* 0x00000002002d7202 */ /* 0x000fe40000000f00 */
.L_x_6176:
[----:B------:R-:W-:Y:S05]  /*1060*/  BSYNC B1 ;  /* 0x0000000000017941 */ /* 0x000fea0003800000 */
.L_x_6174:
        /* <DEDUP_REMOVED lines=16> */
.L_x_6180:
[----:B------:R-:W-:Y:S05]  /*1170*/  BSYNC B2 ;  /* 0x0000000000027941 */ /* 0x000fea0003800000 */
.L_x_6179:
        /* <DEDUP_REMOVED lines=42> */
.L_x_6178:
[----:B------:R-:W-:Y:S05]  /*1420*/  BSYNC B1 ;  /* 0x0000000000017941 */ /* 0x000fea0003800000 */
.L_x_6177:
        /* <DEDUP_REMOVED lines=8> */
.L_x_6173:
        /* <DEDUP_REMOVED lines=12> */
.L_x_6182:
[----:B------:R-:W-:Y:S02]  /*1570*/  MOV R45, R2 ;  /* 0x00000002002d7202 */ /* 0x000fe40000000f00 */
.L_x_6183:
[----:B------:R-:W-:Y:S05]  /*1580*/  BSYNC B1 ;  /* 0x0000000000017941 */ /* 0x000fea0003800000 */
.L_x_6181:
        /* <DEDUP_REMOVED lines=16> */
.L_x_6187:
[----:B------:R-:W-:Y:S05]  /*1690*/  BSYNC B2 ;  /* 0x0000000000027941 */ /* 0x000fea0003800000 */
.L_x_6186:
        /* <DEDUP_REMOVED lines=42> */
.L_x_6185:
[----:B------:R-:W-:Y:S05]  /*1940*/  BSYNC B1 ;  /* 0x0000000000017941 */ /* 0x000fea0003800000 */
.L_x_6184:
        /* <DEDUP_REMOVED lines=11> */
.L_x_6188:
        /* <DEDUP_REMOVED lines=12> */
.L_x_6191:
[----:B------:R-:W-:Y:S02]  /*1ac0*/  IMAD.MOV.U32 R45, RZ, RZ, R2 ;  /* 0x000000ffff2d7224 */ /* 0x000fe400078e0002 */
.L_x_6192:
[----:B------:R-:W-:Y:S05]  /*1ad0*/  BSYNC B1 ;  /* 0x0000000000017941 */ /* 0x000fea0003800000 */
.L_x_6190:
        /* <DEDUP_REMOVED lines=16> */
.L_x_6196:
[----:B------:R-:W-:Y:S05]  /*1be0*/  BSYNC B2 ;  /* 0x0000000000027941 */ /* 0x000fea0003800000 */
.L_x_6195:
        /* <DEDUP_REMOVED lines=42> */
.L_x_6194:
[----:B------:R-:W-:Y:S05]  /*1e90*/  BSYNC B1 ;  /* 0x0000000000017941 */ /* 0x000fea0003800000 */
.L_x_6193:
        /* <DEDUP_REMOVED lines=8> */
.L_x_6189:
        /* <DEDUP_REMOVED lines=12> */
.L_x_6198:
[----:B------:R-:W-:Y:S02]  /*1fe0*/  IMAD.MOV.U32 R45, RZ, RZ, R2 ;  /* 0x000000ffff2d7224 */ /* 0x000fe400078e0002 */
.L_x_6199:
[----:B------:R-:W-:Y:S05]  /*1ff0*/  BSYNC B1 ;  /* 0x0000000000017941 */ /* 0x000fea0003800000 */
.L_x_6197:
        /* <DEDUP_REMOVED lines=16> */
.L_x_6203:
[----:B------:R-:W-:Y:S05]  /*2100*/  BSYNC B2 ;  /* 0x0000000000027941 */ /* 0x000fea0003800000 */
.L_x_6202:
        /* <DEDUP_REMOVED lines=42> */
.L_x_6201:
[----:B------:R-:W-:Y:S05]  /*23b0*/  BSYNC B1 ;  /* 0x0000000000017941 */ /* 0x000fea0003800000 */
.L_x_6200:
        /* <DEDUP_REMOVED lines=11> */
.L_x_6204:
        /* <DEDUP_REMOVED lines=12> */
.L_x_6207:
[----:B------:R-:W-:Y:S02]  /*2530*/  MOV R45, R2 ;  /* 0x00000002002d7202 */ /* 0x000fe40000000f00 */
.L_x_6208:
[----:B------:R-:W-:Y:S05]  /*2540*/  BSYNC B1 ;  /* 0x0000000000017941 */ /* 0x000fea0003800000 */
.L_x_6206:
        /* <DEDUP_REMOVED lines=16> */
.L_x_6212:
[----:B------:R-:W-:Y:S05]  /*2650*/  BSYNC B2 ;  /* 0x0000000000027941 */ /* 0x000fea0003800000 */
.L_x_6211:
        /* <DEDUP_REMOVED lines=42> */
.L_x_6210:
[----:B------:R-:W-:Y:S05]  /*2900*/  BSYNC B1 ;  /* 0x0000000000017941 */ /* 0x000fea0003800000 */
.L_x_6209:
        /* <DEDUP_REMOVED lines=8> */
.L_x_6205:
        /* <DEDUP_REMOVED lines=12> */
.L_x_6214:
[----:B------:R-:W-:Y:S02]  /*2a50*/  MOV R45, R2 ;  /* 0x00000002002d7202 */ /* 0x000fe40000000f00 */
.L_x_6215:
[----:B------:R-:W-:Y:S05]  /*2a60*/  BSYNC B1 ;  /* 0x0000000000017941 */ /* 0x000fea0003800000 */
.L_x_6213:
        /* <DEDUP_REMOVED lines=16> */
.L_x_6219:
[----:B------:R-:W-:Y:S05]  /*2b70*/  BSYNC B2 ;  /* 0x0000000000027941 */ /* 0x000fea0003800000 */
.L_x_6218:
        /* <DEDUP_REMOVED lines=42> */
.L_x_6217:
[----:B------:R-:W-:Y:S05]  /*2e20*/  BSYNC B1 ;  /* 0x0000000000017941 */ /* 0x000fea0003800000 */
.L_x_6216:
        /* <DEDUP_REMOVED lines=11> */
.L_x_6220:
        /* <DEDUP_REMOVED lines=12> */
.L_x_6223:
[----:B------:R-:W-:Y:S02]  /*2fa0*/  IMAD.MOV.U32 R53, RZ, RZ, R2 ;  /* 0x000000ffff357224 */ /* 0x000fe400078e0002 */
.L_x_6224:
[----:B------:R-:W-:Y:S05]  /*2fb0*/  BSYNC B1 ;  /* 0x0000000000017941 */ /* 0x000fea0003800000 */
.L_x_6222:
        /* <DEDUP_REMOVED lines=11> */
[----:B------:R-:W-:Y:S02]  /*3070*/  @!P6 IADD3 R5, R5, 0x1, RZ ;  /* 0x000000010505e810 */ /* 0x000fe40007ffe0ff */
[----:B------:R-:W-:Y:S02]  /*3080*/  @!P6 IADD3 R2, R32, 0x1, RZ ;  /* 0x000000012002e810 */ /* 0x000fe40007ffe0ff */
[----:B------:R-:W-:Y:S02]  /*3090*/  ISETP.NE.AND P0, PT, R5, RZ, !P6 ;  /* 0x000000ff0500720c */ /* 0x000fe40007705270 */
[----:B------:R-:W-:-:S11]  /*30a0*/  @!P6 MOV R7, RZ ;  /* 0x000000ff0007e202 */ /* 0x000fd60000000f00 */
[----:B------:R-:W-:Y:S01]  /*30b0*/  @P0 IMAD.MOV R2, RZ, RZ, R32 ;  /* 0x000000ffff020224 */ /* 0x000fe200078e0220 */
[----:B------:R-:W-:-:S03]  /*30c0*/  ISETP.NE.AND P0, PT, R0, RZ, PT ;  /* 0x000000ff0000720c */ /* 0x000fc60003f05270 */
[----:B------:R-:W-:-:S05]  /*30d0*/  @!P6 IMAD.MOV.U32 R32, RZ, RZ, R2 ;  /* 0x000000ffff20e224 */ /* 0x000fca00078e0002 */
.L_x_6228:
[----:B------:R-:W-:Y:S05]  /*30e0*/  BSYNC B2 ;  /* 0x0000000000027941 */ /* 0x000fea0003800000 */
.L_x_6227:
        /* <DEDUP_REMOVED lines=42> */
.L_x_6226:
[----:B------:R-:W-:Y:S05]  /*3390*/  BSYNC B1 ;  /* 0x0000000000017941 */ /* 0x000fea0003800000 */
.L_x_6225:
        /* <DEDUP_REMOVED lines=8> */
.L_x_6221:
[----:B------:R-:W-:Y:S01]  /*3420*/  SEL R24, RZ, 0x1000000, P5 ;  /* 0x01000000ff187807 */ /* 0x000fe20002800000 */
[----:B------:R-:W-:Y:S01]  /*3430*/  IMAD.MOV.U32 R53, RZ, RZ, 0x4 ;  /* 0x00000004ff357424 */ /* 0x000fe200078e00ff */
[----:B------:R-:W-:Y:S01]  /*3440*/  SEL R25, RZ, 0x10000, P4 ;  /* 0x00010000ff197807 */ /* 0x000fe20002000000 */
[----:B------:R-:W-:Y:S01]  /*3450*/  IMAD.WIDE.U32 R60, R50, R49, c[0x0][0x188] ;  /* 0x00006200323c7625 */ /* 0x000fe200078e0031 */
[----:B------:R-:W-:Y:S02]  /*3460*/  SEL R26, RZ, 0x100, P3 ;  /* 0x00000100ff1a7807 */ /* 0x000fe40001800000 */
[----:B------:R-:W-:Y:S02]  /*3470*/  SEL R27, RZ, 0x1, P2 ;  /* 0x00000001ff1b7807 */ /* 0x000fe40001000000 */
[----:B------:R-:W-:Y:S01]  /*3480*/  IADD3 R24, R26, R24, R25 ;  /* 0x000000181a187210 */ /* 0x000fe20007ffe019 */
[----:B------:R0:W-:Y:S01]  /*3490*/  STG.E.128 [R60.64], R12 ;  /* 0x0000000c3c007986 */ /* 0x0001e2000c101d06 */
[----:B------:R-:W-:-:S02]  /*34a0*/  ISETP.NE.AND P6, PT, R52, RZ, PT ;  /* 0x000000ff3400720c */ /* 0x000fc40003fc5270 */
[----:B------:R-:W-:Y:S01]  /*34b0*/  IADD3 R47, R24, R27, RZ ;  /* 0x0000001b182f7210 */ /* 0x000fe20007ffe0ff */
[C---:B------:R-:W-:Y:S01]  /*34c0*/  IMAD.WIDE.U32 R26, R50.reuse, R53, c[0x0][0x190] ;  /* 0x00006400321a7625 */ /* 0x040fe200078e0035 */
[----:B------:R-:W-:-:S04]  /*34d0*/  IADD3 R56, R50, 0x20, RZ ;  /* 0x0000002032387810 */ /* 0x000fc80007ffe0ff */
[----:B------:R0:W-:Y:S01]  /*34e0*/  STG.E [R26.64], R47 ;  /* 0x0000002f1a007986 */ /* 0x0001e2000c101906 */
[----:B------:R-:W-:-:S04]  /*34f0*/  @P0 IMAD.WIDE.U32 R54, R49, R56, c[0x0][0x180] ;  /* 0x0000600031360625 */ /* 0x000fc800078e0038 */
[----:B------:R-:W-:-:S04]  /*3500*/  @P6 IMAD.WIDE.U32 R58, R49, R56, c[0x0][0x178] ;  /* 0x00005e00313a6625 */ /* 0x000fc800078e0038 */
[----:B------:R-:W-:Y:S01]  /*3510*/  IMAD.WIDE.U32 R24, R56, R49, c[0x0][0x170] ;  /* 0x00005c0038187625 */ /* 0x000fe200078e0031 */
[----:B------:R-:W-:Y:S05]  /*3520*/  @!P6 BRA `(.L_x_6229) ;  /* 0x000000a00000e947 */ /* 0x000fea0003800000 */
[----:B0-----:R-:W-:-:S05]  /*3530*/  IMAD.U32 R26, R43, 0x10000, RZ ;  /* 0x000100002b1a7824 */ /* 0x001fca00078e00ff */
[----:B------:R-:W-:Y:S02]  /*3540*/  LOP3.LUT R27, R26, 0xff0000, RZ, 0xc0, !PT ;  /* 0x00ff00001a1b7812 */ /* 0x000fe400078ec0ff */
[----:B------:R-:W-:-:S05]  /*3550*/  LOP3.LUT R26, R44, 0xffff, RZ, 0xc0, !PT ;  /* 0x0000ffff2c1a7812 */ /* 0x000fca00078ec0ff */
[----:B------:R-:W-:Y:S01]  /*3560*/  IMAD R26, R26, 0x1000000, R27 ;  /* 0x010000001a1a7824 */ /* 0x000fe200078e021b */
[----:B------:R-:W-:-:S05]  /*3570*/  LOP3.LUT R27, R42, 0xff, RZ, 0xc0, !PT ;  /* 0x000000ff2a1b7812 */ /* 0x000fca00078ec0ff */
[----:B------:R-:W-:Y:S01]  /*3580*/  IMAD R26, R27, 0x100, R26 ;  /* 0x000001001b1a7824 */ /* 0x000fe200078e021a */
[----:B------:R-:W-:-:S04]  /*3590*/  LOP3.LUT R27, R41, 0xff, RZ, 0xc0, !PT ;  /* 0x000000ff291b7812 */ /* 0x000fc800078ec0ff */
[----:B------:R-:W-:Y:S01]  /*35a0*/  IADD3 R47, R26, R27, RZ ;  /* 0x0000001b1a2f7210 */ /* 0x000fe20007ffe0ff */
[----:B------:R-:W-:-:S05]  /*35b0*/  IMAD.WIDE.U32 R26, R50, R53, c[0x0][0x198] ;  /* 0x00006600321a7625 */ /* 0x000fca00078e0035 */
[----:B------:R0:W-:Y:S02]  /*35c0*/  STG.E [R26.64], R47 ;  /* 0x0000002f1a007986 */ /* 0x0001e4000c101906 */
.L_x_6229:
[----:B------:R1:W5:Y:S04]  /*35d0*/  @P6 LDG.E.128 R20, [R58.64] ;  /* 0x000000063a146981 */ /* 0x000368000c1e1d00 */
[----:B------:R1:W5:Y:S04]  /*35e0*/  @P0 LDG.E.128 R16, [R54.64] ;  /* 0x0000000636100981 */ /* 0x000368000c1e1d00 */
[----:B0-----:R-:W5:Y:S01]  /*35f0*/  LDG.E.128 R24, [R24.64] ;  /* 0x0000000618187981 */ /* 0x001f62000c1e1d00 */
[C---:B------:R-:W-:Y:S01]  /*3600*/  ISETP.NE.AND P2, PT, R45.reuse, 0x1, PT ;  /* 0x000000012d00780c */ /* 0x040fe20003f45270 */
[----:B------:R-:W-:Y:S01]  /*3610*/  BSSY B1, `(.L_x_6230) ;  /* 0x000000c000017945 */ /* 0x000fe20003800000 */
[----:B------:R-:W-:-:S11]  /*3620*/  IADD3 R60, R45, 0x1, RZ ;  /* 0x000000012d3c7810 */ /* 0x000fd60007ffe0ff */
[----:B------:R-:W-:Y:S05]  /*3630*/  @!P2 BRA `(.L_x_6231) ;  /* 0x000000800000a947 */ /* 0x000fea0003800000 */
[----:B-1----:R-:W-:Y:S01]  /*3640*/  ISETP.NE.AND P2, PT, R45, 0x2, PT ;  /* 0x000000022d00780c */ /* 0x002fe20003f45270 */
[----:B------:R-:W-:-:S12]  /*3650*/  IMAD.MOV.U32 R57, RZ, RZ, R0 ;  /* 0x000000ffff397224 */ /* 0x000fd800078e0000 */
[----:B------:R-:W-:Y:S05]  /*3660*/  @!P2 BRA `(.L_x_6232) ;  /* 0x000000600000a947 */ /* 0x000fea0003800000 */
[----:B------:R-:W-:Y:S01]  /*3670*/  ISETP.NE.AND P2, PT, R45, 0x3, PT ;  /* 0x000000032d00780c */ /* 0x000fe20003f45270 */
[----:B------:R-:W-:-:S12]  /*3680*/  IMAD.MOV.U32 R57, RZ, RZ, R3 ;  /* 0x000000ffff397224 */ /* 0x000fd800078e0003 */
[----:B------:R-:W-:Y:S05]  /*3690*/  @P2 BRA `(.L_x_6232) ;  /* 0x0000003000002947 */ /* 0x000fea0003800000 */
[----:B------:R-:W-:Y:S01]  /*36a0*/  IMAD.MOV.U32 R57, RZ, RZ, R46 ;  /* 0x000000ffff397224 */ /* 0x000fe200078e002e */
[----:B------:R-:W-:Y:S05]  /*36b0*/  BRA `(.L_x_6232) ;  /* 0x0000001000007947 */ /* 0x000fea0003800000 */
.L_x_6231:
[----:B-1----:R-:W-:Y:S02]  /*36c0*/  MOV R57, R2 ;  /* 0x0000000200397202 */ /* 0x002fe40000000f00 */
.L_x_6232:
[----:B------:R-:W-:Y:S05]  /*36d0*/  BSYNC B1 ;  /* 0x0000000000017941 */ /* 0x000fea0003800000 */
.L_x_6230:
        /* <DEDUP_REMOVED lines=16> */
.L_x_6236:
[----:B------:R-:W-:Y:S05]  /*37e0*/  BSYNC B2 ;  /* 0x0000000000027941 */ /* 0x000fea0003800000 */
.L_x_6235:
[----:B------:R-:W-:Y:S01]  /*37f0*/  IMAD.HI.U32 R0, R5, -0x326172a9, RZ ;  /* 0xcd9e8d5705007827 */ /* 0x000fe200078e00ff */
        /* <DEDUP_REMOVED lines=41> */
.L_x_6234:
[----:B------:R-:W-:Y:S05]  /*3a90*/  BSYNC B1 ;  /* 0x0000000000017941 */ /* 0x000fea0003800000 */
.L_x_6233:
[----:B------:R-:W0:Y:S01]  /*3aa0*/  I2F.U32 R54, R57 ;  /* 0x0000003900367306 */ /* 0x000e220000201000 */
[----:B-----5:R-:W-:Y:S02]  /*3ab0*/  FMUL.FTZ R24, R24, c[0x0][0x1e8] ;  /* 0x00007a0018187a20 */ /* 0x020fe40000410000 */
        /* <DEDUP_REMOVED lines=9> */
.L_x_6237:
        /* <DEDUP_REMOVED lines=12> */
.L_x_6240:
[----:B------:R-:W-:Y:S02]  /*3c10*/  IMAD.MOV.U32 R45, RZ, RZ, R2 ;  /* 0x000000ffff2d7224 */ /* 0x000fe400078e0002 */
.L_x_6241:
[----:B------:R-:W-:Y:S05]  /*3c20*/  BSYNC B1 ;  /* 0x0000000000017941 */ /* 0x000fea0003800000 */
.L_x_6239:
        /* <DEDUP_REMOVED lines=16> */
.L_x_6245:
[----:B------:R-:W-:Y:S05]  /*3d30*/  BSYNC B2 ;  /* 0x0000000000027941 */ /* 0x000fea0003800000 */
.L_x_6244:
        /* <DEDUP_REMOVED lines=42> */
.L_x_6243:
[----:B------:R-:W-:Y:S05]  /*3fe0*/  BSYNC B1 ;  /* 0x0000000000017941 */ /* 0x000fea0003800000 */
.L_x_6242:
        /* <DEDUP_REMOVED lines=8> */
.L_x_6238:
        /* <DEDUP_REMOVED lines=12> */
.L_x_6247:
[----:B------:R-:W-:Y:S02]  /*4130*/  IMAD.MOV.U32 R45, RZ, RZ, R2 ;  /* 0x000000ffff2d7224 */ /* 0x000fe400078e0002 */
.L_x_6248:
[----:B------:R-:W-:Y:S05]  /*4140*/  BSYNC B1 ;  /* 0x0000000000017941 */ /* 0x000fea0003800000 */
.L_x_6246:
        /* <DEDUP_REMOVED lines=16> */
.L_x_6252:
[----:B------:R-:W-:Y:S05]  /*4250*/  BSYNC B2 ;  /* 0x0000000000027941 */ /* 0x000fea0003800000 */
.L_x_6251:
        /* <DEDUP_REMOVED lines=42> */
.L_x_6250:
[----:B------:R-:W-:Y:S05]  /*4500*/  BSYNC B1 ;  /* 0x0000000000017941 */ /* 0x000fea0003800000 */
.L_x_6249:
        /* <DEDUP_REMOVED lines=11> */
.L_x_6253:
        /* <DEDUP_REMOVED lines=12> */
.L_x_6256:
[----:B------:R-:W-:Y:S02]  /*4680*/  MOV R45, R2 ;  /* 0x00000002002d7202 */ /* 0x000fe40000000f00 */
.L_x_6257:
[----:B------:R-:W-:Y:S05]  /*4690*/  BSYNC B1 ;  /* 0x0000000000017941 */ /* 0x000fea0003800000 */
.L_x_6255:
        /* <DEDUP_REMOVED lines=16> */
.L_x_6261:
[----:B------:R-:W-:Y:S05]  /*47a0*/  BSYNC B2 ;  /* 0x0000000000027941 */ /* 0x000fea0003800000 */
.L_x_6260:
        /* <DEDUP_REMOVED lines=42> */
.L_x_6259:
[----:B------:R-:W-:Y:S05]  /*4a50*/  BSYNC B1 ;  /* 0x0000000000017941 */ /* 0x000fea0003800000 */
.L_x_6258:
        /* <DEDUP_REMOVED lines=8> */
.L_x_6254:
        /* <DEDUP_REMOVED lines=12> */
.L_x_6263:
[----:B------:R-:W-:Y:S02]  /*4ba0*/  MOV R45, R2 ;  /* 0x00000002002d7202 */ /* 0x000fe40000000f00 */
.L_x_6264:
[----:B------:R-:W-:Y:S05]  /*4bb0*/  BSYNC B1 ;  /* 0x0000000000017941 */ /* 0x000fea0003800000 */
.L_x_6262:
        /* <DEDUP_REMOVED lines=16> */
.L_x_6268:
[----:B------:R-:W-:Y:S05]  /*4cc0*/  BSYNC B2 ;  /* 0x0000000000027941 */ /* 0x000fea0003800000 */
.L_x_6267:
        /* <DEDUP_REMOVED lines=42> */
.L_x_6266:
[----:B------:R-:W-:Y:S05]  /*4f70*/  BSYNC B1 ;  /* 0x0000000000017941 */ /* 0x000fea0003800000 */
.L_x_6265:
        /* <DEDUP_REMOVED lines=11> */
.L_x_6269:
        /* <DEDUP_REMOVED lines=12> */
.L_x_6272:
[----:B------:R-:W-:Y:S02]  /*50f0*/  IMAD.MOV.U32 R45, RZ, RZ, R2 ;  /* 0x000000ffff2d7224 */ /* 0x000fe400078e0002 */
.L_x_6273:
[----:B------:R-:W-:Y:S05]  /*5100*/  BSYNC B1 ;  /* 0x0000000000017941 */ /* 0x000fea0003800000 */
.L_x_6271:
        /* <DEDUP_REMOVED lines=16> */
.L_x_6277:
[----:B------:R-:W-:Y:S05]  /*5210*/  BSYNC B2 ;  /* 0x0000000000027941 */ /* 0x000fea0003800000 */
.L_x_6276:
        /* <DEDUP_REMOVED lines=42> */
.L_x_6275:
[----:B------:R-:W-:Y:S05]  /*54c0*/  BSYNC B1 ;  /* 0x0000000000017941 */ /* 0x000fea0003800000 */
.L_x_6274:
        /* <DEDUP_REMOVED lines=8> */
.L_x_6270:
        /* <DEDUP_REMOVED lines=12> */
.L_x_6279:
[----:B------:R-:W-:Y:S02]  /*5610*/  IMAD.MOV.U32 R45, RZ, RZ, R2 ;  /* 0x000000ffff2d7224 */ /* 0x000fe400078e0002 */
.L_x_6280:
[----:B------:R-:W-:Y:S05]  /*5620*/  BSYNC B1 ;  /* 0x0000000000017941 */ /* 0x000fea0003800000 */
.L_x_6278:
        /* <DEDUP_REMOVED lines=16> */
.L_x_6284:
[----:B------:R-:W-:Y:S05]  /*5730*/  BSYNC B2 ;  /* 0x0000000000027941 */ /* 0x000fea0003800000 */
.L_x_6283:
        /* <DEDUP_REMOVED lines=42> */
.L_x_6282:
[----:B------:R-:W-:Y:S05]  /*59e0*/  BSYNC B1 ;  /* 0x0000000000017941 */ /* 0x000fea0003800000 */
.L_x_6281:
        /* <DEDUP_REMOVED lines=11> */
.L_x_6285:
        /* <DEDUP_REMOVED lines=12> */
.L_x_6288:
[----:B------:R-:W-:Y:S02]  /*5b60*/  IMAD.MOV.U32 R57, RZ, RZ, R2 ;  /* 0x000000ffff397224 */ /* 0x000fe400078e0002 */
.L_x_6289:
[----:B------:R-:W-:Y:S05]  /*5b70*/  BSYNC B1 ;  /* 0x0000000000017941 */ /* 0x000fea0003800000 */
.L_x_6287:
        /* <DEDUP_REMOVED lines=16> */
.L_x_6293:
[----:B------:R-:W-:Y:S05]  /*5c80*/  BSYNC B2 ;  /* 0x0000000000027941 */ /* 0x000fea0003800000 */
.L_x_6292:
        /* <DEDUP_REMOVED lines=42> */
.L_x_6291:
[----:B------:R-:W-:Y:S05]  /*5f30*/  BSYNC B1 ;  /* 0x0000000000017941 */ /* 0x000fea0003800000 */
.L_x_6290:
        /* <DEDUP_REMOVED lines=8> */
.L_x_6286:
[----:B------:R-:W-:Y:S01]  /*5fc0*/  ISETP.NE.AND P0, PT, R52, RZ, PT ;  /* 0x000000ff3400720c */ /* 0x000fe20003f05270 */
[----:B------:R-:W-:Y:S01]  /*5fd0*/  FADD.FTZ R54, RZ, R12 ;  /* 0x0000000cff367221 */ /* 0x000fe20000010000 */
[----:B------:R-:W-:Y:S01]  /*5fe0*/  SEL R47, RZ, 0x1000000, P5 ;  /* 0x01000000ff2f7807 */ /* 0x000fe20002800000 */
[----:B------:R-:W-:Y:S01]  /*5ff0*/  IMAD.WIDE.U32 R58, R56, R49, c[0x0][0x188] ;  /* 0x00006200383a7625 */ /* 0x000fe200078e0031 */
[----:B------:R-:W-:Y:S02]  /*6000*/  SEL R52, RZ, 0x10000, P4 ;  /* 0x00010000ff347807 */ /* 0x000fe40002000000 */
[----:B------:R-:W-:Y:S01]  /*6010*/  SEL R51, RZ, 0x100, P3 ;  /* 0x00000100ff337807 */ /* 0x000fe20001800000 */
[----:B------:R-:W-:Y:S01]  /*6020*/  FADD.FTZ R49, R54, R13 ;  /* 0x0000000d36317221 */ /* 0x000fe20000010000 */
[----:B------:R0:W-:Y:S01]  /*6030*/  STG.E.128 [R58.64], R24 ;  /* 0x000000183a007986 */ /* 0x0001e2000c101d06 */
[----:B------:R-:W-:Y:S01]  /*6040*/  IMAD.WIDE.U32 R54, R56, R53, c[0x0][0x190] ;  /* 0x0000640038367625 */ /* 0x000fe200078e0035 */
[----:B------:R-:W-:-:S02]  /*6050*/  IADD3 R47, R51, R47, R52 ;  /* 0x0000002f332f7210 */ /* 0x000fc40007ffe034 */
[----:B------:R-:W-:Y:S01]  /*6060*/  SEL R52, RZ, 0x1, P2 ;  /* 0x00000001ff347807 */ /* 0x000fe20001000000 */
[----:B------:R-:W-:Y:S01]  /*6070*/  FADD.FTZ R60, R49, R14 ;  /* 0x0000000e313c7221 */ /* 0x000fe20000010000 */
[----:B------:R-:W-:-:S03]  /*6080*/  ISETP.NE.AND P1, PT, R48, RZ, PT ;  /* 0x000000ff3000720c */ /* 0x000fc60003f25270 */
[----:B------:R-:W-:Y:S02]  /*6090*/  IMAD.IADD R47, R47, 0x1, R52 ;  /* 0x000000012f2f7824 */ /* 0x000fe400078e0234 */
[----:B------:R-:W-:-:S03]  /*60a0*/  FADD.FTZ R49, R60, R15 ;  /* 0x0000000f3c317221 */ /* 0x000fc60000010000 */
[----:B------:R0:W-:Y:S01]  /*60b0*/  STG.E [R54.64], R47 ;  /* 0x0000002f36007986 */ /* 0x0001e2000c101906 */
[----:B------:R-:W-:-:S04]  /*60c0*/  FADD.FTZ R52, R49, R24 ;  /* 0x0000001831347221 */ /* 0x000fc80000010000 */
[----:B------:R-:W-:-:S04]  /*60d0*/  FADD.FTZ R49, R52, R25 ;  /* 0x0000001934317221 */ /* 0x000fc80000010000 */
[----:B------:R-:W-:Y:S01]  /*60e0*/  FADD.FTZ R52, R49, R26 ;  /* 0x0000001a31347221 */ /* 0x000fe20000010000 */
[----:B------:R-:W-:Y:S05]  /*60f0*/  @!P0 BRA `(.L_x_6294) ;  /* 0x000000a000008947 */ /* 0x000fea0003800000 */
[----:B------:R-:W-:Y:S01]  /*6100*/  IMAD.U32 R48, R43, 0x10000, RZ ;  /* 0x000100002b307824 */ /* 0x000fe200078e00ff */
[----:B0-----:R-:W-:Y:S02]  /*6110*/  LOP3.LUT R47, R44, 0xffff, RZ, 0xc0, !PT ;  /* 0x0000ffff2c2f7812 */ /* 0x001fe400078ec0ff */
[----:B------:R-:W-:Y:S02]  /*6120*/  LOP3.LUT R54, R42, 0xff, RZ, 0xc0, !PT ;  /* 0x000000ff2a367812 */ /* 0x000fe400078ec0ff */
[----:B------:R-:W-:Y:S02]  /*6130*/  LOP3.LUT R48, R48, 0xff0000, RZ, 0xc0, !PT ;  /* 0x00ff000030307812 */ /* 0x000fe400078ec0ff */
[----:B------:R-:W-:Y:S02]  /*6140*/  LOP3.LUT R58, R41, 0xff, RZ, 0xc0, !PT ;  /* 0x000000ff293a7812 */ /* 0x000fe400078ec0ff */
[----:B------:R-:W-:Y:S01]  /*6150*/  LEA R47, R47, R48, 0x18 ;  /* 0x000000302f2f7211 */ /* 0x000fe200078ec0ff */
[----:B------:R-:W-:-:S04]  /*6160*/  IMAD.WIDE.U32 R48, R53, R56, c[0x0][0x198] ;  /* 0x0000660035307625 */ /* 0x000fc800078e0038 */
[----:B------:R-:W-:-:S04]  /*6170*/  IMAD R47, R54, 0x100, R47 ;  /* 0x00000100362f7824 */ /* 0x000fc800078e022f */
[----:B------:R-:W-:-:S05]  /*6180*/  IMAD.IADD R47, R47, 0x1, R58 ;  /* 0x000000012f2f7824 */ /* 0x000fca00078e023a */
[----:B------:R0:W-:Y:S02]  /*6190*/  STG.E [R48.64], R47 ;  /* 0x0000002f30007986 */ /* 0x0001e4000c101906 */
.L_x_6294:
[----:B0-----:R-:W-:Y:S01]  /*61a0*/  FADD.FTZ R47, R52, R27 ;  /* 0x0000001b342f7221 */ /* 0x001fe20000010000 */
[----:B------:R-:W-:Y:S05]  /*61b0*/  BRA.DIV ~URZ, `(.L_x_6295) ;  /* 0x000005727f007947 */ /* 0x000fea000b800000 */
[----:B------:R0:W1:Y:S02]  /*61c0*/  SHFL.BFLY PT, R51, R47, 0x1, 0x1f ;  /* 0x0c201f002f337f89 */ /* 0x00006400000e0000 */
.L_x_6299:
[----:B-1----:R-:W-:Y:S01]  /*61d0*/  FADD.FTZ R54, R47, R51 ;  /* 0x000000332f367221 */ /* 0x002fe20000010000 */
        /* <DEDUP_REMOVED lines=35> */
.L_x_6300:
[----:B------:R-:W-:Y:S01]  /*6410*/  FMUL.FTZ R48, R57, R57 ;  /* 0x0000003939307220 */ /* 0x000fe20000410000 */
[----:B------:R-:W-:Y:S01]  /*6420*/  ISETP.NE.AND P0, PT, RZ, UR8, PT ;  /* 0x00000008ff007c0c */ /* 0x000fe2000bf05270 */
[----:B-1----:R-:W-:Y:S01]  /*6430*/  FADD.FTZ R54, R54, R47 ;  /* 0x0000002f36367221 */ /* 0x002fe20000010000 */
[----:B------:R-:W-:Y:S01]  /*6440*/  MOV R51, c[0x0][0x1e0] ;  /* 0x0000780000337a02 */ /* 0x000fe20000000f00 */
[----:B0-----:R-:W-:Y:S01]  /*6450*/  IMAD.MOV.U32 R47, RZ, RZ, 0x4 ;  /* 0x00000004ff2f7424 */ /* 0x001fe200078e00ff */
[----:B------:R-:W-:-:S03]  /*6460*/  FSEL R49, R48, RZ, P0 ;  /* 0x000000ff30317208 */ /* 0x000fc60000000000 */
[----:B------:R-:W-:Y:S02]  /*6470*/  FFMA.FTZ R48, R54, R51, c[0x0][0x228] ;  /* 0x00008a0036307623 */ /* 0x000fe40000010033 */
[----:B------:R-:W-:-:S04]  /*6480*/  @!P1 IMAD.WIDE R54, R4, R47, c[0x0][0x1a0] ;  /* 0x0000680004369625 */ /* 0x000fc800078e022f */
[----:B------:R-:W-:Y:S01]  /*6490*/  FADD.FTZ R51, R48, R49 ;  /* 0x0000003130337221 */ /* 0x000fe20000010000 */
[----:B------:R-:W-:Y:S01]  /*64a0*/  FSEL R49, R57, RZ, !P0 ;  /* 0x000000ff39317208 */ /* 0x000fe20004000000 */
[----:B------:R0:W-:Y:S01]  /*64b0*/  @!P1 STG.E [R54.64], R57 ;  /* 0x0000003936009986 */ /* 0x0001e2000c101906 */
[----:B------:R-:W-:Y:S02]  /*64c0*/  LEA R52, P0, R50, c[0x0][0x208], 0x4 ;  /* 0x0000820032347a11 */ /* 0x000fe400078020ff */
[----:B------:R-:W-:Y:S01]  /*64d0*/  LEA R48, P2, R56, c[0x0][0x208], 0x4 ;  /* 0x0000820038307a11 */ /* 0x000fe200078420ff */
[----:B------:R-:W1:Y:S01]  /*64e0*/  MUFU.RSQ R51, R51 ;  /* 0x0000003300337308 */ /* 0x000e620000001400 */
[C---:B------:R-:W-:Y:S01]  /*64f0*/  FADD.FTZ R58, -R49.reuse, R13 ;  /* 0x0000000d313a7221 */ /* 0x040fe20000010100 */
[----:B------:R-:W-:Y:S01]  /*6500*/  LEA.HI.X R53, R50, c[0x0][0x20c], RZ, 0x4, P0 ;  /* 0x0000830032357a11 */ /* 0x000fe200000f24ff */
[C---:B------:R-:W-:Y:S02]  /*6510*/  FADD.FTZ R13, -R49.reuse, R24 ;  /* 0x00000018310d7221 */ /* 0x040fe40000010100 */
[----:B------:R-:W-:-:S02]  /*6520*/  FADD.FTZ R12, -R49, R12 ;  /* 0x0000000c310c7221 */ /* 0x000fc40000010100 */
[C---:B------:R-:W-:Y:S02]  /*6530*/  FADD.FTZ R14, -R49.reuse, R14 ;  /* 0x0000000e310e7221 */ /* 0x040fe40000010100 */
[C---:B------:R-:W-:Y:S02]  /*6540*/  FADD.FTZ R60, -R49.reuse, R15 ;  /* 0x0000000f313c7221 */ /* 0x040fe40000010100 */
[C---:B------:R-:W-:Y:S02]  /*6550*/  FADD.FTZ R24, -R49.reuse, R25 ;  /* 0x0000001931187221 */ /* 0x040fe40000010100 */
[C---:B------:R-:W-:Y:S02]  /*6560*/  FADD.FTZ R26, -R49.reuse, R26 ;  /* 0x0000001a311a7221 */ /* 0x040fe40000010100 */
[----:B------:R-:W-:Y:S01]  /*6570*/  FADD.FTZ R27, -R49, R27 ;  /* 0x0000001b311b7221 */ /* 0x000fe20000010100 */
[----:B------:R-:W-:Y:S01]  /*6580*/  LEA.HI.X R49, R56, c[0x0][0x20c], RZ, 0x4, P2 ;  /* 0x0000830038317a11 */ /* 0x000fe200010f24ff */
[----:B-1----:R-:W-:-:S02]  /*6590*/  FMUL.FTZ R12, R51, R12 ;  /* 0x0000000c330c7220 */ /* 0x002fc40000410000 */
[C---:B------:R-:W-:Y:S02]  /*65a0*/  FMUL.FTZ R58, R51.reuse, R58 ;  /* 0x0000003a333a7220 */ /* 0x040fe40000410000 */
[C---:B------:R-:W-:Y:S02]  /*65b0*/  FMUL.FTZ R14, R51.reuse, R14 ;  /* 0x0000000e330e7220 */ /* 0x040fe40000410000 */
[C---:B------:R-:W-:Y:S02]  /*65c0*/  FMUL.FTZ R15, R51.reuse, R60 ;  /* 0x0000003c330f7220 */ /* 0x040fe40000410000 */
[C---:B------:R-:W-:Y:S02]  /*65d0*/  FMUL.FTZ R24, R51.reuse, R24 ;  /* 0x0000001833187220 */ /* 0x040fe40000410000 */
[C---:B------:R-:W-:Y:S02]  /*65e0*/  FMUL.FTZ R50, R51.reuse, R13 ;  /* 0x0000000d33327220 */ /* 0x040fe40000410000 */
[----:B------:R-:W-:-:S02]  /*65f0*/  FMUL.FTZ R26, R51, R26 ;  /* 0x0000001a331a7220 */ /* 0x000fc40000410000 */
[----:B------:R-:W-:Y:S02]  /*6600*/  FMUL.FTZ R27, R51, R27 ;  /* 0x0000001b331b7220 */ /* 0x000fe40000410000 */
[----:B0-----:R-:W-:-:S04]  /*6610*/  @!P1 IMAD.WIDE R54, R4, R47, c[0x0][0x1a8] ;  /* 0x00006a0004369625 */ /* 0x001fc800078e022f */
        /* <DEDUP_REMOVED lines=13> */
[----:B0-----:R-:W-:Y:S01]  /*66f0*/  @P0 CALL.REL.NOINC `(.L_x_6297) ;  /* 0x0000001000000944 */ /* 0x001fe20003c00000 */
[----:B------:R-:W-:Y:S05]  /*6700*/  BRA `(.L_x_6298) ;  /* 0xffffa1e000007947 */ /* 0x000fea000383ffff */
.L_x_6297:
[----:B------:R-:W-:Y:S05]  /*6710*/  BSYNC B0 ;  /* 0x0000000000007941 */ /* 0x000fea0003800000 */
.L_x_6164:
[----:B------:R-:W-:Y:S05]  /*6720*/  EXIT ;  /* 0x000000000000794d */ /* 0x000fea0003800000 */
.L_x_6295:
[----:B------:R-:W-:Y:S01]  /*6730*/  HFMA2.MMA R52, -RZ, RZ, 0, 1.847743988037109375e-06 ;  /* 0x0000001fff347435 */ /* 0x000fe200000001ff */
[----:B------:R-:W-:Y:S01]  /*6740*/  IMAD.MOV.U32 R53, RZ, RZ, 0x1 ;  /* 0x00000001ff357424 */ /* 0x000fe200078e00ff */
[----:B------:R-:W-:Y:S01]  /*6750*/  MOV R48, 0x6780 ;  /* 0x0000678000307802 */ /* 0x000fe20000000f00 */
[----:B------:R-:W-:-:S03]  /*6760*/  IMAD.MOV.U32 R51, RZ, RZ, -0x1 ;  /* 0xffffffffff337424 */ /* 0x000fc600078e00ff */
[----:B------:R-:W-:Y:S05]  /*6770*/  CALL.REL.NOINC `($__internal_71_$__cuda_sm70_shflsync_bfly_p) ;  /* 0x000004a000007944 */ /* 0x000fea0003c00000 */
[----:B01----:R-:W-:Y:S05]  /*6780*/  BRA `(.L_x_6299) ;  /* 0xfffffa4000007947 */ /* 0x003fea000383ffff */
.L_x_6296:
[----:B0-----:R-:W-:Y:S01]  /*6790*/  IMAD.MOV.U32 R47, RZ, RZ, R54 ;  /* 0x000000ffff2f7224 */ /* 0x001fe200078e0036 */
[----:B------:R-:W-:Y:S01]  /*67a0*/  MOV R53, 0x2 ;  /* 0x0000000200357802 */ /* 0x000fe20000000f00 */
[----:B------:R-:W-:Y:S01]  /*67b0*/  IMAD.MOV.U32 R52, RZ, RZ, 0x1f ;  /* 0x0000001fff347424 */ /* 0x000fe200078e00ff */
[----:B------:R-:W-:Y:S01]  /*67c0*/  MOV R48, 0x67f0 ;  /* 0x000067f000307802 */ /* 0x000fe20000000f00 */
[----:B------:R-:W-:Y:S02]  /*67d0*/  IMAD.MOV.U32 R51, RZ, RZ, -0x1 ;  /* 0xffffffffff337424 */ /* 0x000fe400078e00ff */
[----:B------:R-:W-:Y:S05]  /*67e0*/  CALL.REL.NOINC `($__internal_71_$__cuda_sm70_shflsync_bfly_p) ;  /* 0x0000043000007944 */ /* 0x000fea0003c00000 */
[----:B0-----:R-:W-:Y:S01]  /*67f0*/  HFMA2.MMA R53, -RZ, RZ, 0, 2.384185791015625e-07 ;  /* 0x00000004ff357435 */ /* 0x001fe200000001ff */
[----:B-1----:R-:W-:Y:S01]  /*6800*/  FADD.FTZ R47, R54, R51 ;  /* 0x00000033362f7221 */ /* 0x002fe20000010000 */
[----:B------:R-:W-:Y:S01]  /*6810*/  MOV R48, 0x6850 ;  /* 0x0000685000307802 */ /* 0x000fe20000000f00 */
[----:B------:R-:W-:-:S02]  /*6820*/  IMAD.MOV.U32 R52, RZ, RZ, 0x1f ;  /* 0x0000001fff347424 */ /* 0x000fc400078e00ff */
[----:B------:R-:W-:Y:S02]  /*6830*/  IMAD.MOV.U32 R51, RZ, RZ, -0x1 ;  /* 0xffffffffff337424 */ /* 0x000fe400078e00ff */
[----:B------:R-:W-:Y:S05]  /*6840*/  CALL.REL.NOINC `($__internal_71_$__cuda_sm70_shflsync_bfly_p) ;  /* 0x000003d000007944 */ /* 0x000fea0003c00000 */
[----:B01----:R-:W-:Y:S01]  /*6850*/  FADD.FTZ R47, R47, R51 ;  /* 0x000000332f2f7221 */ /* 0x003fe20000010000 */
[----:B------:R-:W-:Y:S01]  /*6860*/  MOV R53, 0x8 ;  /* 0x0000000800357802 */ /* 0x000fe20000000f00 */
[----:B------:R-:W-:Y:S01]  /*6870*/  IMAD.MOV.U32 R52, RZ, RZ, 0x1f ;  /* 0x0000001fff347424 */ /* 0x000fe200078e00ff */
[----:B------:R-:W-:Y:S01]  /*6880*/  MOV R48, 0x68b0 ;  /* 0x000068b000307802 */ /* 0x000fe20000000f00 */
[----:B------:R-:W-:Y:S02]  /*6890*/  IMAD.MOV.U32 R51, RZ, RZ, -0x1 ;  /* 0xffffffffff337424 */ /* 0x000fe400078e00ff */
[----:B------:R-:W-:Y:S05]  /*68a0*/  CALL.REL.NOINC `($__internal_71_$__cuda_sm70_shflsync_bfly_p) ;  /* 0x0000037000007944 */ /* 0x000fea0003c00000 */
[----:B0-----:R-:W-:Y:S01]  /*68b0*/  HFMA2.MMA R53, -RZ, RZ, 0, 9.5367431640625e-07 ;  /* 0x00000010ff357435 */ /* 0x001fe200000001ff */
[----:B-1----:R-:W-:Y:S01]  /*68c0*/  FADD.FTZ R47, R47, R51 ;  /* 0x000000332f2f7221 */ /* 0x002fe20000010000 */
[----:B------:R-:W-:Y:S01]  /*68d0*/  MOV R48, 0x6910 ;  /* 0x0000691000307802 */ /* 0x000fe20000000f00 */
[----:B------:R-:W-:Y:S02]  /*68e0*/  IMAD.MOV.U32 R52, RZ, RZ, 0x1f ;  /* 0x0000001fff347424 */ /* 0x000fe400078e00ff */
[----:B------:R-:W-:Y:S02]  /*68f0*/  IMAD.MOV.U32 R51, RZ, RZ, -0x1 ;  /* 0xffffffffff337424 */ /* 0x000fe400078e00ff */
[----:B------:R-:W-:Y:S05]  /*6900*/  CALL.REL.NOINC `($__internal_71_$__cuda_sm70_shflsync_bfly_p) ;  /* 0x0000031000007944 */ /* 0x000fea0003c00000 */
[----:B-1----:R-:W-:Y:S01]  /*6910*/  FADD.FTZ R51, R47, R51 ;  /* 0x000000332f337221 */ /* 0x002fe20000010000 */
[----:B0-----:R-:W-:-:S03]  /*6920*/  MOV R53, 0x1 ;  /* 0x0000000100357802 */ /* 0x001fc60000000f00 */
[----:B------:R-:W-:Y:S02]  /*6930*/  FMUL.FTZ R57, R51, c[0x0][0x1e0] ;  /* 0x0000780033397a20 */ /* 0x000fe40000410000 */
[----:B------:R-:W-:Y:S02]  /*6940*/  IMAD.MOV.U32 R51, RZ, RZ, -0x1 ;  /* 0xffffffffff337424 */ /* 0x000fe400078e00ff */
[C---:B------:R-:W-:Y:S02]  /*6950*/  FADD.FTZ R47, -R57.reuse, R12 ;  /* 0x0000000c392f7221 */ /* 0x040fe40000010100 */
[----:B------:R-:W-:Y:S02]  /*6960*/  FADD.FTZ R48, -R57, R13 ;  /* 0x0000000d39307221 */ /* 0x000fe40000010100 */
[----:B------:R-:W-:Y:S02]  /*6970*/  FFMA.FTZ R47, R47, R47, RZ ;  /* 0x0000002f2f2f7223 */ /* 0x000fe400000100ff */
        /* <DEDUP_REMOVED lines=8> */
[C---:B------:R-:W-:Y:S02]  /*6a00*/  FADD.FTZ R52, -R57.reuse, R26 ;  /* 0x0000001a39347221 */ /* 0x040fe40000010100 */
[----:B------:R-:W-:Y:S02]  /*6a10*/  FFMA.FTZ R47, R48, R48, R47 ;  /* 0x00000030302f7223 */ /* 0x000fe4000001002f */
[----:B------:R-:W-:Y:S02]  /*6a20*/  FADD.FTZ R48, -R57, R27 ;  /* 0x0000001b39307221 */ /* 0x000fe40000010100 */
[----:B------:R-:W-:Y:S02]  /*6a30*/  FFMA.FTZ R47, R52, R52, R47 ;  /* 0x00000034342f7223 */ /* 0x000fe4000001002f */
[----:B------:R-:W-:-:S02]  /*6a40*/  IMAD.MOV.U32 R52, RZ, RZ, 0x1f ;  /* 0x0000001fff347424 */ /* 0x000fc400078e00ff */
[----:B------:R-:W-:Y:S01]  /*6a50*/  FFMA.FTZ R47, R48, R48, R47 ;  /* 0x00000030302f7223 */ /* 0x000fe2000001002f */
[----:B------:R-:W-:Y:S02]  /*6a60*/  MOV R48, 0x6a80 ;  /* 0x00006a8000307802 */ /* 0x000fe40000000f00 */
[----:B------:R-:W-:Y:S05]  /*6a70*/  CALL.REL.NOINC `($__internal_71_$__cuda_sm70_shflsync_bfly_p) ;  /* 0x000001a000007944 */ /* 0x000fea0003c00000 */
[----:B0-----:R-:W-:Y:S01]  /*6a80*/  HFMA2.MMA R53, -RZ, RZ, 0, 1.1920928955078125e-07 ;  /* 0x00000002ff357435 */ /* 0x001fe200000001ff */
[----:B-1----:R-:W-:Y:S01]  /*6a90*/  FADD.FTZ R47, R47, R51 ;  /* 0x000000332f2f7221 */ /* 0x002fe20000010000 */
[----:B------:R-:W-:Y:S01]  /*6aa0*/  MOV R48, 0x6ae0 ;  /* 0x00006ae000307802 */ /* 0x000fe20000000f00 */
[----:B------:R-:W-:Y:S02]  /*6ab0*/  IMAD.MOV.U32 R52, RZ, RZ, 0x1f ;  /* 0x0000001fff347424 */ /* 0x000fe400078e00ff */
[----:B------:R-:W-:Y:S02]  /*6ac0*/  IMAD.MOV.U32 R51, RZ, RZ, -0x1 ;  /* 0xffffffffff337424 */ /* 0x000fe400078e00ff */
[----:B------:R-:W-:Y:S05]  /*6ad0*/  CALL.REL.NOINC `($__internal_71_$__cuda_sm70_shflsync_bfly_p) ;  /* 0x0000014000007944 */ /* 0x000fea0003c00000 */
[----:B01----:R-:W-:Y:S01]  /*6ae0*/  FADD.FTZ R47, R47, R51 ;  /* 0x000000332f2f7221 */ /* 0x003fe20000010000 */
[----:B------:R-:W-:Y:S01]  /*6af0*/  MOV R53, 0x4 ;  /* 0x0000000400357802 */ /* 0x000fe20000000f00 */
[----:B------:R-:W-:Y:S01]  /*6b00*/  IMAD.MOV.U32 R52, RZ, RZ, 0x1f ;  /* 0x0000001fff347424 */ /* 0x000fe200078e00ff */
[----:B------:R-:W-:Y:S01]  /*6b10*/  MOV R48, 0x6b40 ;  /* 0x00006b4000307802 */ /* 0x000fe20000000f00 */
[----:B------:R-:W-:-:S02]  /*6b20*/  IMAD.MOV.U32 R51, RZ, RZ, -0x1 ;  /* 0xffffffffff337424 */ /* 0x000fc400078e00ff */
[----:B------:R-:W-:Y:S05]  /*6b30*/  CALL.REL.NOINC `($__internal_71_$__cuda_sm70_shflsync_bfly_p) ;  /* 0x000000e000007944 */ /* 0x000fea0003c00000 */
[----:B0-----:R-:W-:Y:S01]  /*6b40*/  HFMA2.MMA R53, -RZ, RZ, 0, 4.76837158203125e-07 ;  /* 0x00000008ff357435 */ /* 0x001fe200000001ff */
        /* <DEDUP_REMOVED lines=11> */
[----:B-1----:R-:W-:Y:S01]  /*6c00*/  MOV R54, R51 ;  /* 0x0000003300367202 */ /* 0x002fe20000000f00 */
[----:B0-----:R-:W-:Y:S05]  /*6c10*/  BRA `(.L_x_6300) ;  /* 0xfffff7f000007947 */ /* 0x001fea000383ffff */
        .weak           $__internal_71_$__cuda_sm70_shflsync_bfly_p
        .type           $__internal_71_$__cuda_sm70_shflsync_bfly_p,@function
        .size           $__internal_71_$__cuda_sm70_shflsync_bfly_p,(.L_x_7127 - $__internal_71_$__cuda_sm70_shflsync_bfly_p)
$__internal_71_$__cuda_sm70_shflsync_bfly_p:
[----:B------:R-:W-:Y:S01]  /*6c20*/  IMAD.MOV.U32 R49, RZ, RZ, 0x0 ;  /* 0x00000000ff317424 */ /* 0x000fe200078e00ff */
[----:B------:R-:W-:Y:S04]  /*6c30*/  WARPSYNC R51 ;  /* 0x0000003300007348 */ /* 0x000fe80003800000 */
[----:B------:R0:W1:Y:S01]  /*6c40*/  SHFL.BFLY PT, R51, R47, R53, R52 ;  /* 0x0c0000352f337389 */ /* 0x00006200000e0034 */
[----:B------:R-:W-:Y:S05]  /*6c50*/  RET.REL.NODEC R48 `(_ZN10layer_norm31ln_parallel_residual_fwd_kernelINS_13Kernel_traitsI6__halfffffjLj256ELj1ELj4ELj1ELj16ENS_18Kernel_traits_baseILj256ES2_ffffjLj128EEEEELb1ELb1ELb1EEEvNS_9FwdParamsE) ;  /* 0xffff93a030007950 */ /* 0x000fea0003c3ffff */
.L_x_6301:
        /* <DEDUP_REMOVED lines=10> */
.L_x_7127:


//--------------------- .text._ZN10layer_norm31ln_parallel_residual_fwd_kernelINS_13Kernel_traitsIfffffjLj256ELj1ELj4ELj1ELj16ENS_18Kernel_traits_baseILj256EfffffjLj128EEEEELb0ELb0ELb0EEEvNS_9FwdParamsE --------------------------
	.section	.text._ZN10layer_norm31ln_parallel_residual_fwd_kernelINS_13Kernel_traitsIfffffjLj256ELj1ELj4ELj1ELj16ENS_18Kernel_traits_baseILj256EfffffjLj128EEEEELb0ELb0ELb0EEEvNS_9FwdParamsE,"ax",@progbits
	.sectioninfo	@"SHI_REGISTERS=72"
	.align	128
        .global         _ZN10layer_norm31ln_parallel_residual_fwd_kernelINS_13Kernel_traitsIfffffjLj256ELj1ELj4ELj1ELj16ENS_18Kernel_traits_baseILj256EfffffjLj128EEEEELb0ELb0ELb0EEEvNS_9FwdParamsE
        .type           _ZN10layer_norm31ln_parallel_residual_fwd_kernelINS_13Kernel_traitsIfffffjLj256ELj1ELj4ELj1ELj16ENS_18Kernel_traits_baseILj256EfffffjLj128EEEEELb0ELb0ELb0EEEvNS_9FwdParamsE,@function
        .size           _ZN10layer_norm31ln_parallel_residual_fwd_kernelINS_13Kernel_traitsIfffffjLj256ELj1ELj4ELj1ELj16ENS_18Kernel_traits_baseILj256EfffffjLj128EEEEELb0ELb0ELb0EEEvNS_9FwdParamsE,(.L_x_7128 - _ZN10layer_norm31ln_parallel_residual_fwd_kernelINS_13Kernel_traitsIfffffjLj256ELj1ELj4ELj1ELj16ENS_18Kernel_traits_baseILj256EfffffjLj128EEEEELb0ELb0ELb0EEEvNS_9FwdParamsE)
        .other          _ZN10layer_norm31ln_parallel_residual_fwd_kernelINS_13Kernel_traitsIfffffjLj256ELj1ELj4ELj1ELj16ENS_18Kernel_traits_baseILj256EfffffjLj128EEEEELb0ELb0ELb0EEEvNS_9FwdParamsE,@"STO_CUDA_ENTRY STV_DEFAULT"
_ZN10layer_norm31ln_parallel_residual_fwd_kernelINS_13Kernel_traitsIfffffjLj256ELj1ELj4ELj1ELj16ENS_18Kernel_traits_baseILj256EfffffjLj128EEEEELb0ELb0ELb0EEEvNS_9FwdParamsE:
.text._ZN10layer_norm31ln_parallel_residual_fwd_kernelINS_13Kernel_traitsIfffffjLj256ELj1ELj4ELj1ELj16ENS_18Kernel_traits_baseILj256EfffffjLj128EEEEELb0ELb0ELb0EEEvNS_9FwdParamsE:
        /* <DEDUP_REMOVED lines=8> */
[----:B0-----:R-:W-:Y:S02]  /*0080*/  SHF.R.U32.HI R3, RZ, 0x5, R8 ;  /* 0x00000005ff037819 */ /* 0x001fe40000011608 */
[----:B------:R-:W-:Y:S02]  /*0090*/  LOP3.LUT R5, R8, 0x1f, RZ, 0xc, !PT ;  /* 0x0000001f08057812 */ /* 0x000fe400078e0cff */
[----:B-1----:R-:W-:Y:S02]  /*00a0*/  LEA R3, R2, R3, 0x2 ;  /* 0x0000000302037211 */ /* 0x002fe400078e10ff */
[----:B------:R-:W-:Y:S02]  /*00b0*/  LEA.HI.SX32 R2, R0, R5, 0x1e ;  /* 0x0000000500027211 */ /* 0x000fe400078ff2ff */
[----:B------:R-:W-:-:S02]  /*00c0*/  ISETP.GE.AND P4, PT, R3, c[0x0][0x164], PT ;  /* 0x0000590003007a0c */ /* 0x000fc40003f86270 */
[C---:B------:R-:W-:Y:S02]  /*00d0*/  LOP3.LUT P2, RZ, R2.reuse, 0xffffffe0, RZ, 0xc0, !PT ;  /* 0xffffffe002ff7812 */ /* 0x040fe4000784c0ff */
[----:B------:R-:W-:Y:S02]  /*00e0*/  ISETP.GE.U32.AND P3, PT, R2, 0x40, PT ;  /* 0x000000400200780c */ /* 0x000fe40003f66070 */
[----:B------:R-:W-:-:S09]  /*00f0*/  LOP3.LUT R8, R8, 0x1f, RZ, 0xc0, !PT ;  /* 0x0000001f08087812 */ /* 0x000fd200078ec0ff */
[----:B------:R-:W-:Y:S05]  /*0100*/  @!P2 BRA `(.L_x_6303) ;  /* 0x000001700000a947 */ /* 0x000fea0003800000 */
[----:B------:R-:W-:Y:S01]  /*0110*/  ISETP.NE.U32.AND P0, PT, RZ, c[0x0][0x218], PT ;  /* 0x00008600ff007a0c */ /* 0x000fe20003f05070 */
[C---:B------:R-:W-:Y:S01]  /*0120*/  IMAD.SHL.U32 R20, R8.reuse, 0x10, RZ ;  /* 0x0000001008147824 */ /* 0x040fe200078e00ff */
[----:B------:R-:W-:Y:S01]  /*0130*/  ISETP.NE.U32.AND P1, PT, RZ, c[0x0][0x220], PT ;  /* 0x00008800ff007a0c */ /* 0x000fe20003f25070 */
[----:B------:R-:W-:Y:S01]  /*0140*/  HFMA2.MMA R25, -RZ, RZ, 0, 9.5367431640625e-07 ;  /* 0x00000010ff197435 */ /* 0x000fe200000001ff */
[----:B------:R-:W-:Y:S01]  /*0150*/  ISETP.NE.AND.EX P0, PT, RZ, c[0x0][0x21c], PT, P0 ;  /* 0x00008700ff007a0c */ /* 0x000fe20003f05300 */
[----:B------:R-:W-:Y:S01]  /*0160*/  CS2R R34, SRZ ;  /* 0x0000000000227805 */ /* 0x000fe2000001ff00 */
[----:B------:R-:W-:Y:S01]  /*0170*/  ISETP.NE.AND.EX P1, PT, RZ, c[0x0][0x224], PT, P1 ;  /* 0x00008900ff007a0c */ /* 0x000fe20003f25310 */
[----:B------:R-:W-:Y:S01]  /*0180*/  CS2R R32, SRZ ;  /* 0x0000000000207805 */ /* 0x000fe2000001ff00 */
[----:B------:R-:W-:Y:S01]  /*0190*/  SHF.L.U64.HI R0, R8, 0x4, RZ ;  /* 0x0000000408007819 */ /* 0x000fe200000102ff */
[----:B------:R-:W-:Y:S01]  /*01a0*/  CS2R R30, SRZ ;  /* 0x00000000001e7805 */ /* 0x000fe2000001ff00 */
[----:B------:R-:W-:-:S03]  /*01b0*/  CS2R R28, SRZ ;  /* 0x00000000001c7805 */ /* 0x000fc6000001ff00 */
[----:B------:R-:W-:-:S04]  /*01c0*/  IMAD.WIDE.U32 R24, R8, R25, c[0x0][0x1b0] ;  /* 0x00006c0008187625 */ /* 0x000fc800078e0019 */
[----:B------:R-:W-:Y:S02]  /*01d0*/  @P0 LEA R4, P6, R8, c[0x0][0x218], 0x4 ;  /* 0x0000860008040a11 */ /* 0x000fe400078c20ff */
[----:B------:R-:W-:Y:S01]  /*01e0*/  @P1 IADD3 R6, P5, R20, c[0x0][0x220], RZ ;  /* 0x0000880014061a10 */ /* 0x000fe20007fbe0ff */
[----:B------:R-:W5:Y:S01]  /*01f0*/  LDG.E.128 R24, [R24.64] ;  /* 0x0000000418187981 */ /* 0x000f62000c1e1d00 */
[----:B------:R-:W-:Y:S02]  /*0200*/  @P0 LEA.HI.X R5, R8, c[0x0][0x21c], RZ, 0x4, P6 ;  /* 0x0000870008050a11 */ /* 0x000fe400030f24ff */
[----:B------:R-:W-:Y:S02]  /*0210*/  IADD3 R20, P6, R20, c[0x0][0x1b8], RZ ;  /* 0x00006e0014147a10 */ /* 0x000fe40007fde0ff */
[C---:B------:R-:W-:Y:S01]  /*0220*/  @P1 IADD3.X R7, R0.reuse, c[0x0][0x224], RZ, P5, !PT ;  /* 0x0000890000071a10 */ /* 0x040fe20002ffe4ff */
[----:B------:R0:W5:Y:S01]  /*0230*/  @P0 LDG.E.128 R32, [R4.64] ;  /* 0x0000000404200981 */ /* 0x000162000c1e1d00 */
[----:B------:R-:W-:-:S03]  /*0240*/  IADD3.X R21, R0, c[0x0][0x1bc], RZ, P6, !PT ;  /* 0x00006f0000157a10 */ /* 0x000fc600037fe4ff */
[----:B------:R0:W5:Y:S04]  /*0250*/  @P1 LDG.E.128 R28, [R6.64] ;  /* 0x00000004061c1981 */ /* 0x000168000c1e1d00 */
[----:B------:R-:W5:Y:S01]  /*0260*/  LDG.E.128 R20, [R20.64] ;  /* 0x0000000414147981 */ /* 0x000f62000c1e1d00 */
[----:B------:R-:W-:-:S03]  /*0270*/  LOP3.LUT R8, R8, 0x20, RZ, 0xfc, !PT ;  /* 0x0000002008087812 */ /* 0x000fc600078efcff */
.L_x_6303:
[----:B------:R-:W-:Y:S05]  /*0280*/  BSYNC B0 ;  /* 0x0000000000007941 */ /* 0x000fea0003800000 */
.L_x_6302:
[----:B------:R-:W-:Y:S01]  /*0290*/  BSSY B0, `(.L_x_6304) ;  /* 0x0000018000007945 */ /* 0x000fe20003800000 */
[----:B------:R-:W-:Y:S05]  /*02a0*/  @!P3 BRA `(.L_x_6305) ;  /* 0x000001600000b947 */ /* 0x000fea0003800000 */
[----:B------:R-:W-:Y:S01]  /*02b0*/  ISETP.NE.U32.AND P0, PT, RZ, c[0x0][0x218], PT ;  /* 0x00008600ff007a0c */ /* 0x000fe20003f05070 */
[----:B0-----:R-:W-:Y:S01]  /*02c0*/  IMAD.SHL.U32 R4, R8, 0x10, RZ ;  /* 0x0000001008047824 */ /* 0x001fe200078e00ff */
[----:B------:R-:W-:Y:S01]  /*02d0*/  ISETP.NE.U32.AND P1, PT, RZ, c[0x0][0x220], PT ;  /* 0x00008800ff007a0c */ /* 0x000fe20003f25070 */
[----:B------:R-:W-:Y:S01]  /*02e0*/  CS2R R18, SRZ ;  /* 0x0000000000127805 */ /* 0x000fe2000001ff00 */
[----:B------:R-:W-:Y:S01]  /*02f0*/  ISETP.NE.AND.EX P0, PT, RZ, c[0x0][0x21c], PT, P0 ;  /* 0x00008700ff007a0c */ /* 0x000fe20003f05300 */
[----:B------:R-:W-:Y:S01]  /*0300*/  CS2R R16, SRZ ;  /* 0x0000000000107805 */ /* 0x000fe2000001ff00 */
[----:B------:R-:W-:Y:S01]  /*0310*/  ISETP.NE.AND.EX P1, PT, RZ, c[0x0][0x224], PT, P1 ;  /* 0x00008900ff007a0c */ /* 0x000fe20003f25310 */
[----:B------:R-:W-:Y:S01]  /*0320*/  CS2R R14, SRZ ;  /* 0x00000000000e7805 */ /* 0x000fe2000001ff00 */
[----:B------:R-:W-:Y:S01]  /*0330*/  MOV R9, 0x10 ;  /* 0x0000001000097802 */ /* 0x000fe20000000f00 */
[----:B------:R-:W-:Y:S01]  /*0340*/  CS2R R12, SRZ ;  /* 0x00000000000c7805 */ /* 0x000fe2000001ff00 */
[----:B------:R-:W-:-:S07]  /*0350*/  SHF.R.U32.HI R0, RZ, 0x1c, R8 ;  /* 0x0000001cff007819 */ /* 0x000fce0000011608 */
[----:B------:R-:W-:Y:S02]  /*0360*/  @P0 LEA R36, P6, R8, c[0x0][0x218], 0x4 ;  /* 0x0000860008240a11 */ /* 0x000fe400078c20ff */
[----:B------:R-:W-:Y:S02]  /*0370*/  @P1 IADD3 R38, P5, R4, c[0x0][0x220], RZ ;  /* 0x0000880004261a10 */ /* 0x000fe40007fbe0ff */
[C---:B------:R-:W-:Y:S01]  /*0380*/  @P0 LEA.HI.X R37, R8.reuse, c[0x0][0x21c], RZ, 0x4, P6 ;  /* 0x0000870008250a11 */ /* 0x040fe200030f24ff */
[----:B------:R-:W-:Y:S01]  /*0390*/  IMAD.WIDE.U32 R8, R8, R9, c[0x0][0x1b0] ;  /* 0x00006c0008087625 */ /* 0x000fe200078e0009 */
[----:B------:R-:W-:Y:S02]  /*03a0*/  IADD3 R4, P6, R4, c[0x0][0x1b8], RZ ;  /* 0x00006e0004047a10 */ /* 0x000fe40007fde0ff */
[C---:B------:R-:W-:Y:S01]  /*03b0*/  @P1 IADD3.X R39, R0.reuse, c[0x0][0x224], RZ, P5, !PT ;  /* 0x0000890000271a10 */ /* 0x040fe20002ffe4ff */
[----:B------:R0:W5:Y:S01]  /*03c0*/  @P0 LDG.E.128 R16, [R36.64] ;  /* 0x0000000424100981 */ /* 0x000162000c1e1d00 */
[----:B------:R-:W-:-:S03]  /*03d0*/  IADD3.X R5, R0, c[0x0][0x1bc], RZ, P6, !PT ;  /* 0x00006f0000057a10 */ /* 0x000fc600037fe4ff */
[----:B------:R0:W5:Y:S04]  /*03e0*/  @P1 LDG.E.128 R12, [R38.64] ;  /* 0x00000004260c1981 */ /* 0x000168000c1e1d00 */
[----:B------:R-:W5:Y:S04]  /*03f0*/  LDG.E.128 R8, [R8.64] ;  /* 0x0000000408087981 */ /* 0x000f68000c1e1d00 */
[----:B------:R-:W5:Y:S02]  /*0400*/  LDG.E.128 R4, [R4.64] ;  /* 0x0000000404047981 */ /* 0x000f64000c1e1d00 */
.L_x_6305:
[----:B------:R-:W-:Y:S05]  /*0410*/  BSYNC B0 ;  /* 0x0000000000007941 */ /* 0x000fea0003800000 */
.L_x_6304:
[----:B------:R-:W-:Y:S05]  /*0420*/  @P4 EXIT ;  /* 0x000000000000494d */ /* 0x000fea0003800000 */
[----:B------:R-:W-:Y:S02]  /*0430*/  ULDC.U8 UR6, c[0x0][0x1f0] ;  /* 0x00007c0000067ab9 */ /* 0x000fe40000000000 */
.L_x_6349:
[----:B------:R-:W1:Y:S01]  /*0440*/  S2R R56, SR_TID.X ;  /* 0x0000000000387919 */ /* 0x000e620000002100 */
[----:B------:R-:W-:Y:S01]  /*0450*/  IMAD R0, R3, c[0x0][0x168], RZ ;  /* 0x00005a0003007a24 */ /* 0x000fe200078e02ff */
[----:B------:R-:W-:Y:S04]  /*0460*/  BSSY B0, `(.L_x_6306) ;  /* 0x000005a000007945 */ /* 0x000fe80003800000 */
[----:B------:R-:W-:-:S04]  /*0470*/  SHF.R.S32.HI R57, RZ, 0x1f, R0 ;  /* 0x0000001fff397819 */ /* 0x000fc80000011400 */
[----:B------:R-:W-:Y:S02]  /*0480*/  LEA.HI R57, R57, R0, RZ, 0x2 ;  /* 0x0000000039397211 */ /* 0x000fe400078f10ff */
[----:B-1----:R-:W-:-:S04]  /*0490*/  LOP3.LUT R56, R56, 0x1f, RZ, 0xc0, !PT ;  /* 0x0000001f38387812 */ /* 0x002fc800078ec0ff */
[----:B------:R-:W-:-:S05]  /*04a0*/  LEA.HI.SX32 R0, R57, R56, 0x1e ;  /* 0x0000003839007211 */ /* 0x000fca00078ff2ff */
[----:B------:R-:W-:Y:S01]  /*04b0*/  IMAD.MOV.U32 R57, RZ, RZ, R0 ;  /* 0x000000ffff397224 */ /* 0x000fe200078e0000 */
[----:B------:R-:W-:Y:S05]  /*04c0*/  @!P2 BRA `(.L_x_6307) ;  /* 0x000005300000a947 */ /* 0x000fea0003800000 */
[----:B------:R-:W-:Y:S01]  /*04d0*/  ISETP.NE.U32.AND P0, PT, RZ, c[0x0][0x180], PT ;  /* 0x00006000ff007a0c */ /* 0x000fe20003f05070 */
[----:B0-----:R-:W-:Y:S01]  /*04e0*/  HFMA2.MMA R37, -RZ, RZ, 0, 9.5367431640625e-07 ;  /* 0x00000010ff257435 */ /* 0x001fe200000001ff */
        /* <DEDUP_REMOVED lines=23> */
.L_x_6309:
[----:B-----5:R-:W-:Y:S01]  /*0660*/  FADD.FTZ R36, R44, R36 ;  /* 0x000000242c247221 */ /* 0x020fe20000010000 */
[----:B------:R-:W-:Y:S05]  /*0670*/  BRA `(.L_x_6310) ;  /* 0x0000002000007947 */ /* 0x000fea0003800000 */
.L_x_6308:
[----:B0----5:R-:W-:-:S04]  /*0680*/  FADD.FTZ R36, R40, R36 ;  /* 0x0000002428247221 */ /* 0x021fc80000010000 */
[----:B------:R-:W-:-:S04]  /*0690*/  @P0 FADD.FTZ R36, R44, R36 ;  /* 0x000000242c240221 */ /* 0x000fc80000010000 */
.L_x_6310:
[----:B-----5:R-:W-:-:S03]  /*06a0*/  IMAD.MOV.U32 R48, RZ, RZ, R36 ;  /* 0x000000ffff307224 */ /* 0x020fc600078e0024 */
.L_x_6311:
        /* <DEDUP_REMOVED lines=10> */
.L_x_6313:
[----:B-----5:R-:W-:Y:S01]  /*0750*/  FADD.FTZ R37, R45, R37 ;  /* 0x000000252d257221 */ /* 0x020fe20000010000 */
[----:B------:R-:W-:Y:S05]  /*0760*/  BRA `(.L_x_6314) ;  /* 0x0000002000007947 */ /* 0x000fea0003800000 */
.L_x_6312:
[----:B-----5:R-:W-:-:S04]  /*0770*/  FADD.FTZ R37, R41, R37 ;  /* 0x0000002529257221 */ /* 0x020fc80000010000 */
[----:B------:R-:W-:-:S05]  /*0780*/  @P0 FADD.FTZ R37, R45, R37 ;  /* 0x000000252d250221 */ /* 0x000fca0000010000 */
.L_x_6314:
[----:B-----5:R-:W-:Y:S02]  /*0790*/  MOV R49, R37 ;  /* 0x0000002500317202 */ /* 0x020fe40000000f00 */
.L_x_6315:
        /* <DEDUP_REMOVED lines=10> */
.L_x_6317:
[----:B-----5:R-:W-:Y:S01]  /*0840*/  FADD.FTZ R38, R46, R38 ;  /* 0x000000262e267221 */ /* 0x020fe20000010000 */
[----:B------:R-:W-:Y:S05]  /*0850*/  BRA `(.L_x_6318) ;  /* 0x0000002000007947 */ /* 0x000fea0003800000 */
.L_x_6316:
[----:B-----5:R-:W-:-:S04]  /*0860*/  FADD.FTZ R38, R42, R38 ;  /* 0x000000262a267221 */ /* 0x020fc80000010000 */
[----:B------:R-:W-:-:S04]  /*0870*/  @P0 FADD.FTZ R38, R46, R38 ;  /* 0x000000262e260221 */ /* 0x000fc80000010000 */
.L_x_6318:
[----:B-----5:R-:W-:-:S03]  /*0880*/  IMAD.MOV.U32 R50, RZ, RZ, R38 ;  /* 0x000000ffff327224 */ /* 0x020fc600078e0026 */
.L_x_6319:
        /* <DEDUP_REMOVED lines=10> */
.L_x_6321:
[----:B-----5:R-:W-:Y:S01]  /*0930*/  FADD.FTZ R39, R47, R39 ;  /* 0x000000272f277221 */ /* 0x020fe20000010000 */
[----:B------:R-:W-:Y:S05]  /*0940*/  BRA `(.L_x_6322) ;  /* 0x0000002000007947 */ /* 0x000fea0003800000 */
.L_x_6320:
[----:B-----5:R-:W-:-:S04]  /*0950*/  FADD.FTZ R39, R43, R39 ;  /* 0x000000272b277221 */ /* 0x020fc80000010000 */
[----:B------:R-:W-:-:S05]  /*0960*/  @P0 FADD.FTZ R39, R47, R39 ;  /* 0x000000272f270221 */ /* 0x000fca0000010000 */
.L_x_6322:
[----:B-----5:R-:W-:Y:S02]  /*0970*/  MOV R51, R39 ;  /* 0x0000002700337202 */ /* 0x020fe40000000f00 */
.L_x_6323:
[----:B------:R-:W-:Y:S01]  /*0980*/  IMAD.MOV.U32 R57, RZ, RZ, c[0x0][0x180] ;  /* 0x00006000ff397624 */ /* 0x000fe200078e00ff */
[----:B------:R-:W-:-:S04]  /*0990*/  MOV R58, c[0x0][0x184] ;  /* 0x00006100003a7a02 */ /* 0x000fc80000000f00 */
[----:B------:R-:W-:Y:S02]  /*09a0*/  LOP3.LUT P0, RZ, R57, c[0x0][0x178], RZ, 0xfc, !PT ;  /* 0x00005e0039ff7a12 */ /* 0x000fe4000780fcff */
[----:B------:R-:W-:Y:S02]  /*09b0*/  IADD3 R57, R0, 0x20, RZ ;  /* 0x0000002000397810 */ /* 0x000fe40007ffe0ff */
[----:B------:R-:W-:-:S13]  /*09c0*/  LOP3.LUT P0, RZ, R58, c[0x0][0x17c], RZ, 0xfc, P0 ;  /* 0x00005f003aff7a12 */ /* 0x000fda000000fcff */
[----:B------:R-:W-:-:S04]  /*09d0*/  @P0 LEA R58, P1, R0, c[0x0][0x188], 0x4 ;  /* 0x00006200003a0a11 */ /* 0x000fc800078220ff */
[----:B------:R-:W-:-:S05]  /*09e0*/  @P0 LEA.HI.X R59, R0, c[0x0][0x18c], RZ, 0x4, P1 ;  /* 0x00006300003b0a11 */ /* 0x000fca00008f24ff */
[----:B------:R0:W-:Y:S04]  /*09f0*/  @P0 STG.E.128 [R58.64], R48 ;  /* 0x000000303a000986 */ /* 0x0001e8000c101d04 */
.L_x_6307:
[----:B------:R-:W-:Y:S05]  /*0a00*/  BSYNC B0 ;  /* 0x0000000000007941 */ /* 0x000fea0003800000 */
.L_x_6306:
        /* <DEDUP_REMOVED lines=27> */
.L_x_6327:
[----:B-----5:R-:W-:Y:S01]  /*0bc0*/  FADD.FTZ R52, R44, R52 ;  /* 0x000000342c347221 */ /* 0x020fe20000010000 */
[----:B------:R-:W-:Y:S05]  /*0bd0*/  BRA `(.L_x_6328) ;  /* 0x0000002000007947 */ /* 0x000fea0003800000 */
.L_x_6326:
[----:B0----5:R-:W-:-:S04]  /*0be0*/  FADD.FTZ R52, R40, R52 ;  /* 0x0000003428347221 */ /* 0x021fc80000010000 */
[----:B------:R-:W-:-:S05]  /*0bf0*/  @P0 FADD.FTZ R52, R44, R52 ;  /* 0x000000342c340221 */ /* 0x000fca0000010000 */
.L_x_6328:
[----:B------:R-:W-:Y:S02]  /*0c00*/  MOV R48, R52 ;  /* 0x0000003400307202 */ /* 0x000fe40000000f00 */
.L_x_6329:
        /* <DEDUP_REMOVED lines=10> */
.L_x_6331:
[----:B-----5:R-:W-:Y:S01]  /*0cb0*/  FADD.FTZ R53, R45, R53 ;  /* 0x000000352d357221 */ /* 0x020fe20000010000 */
[----:B------:R-:W-:Y:S05]  /*0cc0*/  BRA `(.L_x_6332) ;  /* 0x0000002000007947 */ /* 0x000fea0003800000 */
.L_x_6330:
[----:B-----5:R-:W-:-:S04]  /*0cd0*/  FADD.FTZ R53, R41, R53 ;  /* 0x0000003529357221 */ /* 0x020fc80000010000 */
[----:B------:R-:W-:-:S04]  /*0ce0*/  @P0 FADD.FTZ R53, R45, R53 ;  /* 0x000000352d350221 */ /* 0x000fc80000010000 */
.L_x_6332:
[----:B------:R-:W-:-:S03]  /*0cf0*/  IMAD.MOV.U32 R49, RZ, RZ, R53 ;  /* 0x000000ffff317224 */ /* 0x000fc600078e0035 */
.L_x_6333:
        /* <DEDUP_REMOVED lines=10> */
.L_x_6335:
[----:B-----5:R-:W-:Y:S01]  /*0da0*/  FADD.FTZ R54, R46, R54 ;  /* 0x000000362e367221 */ /* 0x020fe20000010000 */
[----:B------:R-:W-:Y:S05]  /*0db0*/  BRA `(.L_x_6336) ;  /* 0x0000002000007947 */ /* 0x000fea0003800000 */
.L_x_6334:
[----:B-----5:R-:W-:-:S04]  /*0dc0*/  FADD.FTZ R54, R42, R54 ;  /* 0x000000362a367221 */ /* 0x020fc80000010000 */
[----:B------:R-:W-:-:S05]  /*0dd0*/  @P0 FADD.FTZ R54, R46, R54 ;  /* 0x000000362e360221 */ /* 0x000fca0000010000 */
.L_x_6336:
[----:B------:R-:W-:Y:S02]  /*0de0*/  MOV R50, R54 ;  /* 0x0000003600327202 */ /* 0x000fe40000000f00 */
.L_x_6337:
        /* <DEDUP_REMOVED lines=10> */
.L_x_6339:
[----:B-----5:R-:W-:Y:S01]  /*0e90*/  FADD.FTZ R55, R47, R55 ;  /* 0x000000372f377221 */ /* 0x020fe20000010000 */
[----:B------:R-:W-:Y:S05]  /*0ea0*/  BRA `(.L_x_6340) ;  /* 0x0000002000007947 */ /* 0x000fea0003800000 */
.L_x_6338:
[----:B-----5:R-:W-:-:S04]  /*0eb0*/  FADD.FTZ R55, R43, R55 ;  /* 0x000000372b377221 */ /* 0x020fc80000010000 */
[----:B------:R-:W-:-:S04]  /*0ec0*/  @P0 FADD.FTZ R55, R47, R55 ;  /* 0x000000372f370221 */ /* 0x000fc80000010000 */
.L_x_6340:
[----:B------:R-:W-:-:S03]  /*0ed0*/  IMAD.MOV.U32 R51, RZ, RZ, R55 ;  /* 0x000000ffff337224 */ /* 0x000fc600078e0037 */
.L_x_6341:
[----:B------:R-:W-:Y:S01]  /*0ee0*/  MOV R58, c[0x0][0x180] ;  /* 0x00006000003a7a02 */ /* 0x000fe20000000f00 */
[----:B------:R-:W-:-:S03]  /*0ef0*/  IMAD.MOV.U32 R59, RZ, RZ, c[0x0][0x184] ;  /* 0x00006100ff3b7624 */ /* 0x000fc600078e00ff */
[----:B------:R-:W-:-:S04]  /*0f00*/  LOP3.LUT P0, RZ, R58, c[0x0][0x178], RZ, 0xfc, !PT ;  /* 0x00005e003aff7a12 */ /* 0x000fc8000780fcff */
[----:B------:R-:W-:-:S13]  /*0f10*/  LOP3.LUT P0, RZ, R59, c[0x0][0x17c], RZ, 0xfc, P0 ;  /* 0x00005f003bff7a12 */ /* 0x000fda000000fcff */
[----:B------:R-:W-:-:S04]  /*0f20*/  @P0 LEA R58, P1, R57, c[0x0][0x188], 0x4 ;  /* 0x00006200393a0a11 */ /* 0x000fc800078220ff */
[----:B------:R-:W-:-:S05]  /*0f30*/  @P0 LEA.HI.X R59, R57, c[0x0][0x18c], RZ, 0x4, P1 ;  /* 0x00006300393b0a11 */ /* 0x000fca00008f24ff */
[----:B------:R0:W-:Y:S04]  /*0f40*/  @P0 STG.E.128 [R58.64], R48 ;  /* 0x000000303a000986 */ /* 0x0001e8000c101d04 */
.L_x_6325:
[----:B------:R-:W-:Y:S05]  /*0f50*/  BSYNC B0 ;  /* 0x0000000000007941 */ /* 0x000fea0003800000 */
.L_x_6324:
        /* <DEDUP_REMOVED lines=13> */
.L_x_6350:
        /* <DEDUP_REMOVED lines=37> */
.L_x_6351:
[----:B------:R-:W-:Y:S01]  /*1280*/  FMUL.FTZ R57, R56, R56 ;  /* 0x0000003838397220 */ /* 0x000fe20000410000 */
[----:B------:R-:W-:Y:S01]  /*1290*/  ISETP.NE.AND P0, PT, RZ, UR6, PT ;  /* 0x00000006ff007c0c */ /* 0x000fe2000bf05270 */
[----:B-1----:R-:W-:Y:S01]  /*12a0*/  FADD.FTZ R60, R60, R63 ;  /* 0x0000003f3c3c7221 */ /* 0x002fe20000010000 */
[----:B------:R-:W-:Y:S01]  /*12b0*/  MOV R59, c[0x0][0x1e0] ;  /* 0x00007800003b7a02 */ /* 0x000fe20000000f00 */
[----:B------:R-:W-:Y:S01]  /*12c0*/  BSSY B0, `(.L_x_6344) ;  /* 0x0000023000007945 */ /* 0x000fe20003800000 */
[----:B------:R-:W-:Y:S02]  /*12d0*/  FSEL R58, R57, RZ, P0 ;  /* 0x000000ff393a7208 */ /* 0x000fe40000000000 */
[----:B------:R-:W-:Y:S01]  /*12e0*/  FSEL R66, R56, RZ, !P0 ;  /* 0x000000ff38427208 */ /* 0x000fe20004000000 */
[----:B------:R-:W-:Y:S02]  /*12f0*/  FFMA.FTZ R57, R60, R59, c[0x0][0x228] ;  /* 0x00008a003c397623 */ /* 0x000fe4000001003b */
[----:B------:R-:W-:-:S02]  /*1300*/  @!P1 IMAD.MOV.U32 R60, RZ, RZ, 0x4 ;  /* 0x00000004ff3c9424 */ /* 0x000fc400078e00ff */
[----:B------:R-:W-:Y:S01]  /*1310*/  FADD.FTZ R57, R57, R58 ;  /* 0x0000003a39397221 */ /* 0x000fe20000010000 */
[----:B------:R-:W-:Y:S01]  /*1320*/  @!P1 MOV R58, 0x4 ;  /* 0x00000004003a9802 */ /* 0x000fe20000000f00 */
[C---:B------:R-:W-:Y:S02]  /*1330*/  @!P1 IMAD.WIDE R60, R3.reuse, R60, c[0x0][0x1a8] ;  /* 0x00006a00033c9625 */ /* 0x040fe400078e023c */
[----:B------:R-:W1:Y:S02]  /*1340*/  MUFU.RSQ R67, R57 ;  /* 0x0000003900437308 */ /* 0x000e640000001400 */
[----:B------:R-:W-:-:S05]  /*1350*/  @!P1 IMAD.WIDE R58, R3, R58, c[0x0][0x1a0] ;  /* 0x00006800033a9625 */ /* 0x000fca00078e023a */
[----:B------:R2:W-:Y:S04]  /*1360*/  @!P1 STG.E [R58.64], R56 ;  /* 0x000000383a009986 */ /* 0x0005e8000c101904 */
[----:B-1----:R2:W-:Y:S01]  /*1370*/  @!P1 STG.E [R60.64], R67 ;  /* 0x000000433c009986 */ /* 0x0025e2000c101904 */
[----:B------:R-:W-:Y:S05]  /*1380*/  @!P2 BRA `(.L_x_6345) ;  /* 0x000001600000a947 */ /* 0x000fea0003800000 */
[--C-:B------:R-:W-:Y:S01]  /*1390*/  FADD.FTZ R62, R39, -R66.reuse ;  /* 0x80000042273e7221 */ /* 0x100fe20000010000 */
[----:B------:R-:W-:Y:S01]  /*13a0*/  HFMA2.MMA R69, -RZ, RZ, 0, 9.5367431640625e-07 ;  /* 0x00000010ff457435 */ /* 0x000fe200000001ff */
[--C-:B--2---:R-:W-:Y:S02]  /*13b0*/  FADD.FTZ R56, R38, -R66.reuse ;  /* 0x8000004226387221 */ /* 0x104fe40000010000 */
[--C-:B------:R-:W-:Y:S02]  /*13c0*/  FADD.FTZ R60, R36, -R66.reuse ;  /* 0x80000042243c7221 */ /* 0x100fe40000010000 */
[----:B------:R-:W-:-:S02]  /*13d0*/  FADD.FTZ R68, R37, -R66 ;  /* 0x8000004225447221 */ /* 0x000fc40000010000 */
[C---:B------:R-:W-:Y:S02]  /*13e0*/  FMUL.FTZ R62, R67.reuse, R62 ;  /* 0x0000003e433e7220 */ /* 0x040fe40000410000 */
[C---:B------:R-:W-:Y:S02]  /*13f0*/  FMUL.FTZ R61, R67.reuse, R56 ;  /* 0x00000038433d7220 */ /* 0x040fe40000410000 */
[C---:B------:R-:W-:Y:S02]  /*1400*/  FMUL.FTZ R60, R67.reuse, R60 ;  /* 0x0000003c433c7220 */ /* 0x040fe40000410000 */
[----:B------:R-:W-:Y:S02]  /*1410*/  FMUL.FTZ R68, R67, R68 ;  /* 0x0000004443447220 */ /* 0x000fe40000410000 */
[-C--:B------:R-:W-:Y:S02]  /*1420*/  FFMA.FTZ R59, R27, R62.reuse, R35 ;  /* 0x0000003e1b3b7223 */ /* 0x080fe40000010023 */
[----:B0-----:R-:W-:-:S02]  /*1430*/  FFMA.FTZ R63, R23, R62, R31 ;  /* 0x0000003e173f7223 */ /* 0x001fc4000001001f */
[-C--:B------:R-:W-:Y:S02]  /*1440*/  FFMA.FTZ R58, R26, R61.reuse, R34 ;  /* 0x0000003d1a3a7223 */ /* 0x080fe40000010022 */
[----:B------:R-:W-:Y:S02]  /*1450*/  FFMA.FTZ R62, R22, R61, R30 ;  /* 0x0000003d163e7223 */ /* 0x000fe4000001001e */
[----:B------:R-:W-:Y:S02]  /*1460*/  FFMA.FTZ R57, R25, R68, R33 ;  /* 0x0000004419397223 */ /* 0x000fe40000010021 */
[----:B------:R-:W-:Y:S02]  /*1470*/  FFMA.FTZ R56, R24, R60, R32 ;  /* 0x0000003c18387223 */ /* 0x000fe40000010020 */
[----:B------:R-:W-:-:S04]  /*1480*/  IMAD.WIDE.U32 R64, R0, R69, c[0x0][0x208] ;  /* 0x0000820000407625 */ /* 0x000fc800078e0045 */
[----:B------:R-:W-:Y:S01]  /*1490*/  FFMA.FTZ R61, R21, R68, R29 ;  /* 0x00000044153d7223 */ /* 0x000fe2000001001d */
[----:B------:R0:W-:Y:S01]  /*14a0*/  STG.E.128 [R64.64], R56 ;  /* 0x0000003840007986 */ /* 0x0001e2000c101d04 */
[----:B------:R-:W-:Y:S02]  /*14b0*/  FFMA.FTZ R60, R20, R60, R28 ;  /* 0x0000003c143c7223 */ /* 0x000fe4000001001c */
[C---:B------:R-:W-:Y:S01]  /*14c0*/  IMAD.WIDE.U32 R68, R0.reuse, R69, c[0x0][0x210] ;  /* 0x0000840000447625 */ /* 0x040fe200078e0045 */
[----:B------:R-:W-:-:S04]  /*14d0*/  IADD3 R0, R0, 0x20, RZ ;  /* 0x0000002000007810 */ /* 0x000fc80007ffe0ff */
[----:B------:R0:W-:Y:S03]  /*14e0*/  STG.E.128 [R68.64], R60 ;  /* 0x0000003c44007986 */ /* 0x0001e6000c101d04 */
.L_x_6345:
[----:B------:R-:W-:Y:S05]  /*14f0*/  BSYNC B0 ;  /* 0x0000000000007941 */ /* 0x000fea0003800000 */
.L_x_6344:
[----:B------:R-:W-:Y:S01]  /*1500*/  BSSY B0, `(.L_x_6346) ;  /* 0x0000017000007945 */ /* 0x000fe20003800000 */
[----:B------:R-:W-:Y:S05]  /*1510*/  @!P3 BRA `(.L_x_6347) ;  /* 0x000001500000b947 */ /* 0x000fea0003800000 */
[--C-:B0-2---:R-:W-:Y:S01]  /*1520*/  FADD.FTZ R56, R52, -R66.reuse ;  /* 0x8000004234387221 */ /* 0x105fe20000010000 */
[----:B------:R-:W-:Y:S01]  /*1530*/  MOV R69, 0x10 ;  /* 0x0000001000457802 */ /* 0x000fe20000000f00 */
[--C-:B------:R-:W-:Y:S02]  /*1540*/  FADD.FTZ R60, R55, -R66.reuse ;  /* 0x80000042373c7221 */ /* 0x100fe40000010000 */
[--C-:B------:R-:W-:Y:S02]  /*1550*/  FADD.FTZ R58, R54, -R66.reuse ;  /* 0x80000042363a7221 */ /* 0x100fe40000010000 */
[----:B------:R-:W-:Y:S02]  /*1560*/  FADD.FTZ R64, R53, -R66 ;  /* 0x8000004235407221 */ /* 0x000fe40000010000 */
        /* <DEDUP_REMOVED lines=8> */
[----:B------:R-:W-:-:S04]  /*15f0*/  IMAD.WIDE.U32 R66, R0, R69, c[0x0][0x208] ;  /* 0x0000820000427625 */ /* 0x000fc800078e0045 */
[----:B------:R-:W-:Y:S01]  /*1600*/  FFMA.FTZ R63, R7, R60, R15 ;  /* 0x0000003c073f7223 */ /* 0x000fe2000001000f */
[----:B------:R0:W-:Y:S01]  /*1610*/  STG.E.128 [R66.64], R56 ;  /* 0x0000003842007986 */ /* 0x0001e2000c101d04 */
[----:B------:R-:W-:Y:S02]  /*1620*/  FFMA.FTZ R62, R6, R61, R14 ;  /* 0x0000003d063e7223 */ /* 0x000fe4000001000e */
[----:B------:R-:W-:-:S04]  /*1630*/  IMAD.WIDE.U32 R68, R0, R69, c[0x0][0x210] ;  /* 0x0000840000447625 */ /* 0x000fc800078e0045 */
[----:B------:R-:W-:Y:S02]  /*1640*/  FFMA.FTZ R61, R5, R64, R13 ;  /* 0x00000040053d7223 */ /* 0x000fe4000001000d */
[----:B------:R-:W-:-:S05]  /*1650*/  FFMA.FTZ R60, R4, R65, R12 ;  /* 0x00000041043c7223 */ /* 0x000fca000001000c */
[----:B------:R0:W-:Y:S02]  /*1660*/  STG.E.128 [R68.64], R60 ;  /* 0x0000003c44007986 */ /* 0x0001e4000c101d04 */
.L_x_6347:
[----:B------:R-:W-:Y:S05]  /*1670*/  BSYNC B0 ;  /* 0x0000000000007941 */ /* 0x000fea0003800000 */
.L_x_6346:
[----:B------:R-:W-:-:S04]  /*1680*/  IMAD.MOV.U32 R0, RZ, RZ, 0x4 ;  /* 0x00000004ff007424 */ /* 0x000fc800078e00ff */
[----:B------:R-:W-:-:S05]  /*1690*/  IMAD R3, R0, c[0x0][0x160], R3 ;  /* 0x0000580000037a24 */ /* 0x000fca00078e0203 */
[----:B------:R-:W-:-:S13]  /*16a0*/  ISETP.GE.AND P0, PT, R3, c[0x0][0x164], PT ;  /* 0x0000590003007a0c */ /* 0x000fda0003f06270 */
[----:B0-2---:R-:W-:Y:S01]  /*16b0*/  @P0 CALL.REL.NOINC `(.L_x_6348) ;  /* 0x0000001000000944 */ /* 0x005fe20003c00000 */
[----:B------:R-:W-:Y:S05]  /*16c0*/  BRA `(.L_x_6349) ;  /* 0xffffed7000007947 */ /* 0x000fea000383ffff */
.L_x_6348:
[----:B------:R-:W-:Y:S05]  /*16d0*/  EXIT ;  /* 0x000000000000794d */ /* 0x000fea0003800000 */
.L_x_6342:
[----:B------:R-:W-:Y:S01]  /*16e0*/  HFMA2.MMA R62, -RZ, RZ, 0, 5.9604644775390625e-08 ;  /* 0x00000001ff3e7435 */ /* 0x000fe200000001ff */
[----:B------:R-:W-:Y:S01]  /*16f0*/  MOV R61, 0x1f ;  /* 0x0000001f003d7802 */ /* 0x000fe20000000f00 */
[----:B------:R-:W-:Y:S01]  /*1700*/  IMAD.MOV.U32 R60, RZ, RZ, -0x1 ;  /* 0xffffffffff3c7424 */ /* 0x000fe200078e00ff */
[----:B------:R-:W-:-:S03]  /*1710*/  MOV R58, 0x1730 ;  /* 0x00001730003a7802 */ /* 0x000fc60000000f00 */
[----:B------:R-:W-:Y:S05]  /*1720*/  CALL.REL.NOINC `($__internal_72_$__cuda_sm70_shflsync_bfly_p) ;  /* 0x000004a000007944 */ /* 0x000fea0003c00000 */
[----:B01----:R-:W-:Y:S05]  /*1730*/  BRA `(.L_x_6350) ;  /* 0xfffff8f000007947 */ /* 0x003fea000383ffff */
.L_x_6343:
[----:B------:R-:W-:Y:S01]  /*1740*/  HFMA2.MMA R62, -RZ, RZ, 0, 1.1920928955078125e-07 ;  /* 0x00000002ff3e7435 */ /* 0x000fe200000001ff */
[----:B------:R-:W-:Y:S01]  /*1750*/  MOV R61, 0x1f ;  /* 0x0000001f003d7802 */ /* 0x000fe20000000f00 */
[----:B------:R-:W-:Y:S01]  /*1760*/  IMAD.MOV.U32 R60, RZ, RZ, -0x1 ;  /* 0xffffffffff3c7424 */ /* 0x000fe200078e00ff */
[----:B------:R-:W-:-:S03]  /*1770*/  MOV R58, 0x1790 ;  /* 0x00001790003a7802 */ /* 0x000fc60000000f00 */
[----:B------:R-:W-:Y:S05]  /*1780*/  CALL.REL.NOINC `($__internal_72_$__cuda_sm70_shflsync_bfly_p) ;  /* 0x0000044000007944 */ /* 0x000fea0003c00000 */
[----:B0-----:R-:W-:Y:S01]  /*1790*/  HFMA2.MMA R62, -RZ, RZ, 0, 2.384185791015625e-07 ;  /* 0x00000004ff3e7435 */ /* 0x001fe200000001ff */
[----:B-1----:R-:W-:Y:S01]  /*17a0*/  FADD.FTZ R57, R57, R60 ;  /* 0x0000003c39397221 */ /* 0x002fe20000010000 */
[----:B------:R-:W-:Y:S01]  /*17b0*/  MOV R61, 0x1f ;  /* 0x0000001f003d7802 */ /* 0x000fe20000000f00 */
[----:B------:R-:W-:Y:S01]  /*17c0*/  IMAD.MOV.U32 R60, RZ, RZ, -0x1 ;  /* 0xffffffffff3c7424 */ /* 0x000fe200078e00ff */
[----:B------:R-:W-:-:S02]  /*17d0*/  MOV R58, 0x17f0 ;  /* 0x000017f0003a7802 */ /* 0x000fc40000000f00 */
[----:B------:R-:W-:Y:S05]  /*17e0*/  CALL.REL.NOINC `($__internal_72_$__cuda_sm70_shflsync_bfly_p) ;  /* 0x000003e000007944 */ /* 0x000fea0003c00000 */
[----:B0-----:R-:W-:Y:S01]  /*17f0*/  HFMA2.MMA R62, -RZ, RZ, 0, 4.76837158203125e-07 ;  /* 0x00000008ff3e7435 */ /* 0x001fe200000001ff */
[----:B-1----:R-:W-:Y:S01]  /*1800*/  FADD.FTZ R57, R57, R60 ;  /* 0x0000003c39397221 */ /* 0x002fe20000010000 */
[----:B------:R-:W-:Y:S01]  /*1810*/  MOV R61, 0x1f ;  /* 0x0000001f003d7802 */ /* 0x000fe20000000f00 */
[----:B------:R-:W-:Y:S01]  /*1820*/  IMAD.MOV.U32 R60, RZ, RZ, -0x1 ;  /* 0xffffffffff3c7424 */ /* 0x000fe200078e00ff */
[----:B------:R-:W-:-:S02]  /*1830*/  MOV R58, 0x1850 ;  /* 0x00001850003a7802 */ /* 0x000fc40000000f00 */
[----:B------:R-:W-:Y:S05]  /*1840*/  CALL.REL.NOINC `($__internal_72_$__cuda_sm70_shflsync_bfly_p) ;  /* 0x0000038000007944 */ /* 0x000fea0003c00000 */
[----:B0-----:R-:W-:Y:S01]  /*1850*/  HFMA2.MMA R62, -RZ, RZ, 0, 9.5367431640625e-07 ;  /* 0x00000010ff3e7435 */ /* 0x001fe200000001ff */
[----:B-1----:R-:W-:Y:S01]  /*1860*/  FADD.FTZ R57, R57, R60 ;  /* 0x0000003c39397221 */ /* 0x002fe20000010000 */
[----:B------:R-:W-:Y:S01]  /*1870*/  MOV R61, 0x1f ;  /* 0x0000001f003d7802 */ /* 0x000fe20000000f00 */
[----:B------:R-:W-:Y:S01]  /*1880*/  IMAD.MOV.U32 R60, RZ, RZ, -0x1 ;  /* 0xffffffffff3c7424 */ /* 0x000fe200078e00ff */
[----:B------:R-:W-:-:S02]  /*1890*/  MOV R58, 0x18b0 ;  /* 0x000018b0003a7802 */ /* 0x000fc40000000f00 */
[----:B------:R-:W-:Y:S05]  /*18a0*/  CALL.REL.NOINC `($__internal_72_$__cuda_sm70_shflsync_bfly_p) ;  /* 0x0000032000007944 */ /* 0x000fea0003c00000 */
        /* <DEDUP_REMOVED lines=13> */
[----:B------:R-:W-:Y:S01]  /*1980*/  FADD.FTZ R61, R54, -R56 ;  /* 0x80000038363d7221 */ /* 0x000fe20000010000 */
[----:B------:R-:W-:Y:S01]  /*1990*/  FSEL R57, R57, RZ, P2 ;  /* 0x000000ff39397208 */ /* 0x000fe20001000000 */
[----:B------:R-:W-:-:S04]  /*19a0*/  IMAD.MOV.U32 R60, RZ, RZ, -0x1 ;  /* 0xffffffffff3c7424 */ /* 0x000fc800078e00ff */
[----:B------:R-:W-:-:S04]  /*19b0*/  FFMA.FTZ R58, R58, R58, R57 ;  /* 0x0000003a3a3a7223 */ /* 0x000fc80000010039 */
[----:B------:R-:W-:Y:S02]  /*19c0*/  FFMA.FTZ R58, R59, R59, R58 ;  /* 0x0000003b3b3a7223 */ /* 0x000fe4000001003a */
[----:B------:R-:W-:Y:S02]  /*19d0*/  FADD.FTZ R59, R55, -R56 ;  /* 0x80000038373b7221 */ /* 0x000fe40000010000 */
[----:B------:R-:W-:Y:S01]  /*19e0*/  FFMA.FTZ R58, R61, R61, R58 ;  /* 0x0000003d3d3a7223 */ /* 0x000fe2000001003a */
[----:B------:R-:W-:-:S03]  /*19f0*/  MOV R61, 0x1f ;  /* 0x0000001f003d7802 */ /* 0x000fc60000000f00 */
[----:B------:R-:W-:Y:S01]  /*1a00*/  @P0 FFMA.FTZ R57, R59, R59, R58 ;  /* 0x0000003b3b390223 */ /* 0x000fe2000001003a */
[----:B------:R-:W-:Y:S02]  /*1a10*/  MOV R58, 0x1a30 ;  /* 0x00001a30003a7802 */ /* 0x000fe40000000f00 */
[----:B------:R-:W-:Y:S05]  /*1a20*/  CALL.REL.NOINC `($__internal_72_$__cuda_sm70_shflsync_bfly_p) ;  /* 0x000001a000007944 */ /* 0x000fea0003c00000 */
[----:B0-----:R-:W-:Y:S01]  /*1a30*/  HFMA2.MMA R62, -RZ, RZ, 0, 1.1920928955078125e-07 ;  /* 0x00000002ff3e7435 */ /* 0x001fe200000001ff */
[----:B-1----:R-:W-:Y:S01]  /*1a40*/  FADD.FTZ R57, R57, R60 ;  /* 0x0000003c39397221 */ /* 0x002fe20000010000 */
[----:B------:R-:W-:Y:S01]  /*1a50*/  MOV R61, 0x1f ;  /* 0x0000001f003d7802 */ /* 0x000fe20000000f00 */
[----:B------:R-:W-:Y:S01]  /*1a60*/  IMAD.MOV.U32 R60, RZ, RZ, -0x1 ;  /* 0xffffffffff3c7424 */ /* 0x000fe200078e00ff */
[----:B------:R-:W-:Y:S02]  /*1a70*/  MOV R58, 0x1a90 ;  /* 0x00001a90003a7802 */ /* 0x000fe40000000f00 */
[----:B------:R-:W-:Y:S05]  /*1a80*/  CALL.REL.NOINC `($__internal_72_$__cuda_sm70_shflsync_bfly_p) ;  /* 0x0000014000007944 */ /* 0x000fea0003c00000 */
[----:B0-----:R-:W-:Y:S01]  /*1a90*/  HFMA2.MMA R62, -RZ, RZ, 0, 2.384185791015625e-07 ;  /* 0x00000004ff3e7435 */ /* 0x001fe200000001ff */
[----:B-1----:R-:W-:Y:S01]  /*1aa0*/  FADD.FTZ R57, R57, R60 ;  /* 0x0000003c39397221 */ /* 0x002fe20000010000 */
[----:B------:R-:W-:Y:S01]  /*1ab0*/  MOV R61, 0x1f ;  /* 0x0000001f003d7802 */ /* 0x000fe20000000f00 */
[----:B------:R-:W-:Y:S01]  /*1ac0*/  IMAD.MOV.U32 R60, RZ, RZ, -0x1 ;  /* 0xffffffffff3c7424 */ /* 0x000fe200078e00ff */
[----:B------:R-:W-:Y:S02]  /*1ad0*/  MOV R58, 0x1af0 ;  /* 0x00001af0003a7802 */ /* 0x000fe40000000f00 */
[----:B------:R-:W-:Y:S05]  /*1ae0*/  CALL.REL.NOINC `($__internal_72_$__cuda_sm70_shflsync_bfly_p) ;  /* 0x000000e000007944 */ /* 0x000fea0003c00000 */
[----:B0-----:R-:W-:Y:S01]  /*1af0*/  HFMA2.MMA R62, -RZ, RZ, 0, 4.76837158203125e-07 ;  /* 0x00000008ff3e7435 */ /* 0x001fe200000001ff */
[----:B-1----:R-:W-:Y:S01]  /*1b00*/  FADD.FTZ R57, R57, R60 ;  /* 0x0000003c39397221 */ /* 0x002fe20000010000 */
[----:B------:R-:W-:Y:S01]  /*1b10*/  MOV R61, 0x1f ;  /* 0x0000001f003d7802 */ /* 0x000fe20000000f00 */
[----:B------:R-:W-:Y:S01]  /*1b20*/  IMAD.MOV.U32 R60, RZ, RZ, -0x1 ;  /* 0xffffffffff3c7424 */ /* 0x000fe200078e00ff */
[----:B------:R-:W-:-:S02]  /*1b30*/  MOV R58, 0x1b50 ;  /* 0x00001b50003a7802 */ /* 0x000fc40000000f00 */
[----:B------:R-:W-:Y:S05]  /*1b40*/  CALL.REL.NOINC `($__internal_72_$__cuda_sm70_shflsync_bfly_p) ;  /* 0x0000008000007944 */ /* 0x000fea0003c00000 */
[----:B-1----:R-:W-:Y:S01]  /*1b50*/  FADD.FTZ R63, R57, R60 ;  /* 0x0000003c393f7221 */ /* 0x002fe20000010000 */
[----:B0-----:R-:W-:Y:S01]  /*1b60*/  HFMA2.MMA R62, -RZ, RZ, 0, 9.5367431640625e-07 ;  /* 0x00000010ff3e7435 */ /* 0x001fe200000001ff */
[----:B------:R-:W-:Y:S01]  /*1b70*/  MOV R61, 0x1f ;  /* 0x0000001f003d7802 */ /* 0x000fe20000000f00 */
[----:B------:R-:W-:Y:S01]  /*1b80*/  IMAD.MOV.U32 R60, RZ, RZ, -0x1 ;  /* 0xffffffffff3c7424 */ /* 0x000fe200078e00ff */
[----:B------:R-:W-:-:S02]  /*1b90*/  MOV R58, 0x1bc0 ;  /* 0x00001bc0003a7802 */ /* 0x000fc40000000f00 */
[----:B------:R-:W-:Y:S02]  /*1ba0*/  MOV R57, R63 ;  /* 0x0000003f00397202 */ /* 0x000fe40000000f00 */
[----:B------:R-:W-:Y:S05]  /*1bb0*/  CALL.REL.NOINC `($__internal_72_$__cuda_sm70_shflsync_bfly_p) ;  /* 0x0000001000007944 */ /* 0x000fea0003c00000 */
[----:B01----:R-:W-:Y:S05]  /*1bc0*/  BRA `(.L_x_6351) ;  /* 0xfffff6b000007947 */ /* 0x003fea000383ffff */
        .weak           $__internal_72_$__cuda_sm70_shflsync_bfly_p
        .type           $__internal_72_$__cuda_sm70_shflsync_bfly_p,@function
        .size           $__internal_72_$__cuda_sm70_shflsync_bfly_p,(.L_x_7128 - $__internal_72_$__cuda_sm70_shflsync_bfly_p)
$__internal_72_$__cuda_sm70_shflsync_bfly_p:
[----:B------:R-:W-:Y:S01]  /*1bd0*/  HFMA2.MMA R59, -RZ, RZ, 0, 0 ;  /* 0x00000000ff3b7435 */ /* 0x000fe200000001ff */
[----:B------:R-:W-:Y:S04]  /*1be0*/  WARPSYNC R60 ;  /* 0x0000003c00007348 */ /* 0x000fe80003800000 */
[----:B------:R0:W1:Y:S01]  /*1bf0*/  SHFL.BFLY PT, R60, R57, R62, R61 ;  /* 0x0c00003e393c7389 */ /* 0x00006200000e003d */
[----:B------:R-:W-:Y:S05]  /*1c00*/  RET.REL.NODEC R58 `(_ZN10layer_norm31ln_parallel_residual_fwd_kernelINS_13Kernel_traitsIfffffjLj256ELj1ELj4ELj1ELj16ENS_18Kernel_traits_baseILj256EfffffjLj128EEEEELb0ELb0ELb0EEEvNS_9FwdParamsE) ;  /* 0xffffe3f03a007950 */ /* 0x000fea0003c3ffff */
.L_x_6352:
        /* <DEDUP_REMOVED lines=15> */
.L_x_7128:


//--------------------- .text._ZN10layer_norm31ln_parallel_residual_fwd_kernelINS_13Kernel_traitsIfffffjLj256ELj1ELj4ELj1ELj16ENS_18Kernel_traits_baseILj256EfffffjLj128EEEEELb0ELb0ELb1EEEvNS_9FwdParamsE --------------------------
	.section	.text._ZN10layer_norm31ln_parallel_residual_fwd_kernelINS_13Kernel_traitsIfffffjLj256ELj1ELj4ELj1ELj16ENS_18Kernel_traits_baseILj256EfffffjLj128EEEEELb0ELb0ELb1EEEvNS_9FwdParamsE,"ax",@progbits
	.sectioninfo	@"SHI_REGISTERS=72"
	.align	128
        .global         _ZN10layer_norm31ln_parallel_residual_fwd_kernelINS_13Kernel_traitsIfffffjLj256ELj1ELj4ELj1ELj16ENS_18Kernel_traits_baseILj256EfffffjLj128EEEEELb0ELb0ELb1EEEvNS_9FwdParamsE
        .type           _ZN10layer_norm31ln_parallel_residual_fwd_kernelINS_13Kernel_traitsIfffffjLj256ELj1ELj4ELj1ELj16ENS_18Kernel_traits_baseILj256EfffffjLj128EEEEELb0ELb0ELb1EEEvNS_9FwdParamsE,@function
        .size           _ZN10layer_norm31ln_parallel_residual_fwd_kernelINS_13Kernel_traitsIfffffjLj256ELj1ELj4ELj1ELj16ENS_18Kernel_traits_baseILj256EfffffjLj128EEEEELb0ELb0ELb1EEEvNS_9FwdParamsE,(.L_x_7129 - _ZN10layer_norm31ln_parallel_residual_fwd_kernelINS_13Kernel_traitsIfffffjLj256ELj1ELj4ELj1ELj16ENS_18Kernel_traits_baseILj256EfffffjLj128EEEEELb0ELb0ELb1EEEvNS_9FwdParamsE)
        .other          _ZN10layer_norm31ln_parallel_residual_fwd_kernelINS_13Kernel_traitsIfffffjLj256ELj1ELj4ELj1ELj16ENS_18Kernel_traits_baseILj256EfffffjLj128EEEEELb0ELb0ELb1EEEvNS_9FwdParamsE,@"STO_CUDA_ENTRY STV_DEFAULT"
_ZN10layer_norm31ln_parallel_residual_fwd_kernelINS_13Kernel_traitsIfffffjLj256ELj1ELj4ELj1ELj16ENS_18Kernel_traits_baseILj256EfffffjLj128EEEEELb0ELb0ELb1EEEvNS_9FwdParamsE:
.text._ZN10layer_norm31ln_parallel_residual_fwd_kernelINS_13Kernel_traitsIfffffjLj256ELj1ELj4ELj1ELj16ENS_18Kernel_traits_baseILj256EfffffjLj128EEEEELb0ELb0ELb1EEEvNS_9FwdParamsE:
        /* <DEDUP_REMOVED lines=10> */
[----:B0-----:R-:W-:Y:S02]  /*00a0*/  SHF.L.U32 R0, R2, 0x4, RZ ;  /* 0x0000000402007819 */ /* 0x001fe400000006ff */
[----:B------:R-:W-:-:S02]  /*00b0*/  SHF.R.U32.HI R3, RZ, 0x5, R2 ;  /* 0x00000005ff037819 */ /* 0x000fc40000011602 */
[----:B------:R-:W-:Y:S01]  /*00c0*/  LOP3.LUT R36, R0, 0x1f0, RZ, 0xc0, !PT ;  /* 0x000001f000247812 */ /* 0x000fe200078ec0ff */
[----:B------:R-:W-:Y:S01]  /*00d0*/  CS2R R14, SRZ ;  /* 0x00000000000e7805 */ /* 0x000fe2000001ff00 */
[----:B-1----:R-:W-:Y:S02]  /*00e0*/  LEA R3, R12, R3, 0x2 ;  /* 0x000000030c037211 */ /* 0x002fe400078e10ff */
[----:B------:R-:W-:-:S04]  /*00f0*/  IADD3 R18, P1, R36, c[0x0][0x218], RZ ;  /* 0x0000860024127a10 */ /* 0x000fc80007f3e0ff */
[----:B------:R-:W-:Y:S02]  /*0100*/  IADD3.X R19, RZ, c[0x0][0x21c], RZ, P1, !PT ;  /* 0x00008700ff137a10 */ /* 0x000fe40000ffe4ff */
[----:B------:R-:W-:-:S03]  /*0110*/  LOP3.LUT R0, R2, 0x1f, RZ, 0xc0, !PT ;  /* 0x0000001f02007812 */ /* 0x000fc600078ec0ff */
[----:B------:R0:W5:Y:S04]  /*0120*/  @P0 LDG.E.128 R4, [R18.64] ;  /* 0x0000000412040981 */ /* 0x000168000c1e1d00 */
[----:B------:R0:W5:Y:S01]  /*0130*/  @P0 LDG.E.128 R8, [R18.64+0x200] ;  /* 0x0002000412080981 */ /* 0x000162000c1e1d00 */
[----:B------:R-:W-:Y:S01]  /*0140*/  ISETP.NE.U32.AND P0, PT, RZ, c[0x0][0x220], PT ;  /* 0x00008800ff007a0c */ /* 0x000fe20003f05070 */
[----:B------:R-:W-:Y:S01]  /*0150*/  CS2R R12, SRZ ;  /* 0x00000000000c7805 */ /* 0x000fe2000001ff00 */
[----:B------:R-:W-:Y:S01]  /*0160*/  SHF.L.U32 R38, R0, 0x4, RZ ;  /* 0x0000000400267819 */ /* 0x000fe200000006ff */
[----:B------:R-:W-:Y:S01]  /*0170*/  CS2R R16, SRZ ;  /* 0x0000000000107805 */ /* 0x000fe2000001ff00 */
[----:B------:R-:W-:Y:S02]  /*0180*/  ISETP.NE.AND.EX P0, PT, RZ, c[0x0][0x224], PT, P0 ;  /* 0x00008900ff007a0c */ /* 0x000fe40003f05300 */
[----:B------:R-:W-:-:S02]  /*0190*/  IADD3 R20, P1, R38, c[0x0][0x220], RZ ;  /* 0x0000880026147a10 */ /* 0x000fc40007f3e0ff */
[----:B------:R-:W-:Y:S01]  /*01a0*/  IADD3 R36, P2, R36, c[0x0][0x1b0], RZ ;  /* 0x00006c0024247a10 */ /* 0x000fe20007f5e0ff */
[----:B0-----:R-:W-:Y:S01]  /*01b0*/  CS2R R18, SRZ ;  /* 0x0000000000127805 */ /* 0x001fe2000001ff00 */
[----:B------:R-:W-:Y:S02]  /*01c0*/  IADD3.X R21, RZ, c[0x0][0x224], RZ, P1, !PT ;  /* 0x00008900ff157a10 */ /* 0x000fe40000ffe4ff */
[----:B------:R-:W-:Y:S02]  /*01d0*/  ISETP.GE.AND P1, PT, R3, c[0x0][0x164], PT ;  /* 0x0000590003007a0c */ /* 0x000fe40003f26270 */
[----:B------:R-:W-:Y:S02]  /*01e0*/  IADD3 R38, P3, R38, c[0x0][0x1b8], RZ ;  /* 0x00006e0026267a10 */ /* 0x000fe40007f7e0ff */
[----:B------:R-:W-:Y:S01]  /*01f0*/  IADD3.X R37, RZ, c[0x0][0x1b4], RZ, P2, !PT ;  /* 0x00006d00ff257a10 */ /* 0x000fe200017fe4ff */
[----:B------:R0:W5:Y:S01]  /*0200*/  @P0 LDG.E.128 R12, [R20.64] ;  /* 0x00000004140c0981 */ /* 0x000162000c1e1d00 */
[----:B------:R-:W-:-:S03]  /*0210*/  IADD3.X R39, RZ, c[0x0][0x1bc], RZ, P3, !PT ;  /* 0x00006f00ff277a10 */ /* 0x000fc60001ffe4ff */
[----:B------:R0:W5:Y:S04]  /*0220*/  @P0 LDG.E.128 R16, [R20.64+0x200] ;  /* 0x0002000414100981 */ /* 0x000168000c1e1d00 */
[----:B------:R-:W-:Y:S05]  /*0230*/  @P1 EXIT ;  /* 0x000000000000194d */ /* 0x000fea0003800000 */
[----:B0-----:R0:W5:Y:S04]  /*0240*/  LDG.E.128 R20, [R36.64] ;  /* 0x0000000424147981 */ /* 0x001168000c1e1d00 */
[----:B------:R0:W5:Y:S04]  /*0250*/  LDG.E.128 R24, [R36.64+0x200] ;  /* 0x0002000424187981 */ /* 0x000168000c1e1d00 */
[----:B------:R0:W5:Y:S04]  /*0260*/  LDG.E.128 R28, [R38.64] ;  /* 0x00000004261c7981 */ /* 0x000168000c1e1d00 */
[----:B------:R0:W5:Y:S01]  /*0270*/  LDG.E.128 R32, [R38.64+0x200] ;  /* 0x0002000426207981 */ /* 0x000162000c1e1d00 */
[----:B------:R-:W-:Y:S01]  /*0280*/  MOV R2, c[0x0][0x180] ;  /* 0x0000600000027a02 */ /* 0x000fe20000000f00 */
[----:B------:R-:W-:-:S03]  /*0290*/  ULDC.U8 UR6, c[0x0][0x1f0] ;  /* 0x00007c0000067ab9 */ /* 0x000fc60000000000 */
[----:B------:R-:W-:Y:S02]  /*02a0*/  LOP3.LUT P0, RZ, R2, c[0x0][0x178], RZ, 0xfc, !PT ;  /* 0x00005e0002ff7a12 */ /* 0x000fe4000780fcff */
[----:B------:R-:W-:-:S04]  /*02b0*/  MOV R2, c[0x0][0x184] ;  /* 0x0000610000027a02 */ /* 0x000fc80000000f00 */
[----:B0-----:R-:W-:Y:S02]  /*02c0*/  LOP3.LUT P0, RZ, R2, c[0x0][0x17c], RZ, 0xfc, P0 ;  /* 0x00005f0002ff7a12 */ /* 0x001fe4000000fcff */
.L_x_6388:
[----:B------:R-:W-:Y:S01]  /*02d0*/  ISETP.NE.U32.AND P1, PT, RZ, c[0x0][0x178], PT ;  /* 0x00005e00ff007a0c */ /* 0x000fe20003f25070 */
[----:B------:R-:W-:Y:S01]  /*02e0*/  IMAD R2, R3, c[0x0][0x168], RZ ;  /* 0x00005a0003027a24 */ /* 0x000fe200078e02ff */
[----:B------:R-:W-:Y:S01]  /*02f0*/  ISETP.NE.U32.AND P2, PT, RZ, c[0x0][0x180], PT ;  /* 0x00006000ff007a0c */ /* 0x000fe20003f45070 */
[----:B------:R-:W-:Y:S01]  /*0300*/  HFMA2.MMA R51, -RZ, RZ, 0, 9.5367431640625e-07 ;  /* 0x00000010ff337435 */ /* 0x000fe200000001ff */
[----:B------:R-:W-:Y:S02]  /*0310*/  ISETP.NE.AND.EX P1, PT, RZ, c[0x0][0x17c], PT, P1 ;  /* 0x00005f00ff007a0c */ /* 0x000fe40003f25310 */
        /* <DEDUP_REMOVED lines=20> */
.L_x_6354:
[----:B-----5:R-:W-:Y:S01]  /*0460*/  FADD.FTZ R52, R40, R52 ;  /* 0x0000003428347221 */ /* 0x020fe20000010000 */
[----:B------:R-:W-:Y:S05]  /*0470*/  BRA `(.L_x_6355) ;  /* 0x0000002000007947 */ /* 0x000fea0003800000 */
.L_x_6353:
[----:B0----5:R-:W-:-:S04]  /*0480*/  FADD.FTZ R52, R36, R52 ;  /* 0x0000003424347221 */ /* 0x021fc80000010000 */
[----:B------:R-:W-:-:S05]  /*0490*/  @P2 FADD.FTZ R52, R40, R52 ;  /* 0x0000003428342221 */ /* 0x000fca0000010000 */
.L_x_6355:
[----:B-----5:R-:W-:Y:S02]  /*04a0*/  MOV R44, R52 ;  /* 0x00000034002c7202 */ /* 0x020fe40000000f00 */
.L_x_6356:
[----:B------:R-:W-:Y:S05]  /*04b0*/  @P3 BRA `(.L_x_6357) ;  /* 0x0000007000003947 */ /* 0x000fea0003800000 */
[----:B------:R-:W-:-:S04]  /*04c0*/  ISETP.NE.U32.AND P4, PT, RZ, c[0x0][0x180], PT ;  /* 0x00006000ff007a0c */ /* 0x000fc80003f85070 */
[----:B------:R-:W-:-:S13]  /*04d0*/  ISETP.NE.AND.EX P4, PT, RZ, c[0x0][0x184], PT, P4 ;  /* 0x00006100ff007a0c */ /* 0x000fda0003f85340 */
[----:B------:R-:W-:Y:S05]  /*04e0*/  @P4 BRA `(.L_x_6358) ;  /* 0x0000002000004947 */ /* 0x000fea0003800000 */
[----:B------:R-:W-:Y:S05]  /*04f0*/  @P0 BRA `(.L_x_6359) ;  /* 0x0000005000000947 */ /* 0x000fea0003800000 */
[----:B------:R-:W-:Y:S05]  /*0500*/  BRA `(.L_x_6360) ;  /* 0x0000005000007947 */ /* 0x000fea0003800000 */
.L_x_6358:
[----:B-----5:R-:W-:Y:S01]  /*0510*/  FADD.FTZ R53, R41, R53 ;  /* 0x0000003529357221 */ /* 0x020fe20000010000 */
[----:B------:R-:W-:Y:S05]  /*0520*/  BRA `(.L_x_6359) ;  /* 0x0000002000007947 */ /* 0x000fea0003800000 */
.L_x_6357:
[----:B-----5:R-:W-:-:S04]  /*0530*/  FADD.FTZ R53, R37, R53 ;  /* 0x0000003525357221 */ /* 0x020fc80000010000 */
[----:B------:R-:W-:-:S05]  /*0540*/  @P2 FADD.FTZ R53, R41, R53 ;  /* 0x0000003529352221 */ /* 0x000fca0000010000 */
.L_x_6359:
[----:B-----5:R-:W-:Y:S02]  /*0550*/  MOV R45, R53 ;  /* 0x00000035002d7202 */ /* 0x020fe40000000f00 */
.L_x_6360:
[----:B------:R-:W-:Y:S05]  /*0560*/  @P3 BRA `(.L_x_6361) ;  /* 0x0000007000003947 */ /* 0x000fea0003800000 */
[----:B------:R-:W-:-:S04]  /*0570*/  ISETP.NE.U32.AND P4, PT, RZ, c[0x0][0x180], PT ;  /* 0x00006000ff007a0c */ /* 0x000fc80003f85070 */
[----:B------:R-:W-:-:S13]  /*0580*/  ISETP.NE.AND.EX P4, PT, RZ, c[0x0][0x184], PT, P4 ;  /* 0x00006100ff007a0c */ /* 0x000fda0003f85340 */
[----:B------:R-:W-:Y:S05]  /*0590*/  @P4 BRA `(.L_x_6362) ;  /* 0x0000002000004947 */ /* 0x000fea0003800000 */
[----:B------:R-:W-:Y:S05]  /*05a0*/  @P0 BRA `(.L_x_6363) ;  /* 0x0000005000000947 */ /* 0x000fea0003800000 */
[----:B------:R-:W-:Y:S05]  /*05b0*/  BRA `(.L_x_6364) ;  /* 0x0000005000007947 */ /* 0x000fea0003800000 */
.L_x_6362:
[----:B-----5:R-:W-:Y:S01]  /*05c0*/  FADD.FTZ R54, R42, R54 ;  /* 0x000000362a367221 */ /* 0x020fe20000010000 */
[----:B------:R-:W-:Y:S05]  /*05d0*/  BRA `(.L_x_6363) ;  /* 0x0000002000007947 */ /* 0x000fea0003800000 */
.L_x_6361:
[----:B-----5:R-:W-:-:S04]  /*05e0*/  FADD.FTZ R54, R38, R54 ;  /* 0x0000003626367221 */ /* 0x020fc80000010000 */
[----:B------:R-:W-:-:S04]  /*05f0*/  @P2 FADD.FTZ R54, R42, R54 ;  /* 0x000000362a362221 */ /* 0x000fc80000010000 */
.L_x_6363:
[----:B-----5:R-:W-:-:S03]  /*0600*/  IMAD.MOV.U32 R46, RZ, RZ, R54 ;  /* 0x000000ffff2e7224 */ /* 0x020fc600078e0036 */
.L_x_6364:
[----:B------:R-:W-:Y:S05]  /*0610*/  @P3 BRA `(.L_x_6365) ;  /* 0x0000007000003947 */ /* 0x000fea0003800000 */
[----:B------:R-:W-:-:S04]  /*0620*/  ISETP.NE.U32.AND P4, PT, RZ, c[0x0][0x180], PT ;  /* 0x00006000ff007a0c */ /* 0x000fc80003f85070 */
[----:B------:R-:W-:-:S13]  /*0630*/  ISETP.NE.AND.EX P4, PT, RZ, c[0x0][0x184], PT, P4 ;  /* 0x00006100ff007a0c */ /* 0x000fda0003f85340 */
[----:B------:R-:W-:Y:S05]  /*0640*/  @P4 BRA `(.L_x_6366) ;  /* 0x0000002000004947 */ /* 0x000fea0003800000 */
[----:B------:R-:W-:Y:S05]  /*0650*/  @P0 BRA `(.L_x_6367) ;  /* 0x0000005000000947 */ /* 0x000fea0003800000 */
[----:B------:R-:W-:Y:S05]  /*0660*/  BRA `(.L_x_6368) ;  /* 0x0000005000007947 */ /* 0x000fea0003800000 */
.L_x_6366:
[----:B-----5:R-:W-:Y:S01]  /*0670*/  FADD.FTZ R55, R43, R55 ;  /* 0x000000372b377221 */ /* 0x020fe20000010000 */
[----:B------:R-:W-:Y:S05]  /*0680*/  BRA `(.L_x_6367) ;  /* 0x0000002000007947 */ /* 0x000fea0003800000 */
.L_x_6365:
[----:B-----5:R-:W-:-:S04]  /*0690*/  FADD.FTZ R55, R39, R55 ;  /* 0x0000003727377221 */ /* 0x020fc80000010000 */
[----:B------:R-:W-:-:S05]  /*06a0*/  @P2 FADD.FTZ R55, R43, R55 ;  /* 0x000000372b372221 */ /* 0x000fca0000010000 */
.L_x_6367:
[----:B-----5:R-:W-:Y:S02]  /*06b0*/  MOV R47, R55 ;  /* 0x00000037002f7202 */ /* 0x020fe40000000f00 */
.L_x_6368:
        /* <DEDUP_REMOVED lines=18> */
.L_x_6370:
[----:B-----5:R-:W-:Y:S01]  /*07e0*/  FADD.FTZ R48, R40, R48 ;  /* 0x0000003028307221 */ /* 0x020fe20000010000 */
[----:B------:R-:W-:Y:S05]  /*07f0*/  BRA `(.L_x_6371) ;  /* 0x0000002000007947 */ /* 0x000fea0003800000 */
.L_x_6369:
[----:B-----5:R-:W-:-:S04]  /*0800*/  FADD.FTZ R48, R36, R48 ;  /* 0x0000003024307221 */ /* 0x020fc80000010000 */
[----:B------:R-:W-:-:S05]  /*0810*/  @P2 FADD.FTZ R48, R40, R48 ;  /* 0x0000003028302221 */ /* 0x000fca0000010000 */
.L_x_6371:
[----:B0-----:R-:W-:Y:S02]  /*0820*/  MOV R44, R48 ;  /* 0x00000030002c7202 */ /* 0x001fe40000000f00 */
.L_x_6372:
[----:B------:R-:W-:Y:S05]  /*0830*/  @P3 BRA `(.L_x_6373) ;  /* 0x0000007000003947 */ /* 0x000fea0003800000 */
[----:B------:R-:W-:-:S04]  /*0840*/  ISETP.NE.U32.AND P1, PT, RZ, c[0x0][0x180], PT ;  /* 0x00006000ff007a0c */ /* 0x000fc80003f25070 */
[----:B------:R-:W-:-:S13]  /*0850*/  ISETP.NE.AND.EX P1, PT, RZ, c[0x0][0x184], PT, P1 ;  /* 0x00006100ff007a0c */ /* 0x000fda0003f25310 */
[----:B------:R-:W-:Y:S05]  /*0860*/  @P1 BRA `(.L_x_6374) ;  /* 0x0000002000001947 */ /* 0x000fea0003800000 */
[----:B------:R-:W-:Y:S05]  /*0870*/  @P0 BRA `(.L_x_6375) ;  /* 0x0000005000000947 */ /* 0x000fea0003800000 */
[----:B------:R-:W-:Y:S05]  /*0880*/  BRA `(.L_x_6376) ;  /* 0x0000005000007947 */ /* 0x000fea0003800000 */
.L_x_6374:
[----:B-----5:R-:W-:Y:S01]  /*0890*/  FADD.FTZ R49, R41, R49 ;  /* 0x0000003129317221 */ /* 0x020fe20000010000 */
[----:B------:R-:W-:Y:S05]  /*08a0*/  BRA `(.L_x_6375) ;  /* 0x0000002000007947 */ /* 0x000fea0003800000 */
.L_x_6373:
[----:B-----5:R-:W-:-:S04]  /*08b0*/  FADD.FTZ R49, R37, R49 ;  /* 0x0000003125317221 */ /* 0x020fc80000010000 */
[----:B------:R-:W-:-:S05]  /*08c0*/  @P2 FADD.FTZ R49, R41, R49 ;  /* 0x0000003129312221 */ /* 0x000fca0000010000 */
.L_x_6375:
[----:B0-----:R-:W-:Y:S02]  /*08d0*/  MOV R45, R49 ;  /* 0x00000031002d7202 */ /* 0x001fe40000000f00 */
.L_x_6376:
[----:B------:R-:W-:Y:S05]  /*08e0*/  @P3 BRA `(.L_x_6377) ;  /* 0x0000007000003947 */ /* 0x000fea0003800000 */
[----:B------:R-:W-:-:S04]  /*08f0*/  ISETP.NE.U32.AND P1, PT, RZ, c[0x0][0x180], PT ;  /* 0x00006000ff007a0c */ /* 0x000fc80003f25070 */
[----:B------:R-:W-:-:S13]  /*0900*/  ISETP.NE.AND.EX P1, PT, RZ, c[0x0][0x184], PT, P1 ;  /* 0x00006100ff007a0c */ /* 0x000fda0003f25310 */
[----:B------:R-:W-:Y:S05]  /*0910*/  @P1 BRA `(.L_x_6378) ;  /* 0x0000002000001947 */ /* 0x000fea0003800000 */
[----:B------:R-:W-:Y:S05]  /*0920*/  @P0 BRA `(.L_x_6379) ;  /* 0x0000005000000947 */ /* 0x000fea0003800000 */
[----:B------:R-:W-:Y:S05]  /*0930*/  BRA `(.L_x_6380) ;  /* 0x0000005000007947 */ /* 0x000fea0003800000 */
.L_x_6378:
[----:B-----5:R-:W-:Y:S01]  /*0940*/  FADD.FTZ R50, R42, R50 ;  /* 0x000000322a327221 */ /* 0x020fe20000010000 */
[----:B------:R-:W-:Y:S05]  /*0950*/  BRA `(.L_x_6379) ;  /* 0x0000002000007947 */ /* 0x000fea0003800000 */
.L_x_6377:
[----:B-----5:R-:W-:-:S04]  /*0960*/  FADD.FTZ R50, R38, R50 ;  /* 0x0000003226327221 */ /* 0x020fc80000010000 */
[----:B------:R-:W-:-:S05]  /*0970*/  @P2 FADD.FTZ R50, R42, R50 ;  /* 0x000000322a322221 */ /* 0x000fca0000010000 */
.L_x_6379:
[----:B0-----:R-:W-:Y:S02]  /*0980*/  MOV R46, R50 ;  /* 0x00000032002e7202 */ /* 0x001fe40000000f00 */
.L_x_6380:
[----:B------:R-:W-:Y:S05]  /*0990*/  @P3 BRA `(.L_x_6381) ;  /* 0x0000007000003947 */ /* 0x000fea0003800000 */
[----:B------:R-:W-:-:S04]  /*09a0*/  ISETP.NE.U32.AND P1, PT, RZ, c[0x0][0x180], PT ;  /* 0x00006000ff007a0c */ /* 0x000fc80003f25070 */
[----:B------:R-:W-:-:S13]  /*09b0*/  ISETP.NE.AND.EX P1, PT, RZ, c[0x0][0x184], PT, P1 ;  /* 0x00006100ff007a0c */ /* 0x000fda0003f25310 */
[----:B------:R-:W-:Y:S05]  /*09c0*/  @P1 BRA `(.L_x_6382) ;  /* 0x0000002000001947 */ /* 0x000fea0003800000 */
[----:B------:R-:W-:Y:S05]  /*09d0*/  @P0 BRA `(.L_x_6383) ;  /* 0x0000005000000947 */ /* 0x000fea0003800000 */
[----:B------:R-:W-:Y:S05]  /*09e0*/  BRA `(.L_x_6384) ;  /* 0x0000005000007947 */ /* 0x000fea0003800000 */
.L_x_6382:
[----:B-----5:R-:W-:Y:S01]  /*09f0*/  FADD.FTZ R51, R43, R51 ;  /* 0x000000332b337221 */ /* 0x020fe20000010000 */
[----:B------:R-:W-:Y:S05]  /*0a00*/  BRA `(.L_x_6383) ;  /* 0x0000002000007947 */ /* 0x000fea0003800000 */
.L_x_6381:
[----:B-----5:R-:W-:-:S04]  /*0a10*/  FADD.FTZ R51, R39, R51 ;  /* 0x0000003327337221 */ /* 0x020fc80000010000 */
[----:B------:R-:W-:-:S05]  /*0a20*/  @P2 FADD.FTZ R51, R43, R51 ;  /* 0x000000332b332221 */ /* 0x000fca0000010000 */
.L_x_6383:
[----:B0-----:R-:W-:Y:S02]  /*0a30*/  MOV R47, R51 ;  /* 0x00000033002f7202 */ /* 0x001fe40000000f00 */
.L_x_6384:
[----:B0-----:R-:W-:Y:S01]  /*0a40*/  @P0 LEA R58, P1, R56, c[0x0][0x188], 0x4 ;  /* 0x00006200383a0a11 */ /* 0x001fe200078220ff */
        /* <DEDUP_REMOVED lines=13> */
.L_x_6389:
        /* <DEDUP_REMOVED lines=11> */
[C---:B------:R-:W-:Y:S02]  /*0bd0*/  FADD.FTZ R59, -R60.reuse, R52 ;  /* 0x000000343c3b7221 */ /* 0x040fe40000010100 */
[C---:B0-----:R-:W-:Y:S02]  /*0be0*/  FADD.FTZ R62, -R60.reuse, R53 ;  /* 0x000000353c3e7221 */ /* 0x041fe40000010100 */
        /* <DEDUP_REMOVED lines=23> */
.L_x_6390:
[----:B------:R-:W-:Y:S01]  /*0d60*/  FMUL.FTZ R2, R60, R60 ;  /* 0x0000003c3c027220 */ /* 0x000fe20000410000 */
[----:B------:R-:W-:Y:S01]  /*0d70*/  ISETP.NE.AND P1, PT, RZ, UR6, PT ;  /* 0x00000006ff007c0c */ /* 0x000fe2000bf25270 */
[----:B-1----:R-:W-:Y:S01]  /*0d80*/  FADD.FTZ R61, R61, R62 ;  /* 0x0000003e3d3d7221 */ /* 0x002fe20000010000 */
[----:B------:R-:W-:Y:S02]  /*0d90*/  MOV R58, c[0x0][0x1e0] ;  /* 0x00007800003a7a02 */ /* 0x000fe40000000f00 */
[----:B------:R-:W-:Y:S02]  /*0da0*/  FSEL R57, R2, RZ, P1 ;  /* 0x000000ff02397208 */ /* 0x000fe40000800000 */
[----:B------:R-:W-:Y:S01]  /*0db0*/  FSEL R59, R60, RZ, !P1 ;  /* 0x000000ff3c3b7208 */ /* 0x000fe20004800000 */
[----:B------:R-:W-:Y:S01]  /*0dc0*/  FFMA.FTZ R2, R61, R58, c[0x0][0x228] ;  /* 0x00008a003d027623 */ /* 0x000fe2000001003a */
[----:B------:R-:W-:Y:S02]  /*0dd0*/  SHF.L.U32 R58, R64, 0x4, RZ ;  /* 0x00000004403a7819 */ /* 0x000fe400000006ff */
[----:B------:R-:W-:Y:S01]  /*0de0*/  SHF.R.U32.HI R64, RZ, 0x1c, R64 ;  /* 0x0000001cff407819 */ /* 0x000fe20000011640 */
[----:B------:R-:W-:Y:S01]  /*0df0*/  FADD.FTZ R57, R2, R57 ;  /* 0x0000003902397221 */ /* 0x000fe20000010000 */
[----:B------:R-:W-:Y:S01]  /*0e00*/  HFMA2.MMA R2, -RZ, RZ, 0, 2.384185791015625e-07 ;  /* 0x00000004ff027435 */ /* 0x000fe200000001ff */
[----:B0-----:R-:W-:-:S02]  /*0e10*/  FADD.FTZ R62, -R59, R53 ;  /* 0x000000353b3e7221 */ /* 0x001fc40000010100 */
[C---:B------:R-:W-:Y:S02]  /*0e20*/  FADD.FTZ R52, -R59.reuse, R52 ;  /* 0x000000343b347221 */ /* 0x040fe40000010100 */
[----:B------:R-:W0:Y:S01]  /*0e30*/  MUFU.RSQ R57, R57 ;  /* 0x0000003900397308 */ /* 0x000e220000001400 */
[C---:B------:R-:W-:Y:S02]  /*0e40*/  FADD.FTZ R54, -R59.reuse, R54 ;  /* 0x000000363b367221 */ /* 0x040fe40000010100 */
[----:B------:R-:W-:Y:S02]  /*0e50*/  FADD.FTZ R53, -R59, R55 ;  /* 0x000000373b357221 */ /* 0x000fe40000010100 */
[----:B------:R-:W-:-:S04]  /*0e60*/  @!P2 IMAD.WIDE R66, R3, R2, c[0x0][0x1a0] ;  /* 0x000068000342a625 */ /* 0x000fc800078e0202 */
[----:B------:R-:W-:Y:S01]  /*0e70*/  @!P2 IMAD.WIDE R68, R3, R2, c[0x0][0x1a8] ;  /* 0x00006a000344a625 */ /* 0x000fe200078e0202 */
[----:B------:R1:W-:Y:S03]  /*0e80*/  @!P2 STG.E [R66.64], R60 ;  /* 0x0000003c4200a986 */ /* 0x0003e6000c101904 */
[C---:B------:R-:W-:Y:S02]  /*0e90*/  FADD.FTZ R48, -R59.reuse, R48 ;  /* 0x000000303b307221 */ /* 0x040fe40000010100 */
[----:B------:R-:W-:Y:S01]  /*0ea0*/  FADD.FTZ R50, -R59, R50 ;  /* 0x000000323b327221 */ /* 0x000fe20000010100 */
[----:B0-----:R0:W-:Y:S01]  /*0eb0*/  @!P2 STG.E [R68.64], R57 ;  /* 0x000000394400a986 */ /* 0x0011e2000c101904 */
[C---:B------:R-:W-:Y:S02]  /*0ec0*/  FMUL.FTZ R63, R57.reuse, R52 ;  /* 0x00000034393f7220 */ /* 0x040fe40000410000 */
[----:B------:R-:W-:-:S02]  /*0ed0*/  FMUL.FTZ R65, R57, R54 ;  /* 0x0000003639417220 */ /* 0x000fc40000410000 */
[C---:B------:R-:W-:Y:S01]  /*0ee0*/  FMUL.FTZ R62, R57.reuse, R62 ;  /* 0x0000003e393e7220 */ /* 0x040fe20000410000 */
[----:B-1----:R-:W-:Y:S01]  /*0ef0*/  IADD3 R60, P1, R58, c[0x0][0x208], RZ ;  /* 0x000082003a3c7a10 */ /* 0x002fe20007f3e0ff */
[----:B------:R-:W-:Y:S02]  /*0f00*/  FMUL.FTZ R66, R57, R53 ;  /* 0x0000003539427220 */ /* 0x000fe40000410000 */
[----:B------:R-:W-:Y:S01]  /*0f10*/  FFMA.FTZ R54, R22, R65, R6 ;  /* 0x0000004116367223 */ /* 0x000fe20000010006 */
[----:B------:R-:W-:Y:S01]  /*0f20*/  IADD3.X R61, R64, c[0x0][0x20c], RZ, P1, !PT ;  /* 0x00008300403d7a10 */ /* 0x000fe20000ffe4ff */
[----:B------:R-:W-:Y:S01]  /*0f30*/  FFMA.FTZ R55, R23, R66, R7 ;  /* 0x0000004217377223 */ /* 0x000fe20000010007 */
[----:B------:R-:W-:Y:S01]  /*0f40*/  IADD3 R58, P1, R58, c[0x0][0x210], RZ ;  /* 0x000084003a3a7a10 */ /* 0x000fe20007f3e0ff */
[----:B------:R-:W-:Y:S02]  /*0f50*/  FFMA.FTZ R53, R21, R62, R5 ;  /* 0x0000003e15357223 */ /* 0x000fe40000010005 */
[----:B------:R-:W-:-:S02]  /*0f60*/  FFMA.FTZ R52, R20, R63, R4 ;  /* 0x0000003f14347223 */ /* 0x000fc40000010004 */
[C---:B0-----:R-:W-:Y:S02]  /*0f70*/  FADD.FTZ R68, -R59.reuse, R49 ;  /* 0x000000313b447221 */ /* 0x041fe40000010100 */
[----:B------:R-:W-:Y:S01]  /*0f80*/  FADD.FTZ R59, -R59, R51 ;  /* 0x000000333b3b7221 */ /* 0x000fe20000010100 */
[----:B------:R0:W-:Y:S01]  /*0f90*/  STG.E.128 [R60.64], R52 ;  /* 0x000000343c007986 */ /* 0x0001e2000c101d04 */
[C---:B------:R-:W-:Y:S02]  /*0fa0*/  FMUL.FTZ R67, R57.reuse, R48 ;  /* 0x0000003039437220 */ /* 0x040fe40000410000 */
[C---:B------:R-:W-:Y:S02]  /*0fb0*/  FMUL.FTZ R68, R57.reuse, R68 ;  /* 0x0000004439447220 */ /* 0x040fe40000410000 */
[----:B------:R-:W-:Y:S02]  /*0fc0*/  FMUL.FTZ R69, R57, R50 ;  /* 0x0000003239457220 */ /* 0x000fe40000410000 */
[----:B------:R-:W-:-:S02]  /*0fd0*/  FFMA.FTZ R50, R30, R65, R14 ;  /* 0x000000411e327223 */ /* 0x000fc4000001000e */
[----:B------:R-:W-:Y:S02]  /*0fe0*/  FFMA.FTZ R48, R28, R63, R12 ;  /* 0x0000003f1c307223 */ /* 0x000fe4000001000c */
[----:B------:R-:W-:Y:S02]  /*0ff0*/  FFMA.FTZ R51, R31, R66, R15 ;  /* 0x000000421f337223 */ /* 0x000fe4000001000f */
[----:B------:R-:W-:Y:S02]  /*1000*/  FFMA.FTZ R49, R29, R62, R13 ;  /* 0x0000003e1d317223 */ /* 0x000fe4000001000d */
[----:B------:R-:W-:Y:S02]  /*1010*/  FFMA.FTZ R62, R34, R69, R18 ;  /* 0x00000045223e7223 */ /* 0x000fe40000010012 */
[----:B------:R-:W-:Y:S01]  /*1020*/  IMAD R3, R2, c[0x0][0x160], R3 ;  /* 0x0000580002037a24 */ /* 0x000fe200078e0203 */
[----:B0-----:R-:W-:Y:S01]  /*1030*/  SHF.R.U32.HI R53, RZ, 0x1c, R56 ;  /* 0x0000001cff357819 */ /* 0x001fe20000011638 */
[----:B------:R-:W-:Y:S01]  /*1040*/  FMUL.FTZ R52, R57, R59 ;  /* 0x0000003b39347220 */ /* 0x000fe20000410000 */
[----:B------:R-:W-:Y:S01]  /*1050*/  SHF.L.U32 R57, R56, 0x4, RZ ;  /* 0x0000000438397819 */ /* 0x000fe200000006ff */
[----:B------:R-:W-:Y:S01]  /*1060*/  FFMA.FTZ R54, R26, R69, R10 ;  /* 0x000000451a367223 */ /* 0x000fe2000001000a */
[----:B------:R-:W-:Y:S01]  /*1070*/  IADD3.X R59, R64, c[0x0][0x214], RZ, P1, !PT ;  /* 0x00008500403b7a10 */ /* 0x000fe20000ffe4ff */
[-C--:B------:R-:W-:Y:S01]  /*1080*/  FFMA.FTZ R55, R27, R52.reuse, R11 ;  /* 0x000000341b377223 */ /* 0x080fe2000001000b */
[----:B------:R-:W-:Y:S01]  /*1090*/  IADD3 R64, P1, R57, c[0x0][0x208], RZ ;  /* 0x0000820039407a10 */ /* 0x000fe20007f3e0ff */
[----:B------:R-:W-:Y:S01]  /*10a0*/  FFMA.FTZ R63, R35, R52, R19 ;  /* 0x00000034233f7223 */ /* 0x000fe20000010013 */
[----:B------:R-:W-:Y:S01]  /*10b0*/  IADD3 R56, P2, R57, c[0x0][0x210], RZ ;  /* 0x0000840039387a10 */ /* 0x000fe20007f5e0ff */
[-C--:B------:R-:W-:Y:S01]  /*10c0*/  FFMA.FTZ R52, R24, R67.reuse, R8 ;  /* 0x0000004318347223 */ /* 0x080fe20000010008 */
[----:B------:R-:W-:Y:S01]  /*10d0*/  IADD3.X R65, R53, c[0x0][0x20c], RZ, P1, !PT ;  /* 0x0000830035417a10 */ /* 0x000fe20000ffe4ff */
[-C--:B------:R-:W-:Y:S01]  /*10e0*/  FFMA.FTZ R61, R33, R68.reuse, R17 ;  /* 0x00000044213d7223 */ /* 0x080fe20000010011 */
[----:B------:R-:W-:Y:S01]  /*10f0*/  IADD3.X R57, R53, c[0x0][0x214], RZ, P2, !PT ;  /* 0x0000850035397a10 */ /* 0x000fe200017fe4ff */
[----:B------:R-:W-:Y:S01]  /*1100*/  FFMA.FTZ R53, R25, R68, R9 ;  /* 0x0000004419357223 */ /* 0x000fe20000010009 */
[----:B------:R0:W-:Y:S01]  /*1110*/  STG.E.128 [R58.64], R48 ;  /* 0x000000303a007986 */ /* 0x0001e2000c101d04 */
[----:B------:R-:W-:Y:S01]  /*1120*/  FFMA.FTZ R60, R32, R67, R16 ;  /* 0x00000043203c7223 */ /* 0x000fe20000010010 */
[----:B------:R-:W-:-:S02]  /*1130*/  ISETP.GE.AND P1, PT, R3, c[0x0][0x164], PT ;  /* 0x0000590003007a0c */ /* 0x000fc40003f26270 */
[----:B------:R0:W-:Y:S04]  /*1140*/  STG.E.128 [R64.64], R52 ;  /* 0x0000003440007986 */ /* 0x0001e8000c101d04 */
[----:B------:R0:W-:Y:S07]  /*1150*/  STG.E.128 [R56.64], R60 ;  /* 0x0000003c38007986 */ /* 0x0001ee000c101d04 */
[----:B0----5:R-:W-:Y:S01]  /*1160*/  @P1 CALL.REL.NOINC `(.L_x_6387) ;  /* 0x0000001000001944 */ /* 0x021fe20003c00000 */
[----:B------:R-:W-:Y:S05]  /*1170*/  BRA `(.L_x_6388) ;  /* 0xfffff15000007947 */ /* 0x000fea000383ffff */
.L_x_6387:
[----:B------:R-:W-:Y:S05]  /*1180*/  EXIT ;  /* 0x000000000000794d */ /* 0x000fea0003800000 */
.L_x_6385:
[----:B0-----:R-:W-:Y:S01]  /*1190*/  IMAD.MOV.U32 R61, RZ, RZ, 0x1 ;  /* 0x00000001ff3d7424 */ /* 0x001fe200078e00ff */
[----:B------:R-:W-:-:S02]  /*11a0*/  MOV R57, 0x1f ;  /* 0x0000001f00397802 */ /* 0x000fc40000000f00 */
[----:B------:R-:W-:Y:S02]  /*11b0*/  MOV R2, 0xffffffff ;  /* 0xffffffff00027802 */ /* 0x000fe40000000f00 */
[----:B------:R-:W-:Y:S02]  /*11c0*/  MOV R58, 0x11e0 ;  /* 0x000011e0003a7802 */ /* 0x000fe40000000f00 */
[----:B-----5:R-:W-:Y:S05]  /*11d0*/  CALL.REL.NOINC `($__internal_73_$__cuda_sm70_shflsync_bfly_p) ;  /* 0x000004a000007944 */ /* 0x020fea0003c00000 */
[----:B01----:R-:W-:Y:S05]  /*11e0*/  BRA `(.L_x_6389) ;  /* 0xfffff93000007947 */ /* 0x003fea000383ffff */
.L_x_6386:
[----:B------:R-:W-:Y:S01]  /*11f0*/  HFMA2.MMA R61, -RZ, RZ, 0, 1.1920928955078125e-07 ;  /* 0x00000002ff3d7435 */ /* 0x000fe200000001ff */
[----:B0-----:R-:W-:Y:S02]  /*1200*/  MOV R62, R63 ;  /* 0x0000003f003e7202 */ /* 0x001fe40000000f00 */
[----:B------:R-:W-:Y:S02]  /*1210*/  MOV R57, 0x1f ;  /* 0x0000001f00397802 */ /* 0x000fe40000000f00 */
[----:B------:R-:W-:Y:S02]  /*1220*/  MOV R2, 0xffffffff ;  /* 0xffffffff00027802 */ /* 0x000fe40000000f00 */
[----:B------:R-:W-:Y:S02]  /*1230*/  MOV R58, 0x1250 ;  /* 0x00001250003a7802 */ /* 0x000fe40000000f00 */
[----:B-----5:R-:W-:Y:S05]  /*1240*/  CALL.REL.NOINC `($__internal_73_$__cuda_sm70_shflsync_bfly_p) ;  /* 0x0000043000007944 */ /* 0x020fea0003c00000 */
[----:B0-----:R-:W-:Y:S01]  /*1250*/  HFMA2.MMA R61, -RZ, RZ, 0, 2.384185791015625e-07 ;  /* 0x00000004ff3d7435 */ /* 0x001fe200000001ff */
[----:B-1----:R-:W-:Y:S01]  /*1260*/  FADD.FTZ R62, R63, R2 ;  /* 0x000000023f3e7221 */ /* 0x002fe20000010000 */
[----:B------:R-:W-:-:S02]  /*1270*/  MOV R57, 0x1f ;  /* 0x0000001f00397802 */ /* 0x000fc40000000f00 */
[----:B------:R-:W-:Y:S02]  /*1280*/  MOV R2, 0xffffffff ;  /* 0xffffffff00027802 */ /* 0x000fe40000000f00 */
[----:B------:R-:W-:Y:S02]  /*1290*/  MOV R58, 0x12b0 ;  /* 0x000012b0003a7802 */ /* 0x000fe40000000f00 */
[----:B------:R-:W-:Y:S05]  /*12a0*/  CALL.REL.NOINC `($__internal_73_$__cuda_sm70_shflsync_bfly_p) ;  /* 0x000003d000007944 */ /* 0x000fea0003c00000 */
[----:B0-----:R-:W-:Y:S01]  /*12b0*/  HFMA2.MMA R61, -RZ, RZ, 0, 4.76837158203125e-07 ;  /* 0x00000008ff3d7435 */ /* 0x001fe200000001ff */
[----:B-1----:R-:W-:Y:S01]  /*12c0*/  FADD.FTZ R62, R62, R2 ;  /* 0x000000023e3e7221 */ /* 0x002fe20000010000 */
[----:B------:R-:W-:Y:S01]  /*12d0*/  MOV R2, 0xffffffff ;  /* 0xffffffff00027802 */ /* 0x000fe20000000f00 */
[----:B------:R-:W-:Y:S01]  /*12e0*/  IMAD.MOV.U32 R57, RZ, RZ, 0x1f ;  /* 0x0000001fff397424 */ /* 0x000fe200078e00ff */
[----:B------:R-:W-:Y:S02]  /*12f0*/  MOV R58, 0x1310 ;  /* 0x00001310003a7802 */ /* 0x000fe40000000f00 */
[----:B------:R-:W-:Y:S05]  /*1300*/  CALL.REL.NOINC `($__internal_73_$__cuda_sm70_shflsync_bfly_p) ;  /* 0x0000037000007944 */ /* 0x000fea0003c00000 */
[----:B0-----:R-:W-:Y:S01]  /*1310*/  HFMA2.MMA R61, -RZ, RZ, 0, 9.5367431640625e-07 ;  /* 0x00000010ff3d7435 */ /* 0x001fe200000001ff */
[----:B-1----:R-:W-:Y:S01]  /*1320*/  FADD.FTZ R62, R62, R2 ;  /* 0x000000023e3e7221 */ /* 0x002fe20000010000 */
[----:B------:R-:W-:Y:S02]  /*1330*/  MOV R57, 0x1f ;  /* 0x0000001f00397802 */ /* 0x000fe40000000f00 */
[----:B------:R-:W-:-:S02]  /*1340*/  MOV R2, 0xffffffff ;  /* 0xffffffff00027802 */ /* 0x000fc40000000f00 */
[----:B------:R-:W-:Y:S02]  /*1350*/  MOV R58, 0x1370 ;  /* 0x00001370003a7802 */ /* 0x000fe40000000f00 */
[----:B------:R-:W-:Y:S05]  /*1360*/  CALL.REL.NOINC `($__internal_73_$__cuda_sm70_shflsync_bfly_p) ;  /* 0x0000031000007944 */ /* 0x000fea0003c00000 */
        /* <DEDUP_REMOVED lines=19> */
[----:B------:R-:W-:Y:S01]  /*14a0*/  FFMA.FTZ R62, R57, R57, R2 ;  /* 0x00000039393e7223 */ /* 0x000fe20000010002 */
[----:B------:R-:W-:Y:S02]  /*14b0*/  MOV R57, 0x1f ;  /* 0x0000001f00397802 */ /* 0x000fe40000000f00 */
[----:B------:R-:W-:Y:S02]  /*14c0*/  MOV R2, 0xffffffff ;  /* 0xffffffff00027802 */ /* 0x000fe40000000f00 */
[----:B------:R-:W-:Y:S05]  /*14d0*/  CALL.REL.NOINC `($__internal_73_$__cuda_sm70_shflsync_bfly_p) ;  /* 0x000001a000007944 */ /* 0x000fea0003c00000 */
[----:B0-----:R-:W-:Y:S01]  /*14e0*/  HFMA2.MMA R61, -RZ, RZ, 0, 1.1920928955078125e-07 ;  /* 0x00000002ff3d7435 */ /* 0x001fe200000001ff */
[----:B-1----:R-:W-:Y:S01]  /*14f0*/  FADD.FTZ R62, R62, R2 ;  /* 0x000000023e3e7221 */ /* 0x002fe20000010000 */
[----:B------:R-:W-:Y:S02]  /*1500*/  MOV R57, 0x1f ;  /* 0x0000001f00397802 */ /* 0x000fe40000000f00 */
[----:B------:R-:W-:Y:S02]  /*1510*/  MOV R2, 0xffffffff ;  /* 0xffffffff00027802 */ /* 0x000fe40000000f00 */
[----:B------:R-:W-:Y:S02]  /*1520*/  MOV R58, 0x1540 ;  /* 0x00001540003a7802 */ /* 0x000fe40000000f00 */
[----:B------:R-:W-:Y:S05]  /*1530*/  CALL.REL.NOINC `($__internal_73_$__cuda_sm70_shflsync_bfly_p) ;  /* 0x0000014000007944 */ /* 0x000fea0003c00000 */
[----:B0-----:R-:W-:Y:S01]  /*1540*/  HFMA2.MMA R57, -RZ, RZ, 0, 1.847743988037109375e-06 ;  /* 0x0000001fff397435 */ /* 0x001fe200000001ff */
[----:B-1----:R-:W-:Y:S01]  /*1550*/  FADD.FTZ R62, R62, R2 ;  /* 0x000000023e3e7221 */ /* 0x002fe20000010000 */
[----:B------:R-:W-:Y:S01]  /*1560*/  MOV R2, 0xffffffff ;  /* 0xffffffff00027802 */ /* 0x000fe20000000f00 */
[----:B------:R-:W-:Y:S01]  /*1570*/  IMAD.MOV.U32 R61, RZ, RZ, 0x4 ;  /* 0x00000004ff3d7424 */ /* 0x000fe200078e00ff */
[----:B------:R-:W-:-:S02]  /*1580*/  MOV R58, 0x15a0 ;  /* 0x000015a0003a7802 */ /* 0x000fc40000000f00 */
[----:B------:R-:W-:Y:S05]  /*1590*/  CALL.REL.NOINC `($__internal_73_$__cuda_sm70_shflsync_bfly_p) ;  /* 0x000000e000007944 */ /* 0x000fea0003c00000 */
[----:B0-----:R-:W-:Y:S01]  /*15a0*/  HFMA2.MMA R61, -RZ, RZ, 0, 4.76837158203125e-07 ;  /* 0x00000008ff3d7435 */ /* 0x001fe200000001ff */
[----:B-1----:R-:W-:Y:S01]  /*15b0*/  FADD.FTZ R62, R62, R2 ;  /* 0x000000023e3e7221 */ /* 0x002fe20000010000 */
[----:B------:R-:W-:-:S02]  /*15c0*/  MOV R57, 0x1f ;  /* 0x0000001f00397802 */ /* 0x000fc40000000f00 */
[----:B------:R-:W-:Y:S02]  /*15d0*/  MOV R2, 0xffffffff ;  /* 0xffffffff00027802 */ /* 0x000fe40000000f00 */
[----:B------:R-:W-:Y:S02]  /*15e0*/  MOV R58, 0x1600 ;  /* 0x00001600003a7802 */ /* 0x000fe40000000f00 */
[----:B------:R-:W-:Y:S05]  /*15f0*/  CALL.REL.NOINC `($__internal_73_$__cuda_sm70_shflsync_bfly_p) ;  /* 0x0000008000007944 */ /* 0x000fea0003c00000 */
[----:B0-----:R-:W-:Y:S01]  /*1600*/  HFMA2.MMA R61, -RZ, RZ, 0, 9.5367431640625e-07 ;  /* 0x00000010ff3d7435 */ /* 0x001fe200000001ff */
[----:B-1----:R-:W-:Y:S01]  /*1610*/  FADD.FTZ R62, R62, R2 ;  /* 0x000000023e3e7221 */ /* 0x002fe20000010000 */
[----:B------:R-:W-:Y:S02]  /*1620*/  MOV R57, 0x1f ;  /* 0x0000001f00397802 */ /* 0x000fe40000000f00 */
[----:B------:R-:W-:Y:S02]  /*1630*/  MOV R2, 0xffffffff ;  /* 0xffffffff00027802 */ /* 0x000fe40000000f00 */
[----:B------:R-:W-:Y:S02]  /*1640*/  MOV R58, 0x1660 ;  /* 0x00001660003a7802 */ /* 0x000fe40000000f00 */
[----:B------:R-:W-:Y:S05]  /*1650*/  CALL.REL.NOINC `($__internal_73_$__cuda_sm70_shflsync_bfly_p) ;  /* 0x0000002000007944 */ /* 0x000fea0003c00000 */
[----:B01----:R-:W-:Y:S01]  /*1660*/  MOV R61, R2 ;  /* 0x00000002003d7202 */ /* 0x003fe20000000f00 */
[----:B------:R-:W-:Y:S05]  /*1670*/  BRA `(.L_x_6390) ;  /* 0xfffff6e000007947 */ /* 0x000fea000383ffff */
        .weak           $__internal_73_$__cuda_sm70_shflsync_bfly_p
        .type           $__internal_73_$__cuda_sm70_shflsync_bfly_p,@function
        .size           $__internal_73_$__cuda_sm70_shflsync_bfly_p,(.L_x_7129 - $__internal_73_$__cuda_sm70_shflsync_bfly_p)
$__internal_73_$__cuda_sm70_shflsync_bfly_p:
[----:B------:R-:W-:Y:S01]  /*1680*/  HFMA2.MMA R59, -RZ, RZ, 0, 0 ;  /* 0x00000000ff3b7435 */ /* 0x000fe200000001ff */
[----:B------:R-:W-:Y:S04]  /*1690*/  WARPSYNC R2 ;  /* 0x0000000200007348 */ /* 0x000fe80003800000 */
[----:B------:R0:W1:Y:S01]  /*16a0*/  SHFL.BFLY PT, R2, R62, R61, R57 ;  /* 0x0c00003d3e027389 */ /* 0x00006200000e0039 */
[----:B------:R-:W-:Y:S05]  /*16b0*/  RET.REL.NODEC R58 `(_ZN10layer_norm31ln_parallel_residual_fwd_kernelINS_13Kernel_traitsIfffffjLj256ELj1ELj4ELj1ELj16ENS_18Kernel_traits_baseILj256EfffffjLj128EEEEELb0ELb0ELb1EEEvNS_9FwdParamsE) ;  /* 0xffffe9403a007950 */ /* 0x000fea0003c3ffff */
.L_x_6391:
        /* <DEDUP_REMOVED lines=12> */
.L_x_7129:


//--------------------- .text._ZN10layer_norm31ln_parallel_residual_fwd_kernelINS_13Kernel_traitsIfffffjLj256ELj1ELj4ELj1ELj16ENS_18Kernel_traits_baseILj256EfffffjLj128EEEEELb0ELb1ELb0EEEvNS_9FwdParamsE --------------------------
	.section	.text._ZN10layer_norm31ln_parallel_residual_fwd_kernelINS_13Kernel_traitsIfffffjLj256ELj1ELj4ELj1ELj16ENS_18Kernel_traits_baseILj256EfffffjLj128EEEEELb0ELb1ELb0EEEvNS_9FwdParamsE,"ax",@progbits
	.sectioninfo	@"SHI_REGISTERS=52"
	.align	128
        .global         _ZN10layer_norm31ln_parallel_residual_fwd_kernelINS_13Kernel_traitsIfffffjLj256ELj1ELj4ELj1ELj16ENS_18Kernel_traits_baseILj256EfffffjLj128EEEEELb0ELb1ELb0EEEvNS_9FwdParamsE
        .type           _ZN10layer_norm31ln_parallel_residual_fwd_kernelINS_13Kernel_traitsIfffffjLj256ELj1ELj4ELj1ELj16ENS_18Kernel_traits_baseILj256EfffffjLj128EEEEELb0ELb1ELb0EEEvNS_9FwdParamsE,@function
        .size           _ZN10layer_norm31ln_parallel_residual_fwd_kernelINS_13Kernel_traitsIfffffjLj256ELj1ELj4ELj1ELj16ENS_18Kernel_traits_baseILj256EfffffjLj128EEEEELb0ELb1ELb0EEEvNS_9FwdParamsE,(.L_x_7130 - _ZN10layer_norm31ln_parallel_residual_fwd_kernelINS_13Kernel_traitsIfffffjLj256ELj1ELj4ELj1ELj16ENS_18Kernel_traits_baseILj256EfffffjLj128EEEEELb0ELb1ELb0EEEvNS_9FwdParamsE)
        .other          _ZN10layer_norm31ln_parallel_residual_fwd_kernelINS_13Kernel_traitsIfffffjLj256ELj1ELj4ELj1ELj16ENS_18Kernel_traits_baseILj256EfffffjLj128EEEEELb0ELb1ELb0EEEvNS_9FwdParamsE,@"STO_CUDA_ENTRY STV_DEFAULT"
_ZN10layer_norm31ln_parallel_residual_fwd_kernelINS_13Kernel_traitsIfffffjLj256ELj1ELj4ELj1ELj16ENS_18Kernel_traits_baseILj256EfffffjLj128EEEEELb0ELb1ELb0EEEvNS_9FwdParamsE:
.text._ZN10layer_norm31ln_parallel_residual_fwd_kernelINS_13Kernel_traitsIfffffjLj256ELj1ELj4ELj1ELj16ENS_18Kernel_traits_baseILj256EfffffjLj128EEEEELb0ELb1ELb0EEEvNS_9FwdParamsE:
        /* <DEDUP_REMOVED lines=18> */
[----:B------:R-:W-:Y:S01]  /*0120*/  IMAD.MOV.U32 R8, RZ, RZ, 0x10 ;  /* 0x00000010ff087424 */ /* 0x000fe200078e00ff */
[----:B------:R-:W-:Y:S01]  /*0130*/  CS2R R6, SRZ ;  /* 0x0000000000067805 */ /* 0x000fe2000001ff00 */
[----:B------:R-:W-:Y:S01]  /*0140*/  CS2R R4, SRZ ;  /* 0x0000000000047805 */ /* 0x000fe2000001ff00 */
[----:B------:R-:W-:Y:S01]  /*0150*/  ISETP.NE.AND.EX P0, PT, RZ, c[0x0][0x21c], PT, P0 ;  /* 0x00008700ff007a0c */ /* 0x000fe20003f05300 */
[----:B------:R-:W-:-:S06]  /*0160*/  IMAD.WIDE.U32 R8, R3, R8, c[0x0][0x1b0] ;  /* 0x00006c0003087625 */ /* 0x000fcc00078e0008 */
[----:B------:R-:W5:Y:S06]  /*0170*/  LDG.E.128 R8, [R8.64] ;  /* 0x0000000408087981 */ /* 0x000f6c000c1e1d00 */
[----:B------:R-:W-:-:S04]  /*0180*/  @P0 LEA R12, P4, R3, c[0x0][0x218], 0x4 ;  /* 0x00008600030c0a11 */ /* 0x000fc800078820ff */
[----:B------:R-:W-:-:S05]  /*0190*/  @P0 LEA.HI.X R13, R3, c[0x0][0x21c], RZ, 0x4, P4 ;  /* 0x00008700030d0a11 */ /* 0x000fca00020f24ff */
[----:B------:R0:W5:Y:S01]  /*01a0*/  @P0 LDG.E.128 R4, [R12.64] ;  /* 0x000000040c040981 */ /* 0x000162000c1e1d00 */
[----:B------:R-:W-:-:S03]  /*01b0*/  LOP3.LUT R3, R3, 0x20, RZ, 0xfc, !PT ;  /* 0x0000002003037812 */ /* 0x000fc600078efcff */
.L_x_6393:
[----:B------:R-:W-:Y:S05]  /*01c0*/  BSYNC B0 ;  /* 0x0000000000007941 */ /* 0x000fea0003800000 */
.L_x_6392:
[----:B------:R-:W-:Y:S01]  /*01d0*/  BSSY B0, `(.L_x_6394) ;  /* 0x000000c000007945 */ /* 0x000fe20003800000 */
[----:B------:R-:W-:Y:S05]  /*01e0*/  @!P3 BRA `(.L_x_6395) ;  /* 0x000000a00000b947 */ /* 0x000fea0003800000 */
[----:B------:R-:W-:Y:S01]  /*01f0*/  ISETP.NE.U32.AND P0, PT, RZ, c[0x0][0x218], PT ;  /* 0x00008600ff007a0c */ /* 0x000fe20003f05070 */
[----:B------:R-:W-:Y:S01]  /*0200*/  HFMA2.MMA R16, -RZ, RZ, 0, 9.5367431640625e-07 ;  /* 0x00000010ff107435 */ /* 0x000fe200000001ff */
[----:B------:R-:W-:Y:S01]  /*0210*/  CS2R R14, SRZ ;  /* 0x00000000000e7805 */ /* 0x000fe2000001ff00 */
[----:B0-----:R-:W-:Y:S01]  /*0220*/  CS2R R12, SRZ ;  /* 0x00000000000c7805 */ /* 0x001fe2000001ff00 */
[----:B------:R-:W-:-:S07]  /*0230*/  ISETP.NE.AND.EX P0, PT, RZ, c[0x0][0x21c], PT, P0 ;  /* 0x00008700ff007a0c */ /* 0x000fce0003f05300 */
[----:B------:R-:W-:-:S06]  /*0240*/  IMAD.WIDE.U32 R16, R3, R16, c[0x0][0x1b0] ;  /* 0x00006c0003107625 */ /* 0x000fcc00078e0010 */
[C---:B------:R-:W-:Y:S01]  /*0250*/  @P0 LEA R20, P4, R3.reuse, c[0x0][0x218], 0x4 ;  /* 0x0000860003140a11 */ /* 0x040fe200078820ff */
[----:B------:R-:W5:Y:S03]  /*0260*/  LDG.E.128 R16, [R16.64] ;  /* 0x0000000410107981 */ /* 0x000f66000c1e1d00 */
[----:B------:R-:W-:-:S05]  /*0270*/  @P0 LEA.HI.X R21, R3, c[0x0][0x21c], RZ, 0x4, P4 ;  /* 0x0000870003150a11 */ /* 0x000fca00020f24ff */
[----:B------:R0:W5:Y:S04]  /*0280*/  @P0 LDG.E.128 R12, [R20.64] ;  /* 0x00000004140c0981 */ /* 0x000168000c1e1d00 */
.L_x_6395:
[----:B------:R-:W-:Y:S05]  /*0290*/  BSYNC B0 ;  /* 0x0000000000007941 */ /* 0x000fea0003800000 */
.L_x_6394:
[----:B------:R-:W-:Y:S05]  /*02a0*/  @P1 EXIT ;  /* 0x000000000000194d */ /* 0x000fea0003800000 */
[----:B------:R-:W-:Y:S02]  /*02b0*/  ULDC.U8 UR6, c[0x0][0x1f0] ;  /* 0x00007c0000067ab9 */ /* 0x000fe40000000000 */
.L_x_6439:
        /* <DEDUP_REMOVED lines=34> */
.L_x_6399:
[----:B-----5:R-:W-:Y:S01]  /*04e0*/  FADD.FTZ R20, R28, R20 ;  /* 0x000000141c147221 */ /* 0x020fe20000010000 */
[----:B------:R-:W-:Y:S05]  /*04f0*/  BRA `(.L_x_6400) ;  /* 0x0000002000007947 */ /* 0x000fea0003800000 */
.L_x_6398:
[----:B0----5:R-:W-:-:S04]  /*0500*/  FADD.FTZ R20, R24, R20 ;  /* 0x0000001418147221 */ /* 0x021fc80000010000 */
[----:B------:R-:W-:-:S04]  /*0510*/  @P0 FADD.FTZ R20, R28, R20 ;  /* 0x000000141c140221 */ /* 0x000fc80000010000 */
.L_x_6400:
[----:B-----5:R-:W-:-:S03]  /*0520*/  IMAD.MOV.U32 R32, RZ, RZ, R20 ;  /* 0x000000ffff207224 */ /* 0x020fc600078e0014 */
.L_x_6401:
        /* <DEDUP_REMOVED lines=10> */
.L_x_6403:
[----:B-----5:R-:W-:Y:S01]  /*05d0*/  FADD.FTZ R21, R29, R21 ;  /* 0x000000151d157221 */ /* 0x020fe20000010000 */
[----:B------:R-:W-:Y:S05]  /*05e0*/  BRA `(.L_x_6404) ;  /* 0x0000002000007947 */ /* 0x000fea0003800000 */
.L_x_6402:
[----:B-----5:R-:W-:-:S04]  /*05f0*/  FADD.FTZ R21, R25, R21 ;  /* 0x0000001519157221 */ /* 0x020fc80000010000 */
[----:B------:R-:W-:-:S05]  /*0600*/  @P0 FADD.FTZ R21, R29, R21 ;  /* 0x000000151d150221 */ /* 0x000fca0000010000 */
.L_x_6404:
[----:B-----5:R-:W-:Y:S02]  /*0610*/  MOV R33, R21 ;  /* 0x0000001500217202 */ /* 0x020fe40000000f00 */
.L_x_6405:
        /* <DEDUP_REMOVED lines=10> */
.L_x_6407:
[----:B-----5:R-:W-:Y:S01]  /*06c0*/  FADD.FTZ R22, R30, R22 ;  /* 0x000000161e167221 */ /* 0x020fe20000010000 */
[----:B------:R-:W-:Y:S05]  /*06d0*/  BRA `(.L_x_6408) ;  /* 0x0000002000007947 */ /* 0x000fea0003800000 */
.L_x_6406:
[----:B-----5:R-:W-:-:S04]  /*06e0*/  FADD.FTZ R22, R26, R22 ;  /* 0x000000161a167221 */ /* 0x020fc80000010000 */
[----:B------:R-:W-:-:S04]  /*06f0*/  @P0 FADD.FTZ R22, R30, R22 ;  /* 0x000000161e160221 */ /* 0x000fc80000010000 */
.L_x_6408:
[----:B-----5:R-:W-:-:S03]  /*0700*/  IMAD.MOV.U32 R34, RZ, RZ, R22 ;  /* 0x000000ffff227224 */ /* 0x020fc600078e0016 */
.L_x_6409:
        /* <DEDUP_REMOVED lines=10> */
.L_x_6411:
[----:B-----5:R-:W-:Y:S01]  /*07b0*/  FADD.FTZ R23, R31, R23 ;  /* 0x000000171f177221 */ /* 0x020fe20000010000 */
[----:B------:R-:W-:Y:S05]  /*07c0*/  BRA `(.L_x_6412) ;  /* 0x0000002000007947 */ /* 0x000fea0003800000 */
.L_x_6410:
[----:B-----5:R-:W-:-:S04]  /*07d0*/  FADD.FTZ R23, R27, R23 ;  /* 0x000000171b177221 */ /* 0x020fc80000010000 */
[----:B------:R-:W-:-:S05]  /*07e0*/  @P0 FADD.FTZ R23, R31, R23 ;  /* 0x000000171f170221 */ /* 0x000fca0000010000 */
.L_x_6412:
[----:B-----5:R-:W-:Y:S02]  /*07f0*/  MOV R35, R23 ;  /* 0x0000001700237202 */ /* 0x020fe40000000f00 */
.L_x_6413:
        /* <DEDUP_REMOVED lines=8> */
.L_x_6397:
[----:B------:R-:W-:Y:S05]  /*0880*/  BSYNC B0 ;  /* 0x0000000000007941 */ /* 0x000fea0003800000 */
.L_x_6396:
        /* <DEDUP_REMOVED lines=27> */
.L_x_6417:
[----:B-----5:R-:W-:Y:S01]  /*0a40*/  FADD.FTZ R36, R28, R36 ;  /* 0x000000241c247221 */ /* 0x020fe20000010000 */
[----:B------:R-:W-:Y:S05]  /*0a50*/  BRA `(.L_x_6418) ;  /* 0x0000002000007947 */ /* 0x000fea0003800000 */
.L_x_6416:
[----:B0----5:R-:W-:-:S04]  /*0a60*/  FADD.FTZ R36, R24, R36 ;  /* 0x0000002418247221 */ /* 0x021fc80000010000 */
[----:B------:R-:W-:-:S05]  /*0a70*/  @P0 FADD.FTZ R36, R28, R36 ;  /* 0x000000241c240221 */ /* 0x000fca0000010000 */
.L_x_6418:
[----:B------:R-:W-:Y:S02]  /*0a80*/  MOV R32, R36 ;  /* 0x0000002400207202 */ /* 0x000fe40000000f00 */
.L_x_6419:
        /* <DEDUP_REMOVED lines=10> */
.L_x_6421:
[----:B-----5:R-:W-:Y:S01]  /*0b30*/  FADD.FTZ R37, R29, R37 ;  /* 0x000000251d257221 */ /* 0x020fe20000010000 */
[----:B------:R-:W-:Y:S05]  /*0b40*/  BRA `(.L_x_6422) ;  /* 0x0000002000007947 */ /* 0x000fea0003800000 */
.L_x_6420:
[----:B-----5:R-:W-:-:S04]  /*0b50*/  FADD.FTZ R37, R25, R37 ;  /* 0x0000002519257221 */ /* 0x020fc80000010000 */
[----:B------:R-:W-:-:S05]  /*0b60*/  @P0 FADD.FTZ R37, R29, R37 ;  /* 0x000000251d250221 */ /* 0x000fca0000010000 */
.L_x_6422:
[----:B------:R-:W-:Y:S02]  /*0b70*/  MOV R33, R37 ;  /* 0x0000002500217202 */ /* 0x000fe40000000f00 */
.L_x_6423:
        /* <DEDUP_REMOVED lines=10> */
.L_x_6425:
[----:B-----5:R-:W-:Y:S01]  /*0c20*/  FADD.FTZ R38, R30, R38 ;  /* 0x000000261e267221 */ /* 0x020fe20000010000 */
[----:B------:R-:W-:Y:S05]  /*0c30*/  BRA `(.L_x_6426) ;  /* 0x0000002000007947 */ /* 0x000fea0003800000 */
.L_x_6424:
[----:B-----5:R-:W-:-:S04]  /*0c40*/  FADD.FTZ R38, R26, R38 ;  /* 0x000000261a267221 */ /* 0x020fc80000010000 */
[----:B------:R-:W-:-:S05]  /*0c50*/  @P0 FADD.FTZ R38, R30, R38 ;  /* 0x000000261e260221 */ /* 0x000fca0000010000 */
.L_x_6426:
[----:B------:R-:W-:Y:S02]  /*0c60*/  MOV R34, R38 ;  /* 0x0000002600227202 */ /* 0x000fe40000000f00 */
.L_x_6427:
        /* <DEDUP_REMOVED lines=10> */
.L_x_6429:
[----:B-----5:R-:W-:Y:S01]  /*0d10*/  FADD.FTZ R39, R31, R39 ;  /* 0x000000271f277221 */ /* 0x020fe20000010000 */
[----:B------:R-:W-:Y:S05]  /*0d20*/  BRA `(.L_x_6430) ;  /* 0x0000002000007947 */ /* 0x000fea0003800000 */
.L_x_6428:
[----:B-----5:R-:W-:-:S04]  /*0d30*/  FADD.FTZ R39, R27, R39 ;  /* 0x000000271b277221 */ /* 0x020fc80000010000 */
[----:B------:R-:W-:-:S05]  /*0d40*/  @P0 FADD.FTZ R39, R31, R39 ;  /* 0x000000271f270221 */ /* 0x000fca0000010000 */
.L_x_6430:
[----:B------:R-:W-:Y:S02]  /*0d50*/  MOV R35, R39 ;  /* 0x0000002700237202 */ /* 0x000fe40000000f00 */
.L_x_6431:
[----:B------:R-:W-:Y:S01]  /*0d60*/  MOV R42, c[0x0][0x180] ;  /* 0x00006000002a7a02 */ /* 0x000fe20000000f00 */
[----:B------:R-:W-:-:S03]  /*0d70*/  IMAD.MOV.U32 R43, RZ, RZ, c[0x0][0x184] ;  /* 0x00006100ff2b7624 */ /* 0x000fc600078e00ff */
[----:B------:R-:W-:-:S04]  /*0d80*/  LOP3.LUT P0, RZ, R42, c[0x0][0x178], RZ, 0xfc, !PT ;  /* 0x00005e002aff7a12 */ /* 0x000fc8000780fcff */
[----:B------:R-:W-:-:S13]  /*0d90*/  LOP3.LUT P0, RZ, R43, c[0x0][0x17c], RZ, 0xfc, P0 ;  /* 0x00005f002bff7a12 */ /* 0x000fda000000fcff */
[----:B------:R-:W-:-:S04]  /*0da0*/  @P0 LEA R42, P1, R41, c[0x0][0x188], 0x4 ;  /* 0x00006200292a0a11 */ /* 0x000fc800078220ff */
[----:B------:R-:W-:-:S05]  /*0db0*/  @P0 LEA.HI.X R43, R41, c[0x0][0x18c], RZ, 0x4, P1 ;  /* 0x00006300292b0a11 */ /* 0x000fca00008f24ff */
[----:B------:R0:W-:Y:S04]  /*0dc0*/  @P0 STG.E.128 [R42.64], R32 ;  /* 0x000000202a000986 */ /* 0x0001e8000c101d04 */
.L_x_6415:
[----:B------:R-:W-:Y:S05]  /*0dd0*/  BSYNC B0 ;  /* 0x0000000000007941 */ /* 0x000fea0003800000 */
.L_x_6414:
        /* <DEDUP_REMOVED lines=13> */
.L_x_6440:
        /* <DEDUP_REMOVED lines=37> */
.L_x_6441:
[----:B------:R-:W-:Y:S01]  /*1100*/  FMUL.FTZ R41, R40, R40 ;  /* 0x0000002828297220 */ /* 0x000fe20000410000 */
[----:B------:R-:W-:Y:S01]  /*1110*/  ISETP.NE.AND P0, PT, RZ, UR6, PT ;  /* 0x00000006ff007c0c */ /* 0x000fe2000bf05270 */
[----:B-1----:R-:W-:Y:S01]  /*1120*/  FADD.FTZ R44, R44, R47 ;  /* 0x0000002f2c2c7221 */ /* 0x002fe20000010000 */
[----:B------:R-:W-:Y:S01]  /*1130*/  MOV R43, c[0x0][0x1e0] ;  /* 0x00007800002b7a02 */ /* 0x000fe20000000f00 */
[----:B0-----:R-:W-:Y:S01]  /*1140*/  @!P1 IMAD.MOV.U32 R47, RZ, RZ, 0x4 ;  /* 0x00000004ff2f9424 */ /* 0x001fe200078e00ff */
[----:B------:R-:W-:Y:S01]  /*1150*/  FSEL R42, R41, RZ, P0 ;  /* 0x000000ff292a7208 */ /* 0x000fe20000000000 */
[----:B------:R-:W-:Y:S01]  /*1160*/  BSSY B0, `(.L_x_6434) ;  /* 0x000001b000007945 */ /* 0x000fe20003800000 */
[----:B------:R-:W-:Y:S01]  /*1170*/  FSEL R45, R40, RZ, !P0 ;  /* 0x000000ff282d7208 */ /* 0x000fe20004000000 */
[----:B------:R-:W-:Y:S01]  /*1180*/  FFMA.FTZ R41, R44, R43, c[0x0][0x228] ;  /* 0x00008a002c297623 */ /* 0x000fe2000001002b */
[----:B------:R-:W-:Y:S01]  /*1190*/  @!P1 MOV R43, 0x4 ;  /* 0x00000004002b9802 */ /* 0x000fe20000000f00 */
[----:B------:R-:W-:-:S04]  /*11a0*/  @!P1 IMAD.WIDE R46, R2, R47, c[0x0][0x1a8] ;  /* 0x00006a00022e9625 */ /* 0x000fc800078e022f */
[----:B------:R-:W-:Y:S02]  /*11b0*/  FADD.FTZ R41, R41, R42 ;  /* 0x0000002a29297221 */ /* 0x000fe40000010000 */
[----:B------:R-:W-:Y:S02]  /*11c0*/  @!P1 IMAD.WIDE R42, R2, R43, c[0x0][0x1a0] ;  /* 0x00006800022a9625 */ /* 0x000fe400078e022b */
[----:B------:R-:W0:Y:S03]  /*11d0*/  MUFU.RSQ R44, R41 ;  /* 0x00000029002c7308 */ /* 0x000e260000001400 */
[----:B------:R1:W-:Y:S04]  /*11e0*/  @!P1 STG.E [R42.64], R40 ;  /* 0x000000282a009986 */ /* 0x0003e8000c101904 */
[----:B0-----:R1:W-:Y:S01]  /*11f0*/  @!P1 STG.E [R46.64], R44 ;  /* 0x0000002c2e009986 */ /* 0x0013e2000c101904 */
[----:B------:R-:W-:Y:S05]  /*1200*/  @!P2 BRA `(.L_x_6435) ;  /* 0x000001000000a947 */ /* 0x000fea0003800000 */
[--C-:B------:R-:W-:Y:S01]  /*1210*/  FADD.FTZ R41, R20, -R45.reuse ;  /* 0x8000002d14297221 */ /* 0x100fe20000010000 */
[----:B-1----:R-:W-:Y:S01]  /*1220*/  HFMA2.MMA R46, -RZ, RZ, 0, 9.5367431640625e-07 ;  /* 0x00000010ff2e7435 */ /* 0x002fe200000001ff */
[----:B------:R-:W-:-:S02]  /*1230*/  FADD.FTZ R43, R21, -R45 ;  /* 0x8000002d152b7221 */ /* 0x000fc40000010000 */
[--C-:B------:R-:W-:Y:S02]  /*1240*/  FADD.FTZ R47, R22, -R45.reuse ;  /* 0x8000002d162f7221 */ /* 0x100fe40000010000 */
[----:B------:R-:W-:Y:S02]  /*1250*/  FADD.FTZ R49, R23, -R45 ;  /* 0x8000002d17317221 */ /* 0x000fe40000010000 */
[C---:B------:R-:W-:Y:S02]  /*1260*/  FMUL.FTZ R41, R44.reuse, R41 ;  /* 0x000000292c297220 */ /* 0x040fe40000410000 */
[C---:B------:R-:W-:Y:S02]  /*1270*/  FMUL.FTZ R42, R44.reuse, R43 ;  /* 0x0000002b2c2a7220 */ /* 0x040fe40000410000 */
[C---:B------:R-:W-:Y:S02]  /*1280*/  FMUL.FTZ R47, R44.reuse, R47 ;  /* 0x0000002f2c2f7220 */ /* 0x040fe40000410000 */
[----:B------:R-:W-:-:S02]  /*1290*/  FMUL.FTZ R48, R44, R49 ;  /* 0x000000312c307220 */ /* 0x000fc40000410000 */
[----:B------:R-:W-:Y:S02]  /*12a0*/  FFMA.FTZ R40, R8, R41, R4 ;  /* 0x0000002908287223 */ /* 0x000fe40000010004 */
[----:B------:R-:W-:Y:S02]  /*12b0*/  FFMA.FTZ R41, R9, R42, R5 ;  /* 0x0000002a09297223 */ /* 0x000fe40000010005 */
[----:B------:R-:W-:Y:S02]  /*12c0*/  FFMA.FTZ R42, R10, R47, R6 ;  /* 0x0000002f0a2a7223 */ /* 0x000fe40000010006 */
[----:B------:R-:W-:Y:S02]  /*12d0*/  FFMA.FTZ R43, R11, R48, R7 ;  /* 0x000000300b2b7223 */ /* 0x000fe40000010007 */
[C---:B------:R-:W-:Y:S01]  /*12e0*/  IMAD.WIDE.U32 R46, R3.reuse, R46, c[0x0][0x208] ;  /* 0x00008200032e7625 */ /* 0x040fe200078e002e */
[----:B------:R-:W-:-:S04]  /*12f0*/  IADD3 R3, R3, 0x20, RZ ;  /* 0x0000002003037810 */ /* 0x000fc80007ffe0ff */
[----:B------:R0:W-:Y:S03]  /*1300*/  STG.E.128 [R46.64], R40 ;  /* 0x000000282e007986 */ /* 0x0001e6000c101d04 */
.L_x_6435:
[----:B------:R-:W-:Y:S05]  /*1310*/  BSYNC B0 ;  /* 0x0000000000007941 */ /* 0x000fea0003800000 */
.L_x_6434:
[----:B------:R-:W-:Y:S01]  /*1320*/  BSSY B0, `(.L_x_6436) ;  /* 0x0000011000007945 */ /* 0x000fe20003800000 */
[----:B------:R-:W-:Y:S05]  /*1330*/  @!P3 BRA `(.L_x_6437) ;  /* 0x000000f00000b947 */ /* 0x000fea0003800000 */
[--C-:B0-----:R-:W-:Y:S01]  /*1340*/  FADD.FTZ R41, R36, -R45.reuse ;  /* 0x8000002d24297221 */ /* 0x101fe20000010000 */
[----:B-1----:R-:W-:Y:S01]  /*1350*/  MOV R40, 0x10 ;  /* 0x0000001000287802 */ /* 0x002fe20000000f00 */
[--C-:B------:R-:W-:Y:S02]  /*1360*/  FADD.FTZ R43, R37, -R45.reuse ;  /* 0x8000002d252b7221 */ /* 0x100fe40000010000 */
[--C-:B------:R-:W-:Y:S02]  /*1370*/  FADD.FTZ R47, R38, -R45.reuse ;  /* 0x8000002d262f7221 */ /* 0x100fe40000010000 */
[----:B------:R-:W-:Y:S02]  /*1380*/  FADD.FTZ R45, R39, -R45 ;  /* 0x8000002d272d7221 */ /* 0x000fe40000010000 */
[C---:B------:R-:W-:Y:S02]  /*1390*/  FMUL.FTZ R41, R44.reuse, R41 ;  /* 0x000000292c297220 */ /* 0x040fe40000410000 */
[----:B------:R-:W-:-:S02]  /*13a0*/  FMUL.FTZ R42, R44, R43 ;  /* 0x0000002b2c2a7220 */ /* 0x000fc40000410000 */
        /* <DEDUP_REMOVED lines=8> */
.L_x_6437:
[----:B------:R-:W-:Y:S05]  /*1430*/  BSYNC B0 ;  /* 0x0000000000007941 */ /* 0x000fea0003800000 */
.L_x_6436:
[----:B------:R-:W-:-:S04]  /*1440*/  IMAD.MOV.U32 R3, RZ, RZ, 0x4 ;  /* 0x00000004ff037424 */ /* 0x000fc800078e00ff */
[----:B------:R-:W-:-:S05]  /*1450*/  IMAD R2, R3, c[0x0][0x160], R2 ;  /* 0x0000580003027a24 */ /* 0x000fca00078e0202 */
[----:B------:R-:W-:-:S13]  /*1460*/  ISETP.GE.AND P0, PT, R2, c[0x0][0x164], PT ;  /* 0x0000590002007a0c */ /* 0x000fda0003f06270 */
[----:B01----:R-:W-:Y:S01]  /*1470*/  @P0 CALL.REL.NOINC `(.L_x_6438) ;  /* 0x0000001000000944 */ /* 0x003fe20003c00000 */
[----:B------:R-:W-:Y:S05]  /*1480*/  BRA `(.L_x_6439) ;  /* 0xffffee3000007947 */ /* 0x000fea000383ffff */
.L_x_6438:
[----:B------:R-:W-:Y:S05]  /*1490*/  EXIT ;  /* 0x000000000000794d */ /* 0x000fea0003800000 */
.L_x_6432:
[----:B------:R-:W-:Y:S01]  /*14a0*/  HFMA2.MMA R46, -RZ, RZ, 0, 5.9604644775390625e-08 ;  /* 0x00000001ff2e7435 */ /* 0x000fe200000001ff */
[----:B------:R-:W-:Y:S01]  /*14b0*/  MOV R45, 0x1f ;  /* 0x0000001f002d7802 */ /* 0x000fe20000000f00 */
[----:B------:R-:W-:Y:S01]  /*14c0*/  IMAD.MOV.U32 R44, RZ, RZ, -0x1 ;  /* 0xffffffffff2c7424 */ /* 0x000fe200078e00ff */
[----:B------:R-:W-:-:S03]  /*14d0*/  MOV R42, 0x14f0 ;  /* 0x000014f0002a7802 */ /* 0x000fc60000000f00 */
[----:B------:R-:W-:Y:S05]  /*14e0*/  CALL.REL.NOINC `($__internal_74_$__cuda_sm70_shflsync_bfly_p) ;  /* 0x000004a000007944 */ /* 0x000fea0003c00000 */
[----:B01----:R-:W-:Y:S05]  /*14f0*/  BRA `(.L_x_6440) ;  /* 0xfffff9b000007947 */ /* 0x003fea000383ffff */
.L_x_6433:
[----:B------:R-:W-:Y:S01]  /*1500*/  HFMA2.MMA R46, -RZ, RZ, 0, 1.1920928955078125e-07 ;  /* 0x00000002ff2e7435 */ /* 0x000fe200000001ff */
[----:B------:R-:W-:Y:S01]  /*1510*/  MOV R45, 0x1f ;  /* 0x0000001f002d7802 */ /* 0x000fe20000000f00 */
[----:B------:R-:W-:Y:S01]  /*1520*/  IMAD.MOV.U32 R44, RZ, RZ, -0x1 ;  /* 0xffffffffff2c7424 */ /* 0x000fe200078e00ff */
[----:B------:R-:W-:-:S03]  /*1530*/  MOV R42, 0x1550 ;  /* 0x00001550002a7802 */ /* 0x000fc60000000f00 */
[----:B------:R-:W-:Y:S05]  /*1540*/  CALL.REL.NOINC `($__internal_74_$__cuda_sm70_shflsync_bfly_p) ;  /* 0x0000044000007944 */ /* 0x000fea0003c00000 */
[----:B0-----:R-:W-:Y:S01]  /*1550*/  HFMA2.MMA R46, -RZ, RZ, 0, 2.384185791015625e-07 ;  /* 0x00000004ff2e7435 */ /* 0x001fe200000001ff */
[----:B-1----:R-:W-:Y:S01]  /*1560*/  FADD.FTZ R41, R41, R44 ;  /* 0x0000002c29297221 */ /* 0x002fe20000010000 */
[----:B------:R-:W-:Y:S01]  /*1570*/  MOV R45, 0x1f ;  /* 0x0000001f002d7802 */ /* 0x000fe20000000f00 */
[----:B------:R-:W-:Y:S01]  /*1580*/  IMAD.MOV.U32 R44, RZ, RZ, -0x1 ;  /* 0xffffffffff2c7424 */ /* 0x000fe200078e00ff */
[----:B------:R-:W-:-:S02]  /*1590*/  MOV R42, 0x15b0 ;  /* 0x000015b0002a7802 */ /* 0x000fc40000000f00 */
[----:B------:R-:W-:Y:S05]  /*15a0*/  CALL.REL.NOINC `($__internal_74_$__cuda_sm70_shflsync_bfly_p) ;  /* 0x000003e000007944 */ /* 0x000fea0003c00000 */
[----:B0-----:R-:W-:Y:S01]  /*15b0*/  HFMA2.MMA R46, -RZ, RZ, 0, 4.76837158203125e-07 ;  /* 0x00000008ff2e7435 */ /* 0x001fe200000001ff */
[----:B-1----:R-:W-:Y:S01]  /*15c0*/  FADD.FTZ R41, R41, R44 ;  /* 0x0000002c29297221 */ /* 0x002fe20000010000 */
[----:B------:R-:W-:Y:S01]  /*15d0*/  MOV R45, 0x1f ;  /* 0x0000001f002d7802 */ /* 0x000fe20000000f00 */
[----:B------:R-:W-:Y:S01]  /*15e0*/  IMAD.MOV.U32 R44, RZ, RZ, -0x1 ;  /* 0xffffffffff2c7424 */ /* 0x000fe200078e00ff */
[----:B------:R-:W-:-:S02]  /*15f0*/  MOV R42, 0x1610 ;  /* 0x00001610002a7802 */ /* 0x000fc40000000f00 */
[----:B------:R-:W-:Y:S05]  /*1600*/  CALL.REL.NOINC `($__internal_74_$__cuda_sm70_shflsync_bfly_p) ;  /* 0x0000038000007944 */ /* 0x000fea0003c00000 */
[----:B0-----:R-:W-:Y:S01]  /*1610*/  HFMA2.MMA R46, -RZ, RZ, 0, 9.5367431640625e-07 ;  /* 0x00000010ff2e7435 */ /* 0x001fe200000001ff */
[----:B-1----:R-:W-:Y:S01]  /*1620*/  FADD.FTZ R41, R41, R44 ;  /* 0x0000002c29297221 */ /* 0x002fe20000010000 */
[----:B------:R-:W-:Y:S01]  /*1630*/  MOV R45, 0x1f ;  /* 0x0000001f002d7802 */ /* 0x000fe20000000f00 */
[----:B------:R-:W-:Y:S01]  /*1640*/  IMAD.MOV.U32 R44, RZ, RZ, -0x1 ;  /* 0xffffffffff2c7424 */ /* 0x000fe200078e00ff */
[----:B------:R-:W-:-:S02]  /*1650*/  MOV R42, 0x1670 ;  /* 0x00001670002a7802 */ /* 0x000fc40000000f00 */
[----:B------:R-:W-:Y:S05]  /*1660*/  CALL.REL.NOINC `($__internal_74_$__cuda_sm70_shflsync_bfly_p) ;  /* 0x0000032000007944 */ /* 0x000fea0003c00000 */
        /* <DEDUP_REMOVED lines=23> */
[----:B------:R-:W-:Y:S05]  /*17e0*/  CALL.REL.NOINC `($__internal_74_$__cuda_sm70_shflsync_bfly_p) ;  /* 0x000001a000007944 */ /* 0x000fea0003c00000 */
[----:B0-----:R-:W-:Y:S01]  /*17f0*/  HFMA2.MMA R46, -RZ, RZ, 0, 1.1920928955078125e-07 ;  /* 0x00000002ff2e7435 */ /* 0x001fe200000001ff */
[----:B-1----:R-:W-:Y:S01]  /*1800*/  FADD.FTZ R41, R41, R44 ;  /* 0x0000002c29297221 */ /* 0x002fe20000010000 */
[----:B------:R-:W-:Y:S01]  /*1810*/  MOV R45, 0x1f ;  /* 0x0000001f002d7802 */ /* 0x000fe20000000f00 */
[----:B------:R-:W-:Y:S01]  /*1820*/  IMAD.MOV.U32 R44, RZ, RZ, -0x1 ;  /* 0xffffffffff2c7424 */ /* 0x000fe200078e00ff */
[----:B------:R-:W-:Y:S02]  /*1830*/  MOV R42, 0x1850 ;  /* 0x00001850002a7802 */ /* 0x000fe40000000f00 */
[----:B------:R-:W-:Y:S05]  /*1840*/  CALL.REL.NOINC `($__internal_74_$__cuda_sm70_shflsync_bfly_p) ;  /* 0x0000014000007944 */ /* 0x000fea0003c00000 */
[----:B0-----:R-:W-:Y:S01]  /*1850*/  HFMA2.MMA R46, -RZ, RZ, 0, 2.384185791015625e-07 ;  /* 0x00000004ff2e7435 */ /* 0x001fe200000001ff */
[----:B-1----:R-:W-:Y:S01]  /*1860*/  FADD.FTZ R41, R41, R44 ;  /* 0x0000002c29297221 */ /* 0x002fe20000010000 */
[----:B------:R-:W-:Y:S01]  /*1870*/  MOV R45, 0x1f ;  /* 0x0000001f002d7802 */ /* 0x000fe20000000f00 */
[----:B------:R-:W-:Y:S01]  /*1880*/  IMAD.MOV.U32 R44, RZ, RZ, -0x1 ;  /* 0xffffffffff2c7424 */ /* 0x000fe200078e00ff */
[----:B------:R-:W-:Y:S02]  /*1890*/  MOV R42, 0x18b0 ;  /* 0x000018b0002a7802 */ /* 0x000fe40000000f00 */
[----:B------:R-:W-:Y:S05]  /*18a0*/  CALL.REL.NOINC `($__internal_74_$__cuda_sm70_shflsync_bfly_p) ;  /* 0x000000e000007944 */ /* 0x000fea0003c00000 */
[----:B0-----:R-:W-:Y:S01]  /*18b0*/  HFMA2.MMA R46, -RZ, RZ, 0, 4.76837158203125e-07 ;  /* 0x00000008ff2e7435 */ /* 0x001fe200000001ff */
[----:B-1----:R-:W-:Y:S01]  /*18c0*/  FADD.FTZ R41, R41, R44 ;  /* 0x0000002c29297221 */ /* 0x002fe20000010000 */
[----:B------:R-:W-:Y:S01]  /*18d0*/  MOV R45, 0x1f ;  /* 0x0000001f002d7802 */ /* 0x000fe20000000f00 */
[----:B------:R-:W-:Y:S01]  /*18e0*/  IMAD.MOV.U32 R44, RZ, RZ, -0x1 ;  /* 0xffffffffff2c7424 */ /* 0x000fe200078e00ff */
[----:B------:R-:W-:-:S02]  /*18f0*/  MOV R42, 0x1910 ;  /* 0x00001910002a7802 */ /* 0x000fc40000000f00 */
[----:B------:R-:W-:Y:S05]  /*1900*/  CALL.REL.NOINC `($__internal_74_$__cuda_sm70_shflsync_bfly_p) ;  /* 0x0000008000007944 */ /* 0x000fea0003c00000 */
[----:B-1----:R-:W-:Y:S01]  /*1910*/  FADD.FTZ R47, R41, R44 ;  /* 0x0000002c292f7221 */ /* 0x002fe20000010000 */
[----:B0-----:R-:W-:Y:S01]  /*1920*/  HFMA2.MMA R46, -RZ, RZ, 0, 9.5367431640625e-07 ;  /* 0x00000010ff2e7435 */ /* 0x001fe200000001ff */
[----:B------:R-:W-:Y:S01]  /*1930*/  MOV R45, 0x1f ;  /* 0x0000001f002d7802 */ /* 0x000fe20000000f00 */
[----:B------:R-:W-:Y:S01]  /*1940*/  IMAD.MOV.U32 R44, RZ, RZ, -0x1 ;  /* 0xffffffffff2c7424 */ /* 0x000fe200078e00ff */
[----:B------:R-:W-:-:S02]  /*1950*/  MOV R42, 0x1980 ;  /* 0x00001980002a7802 */ /* 0x000fc40000000f00 */
[----:B------:R-:W-:Y:S02]  /*1960*/  MOV R41, R47 ;  /* 0x0000002f00297202 */ /* 0x000fe40000000f00 */
[----:B------:R-:W-:Y:S05]  /*1970*/  CALL.REL.NOINC `($__internal_74_$__cuda_sm70_shflsync_bfly_p) ;  /* 0x0000001000007944 */ /* 0x000fea0003c00000 */
[----:B01----:R-:W-:Y:S05]  /*1980*/  BRA `(.L_x_6441) ;  /* 0xfffff77000007947 */ /* 0x003fea000383ffff */
        .weak           $__internal_74_$__cuda_sm70_shflsync_bfly_p
        .type           $__internal_74_$__cuda_sm70_shflsync_bfly_p,@function
        .size           $__internal_74_$__cuda_sm70_shflsync_bfly_p,(.L_x_7130 - $__internal_74_$__cuda_sm70_shflsync_bfly_p)
$__internal_74_$__cuda_sm70_shflsync_bfly_p:
[----:B------:R-:W-:Y:S01]  /*1990*/  HFMA2.MMA R43, -RZ, RZ, 0, 0 ;  /* 0x00000000ff2b7435 */ /* 0x000fe200000001ff */
[----:B------:R-:W-:Y:S04]  /*19a0*/  WARPSYNC R44 ;  /* 0x0000002c00007348 */ /* 0x000fe80003800000 */
[----:B------:R0:W1:Y:S01]  /*19b0*/  SHFL.BFLY PT, R44, R41, R46, R45 ;  /* 0x0c00002e292c7389 */ /* 0x00006200000e002d */
[----:B------:R-:W-:Y:S05]  /*19c0*/  RET.REL.NODEC R42 `(_ZN10layer_norm31ln_parallel_residual_fwd_kernelINS_13Kernel_traitsIfffffjLj256ELj1ELj4ELj1ELj16ENS_18Kernel_traits_baseILj256EfffffjLj128EEEEELb0ELb1ELb0EEEvNS_9FwdParamsE) ;  /* 0xffffe6302a007950 */ /* 0x000fea0003c3ffff */
.L_x_6442:
        /* <DEDUP_REMOVED lines=11> */
.L_x_7130:


//--------------------- .text._ZN10layer_norm31ln_parallel_residual_fwd_kernelINS_13Kernel_traitsIfffffjLj256ELj1ELj4ELj1ELj16ENS_18Kernel_traits_baseILj256EfffffjLj128EEEEELb0ELb1ELb1EEEvNS_9FwdParamsE --------------------------
	.section	.text._ZN10layer_norm31ln_parallel_residual_fwd_kernelINS_13Kernel_traitsIfffffjLj256ELj1ELj4ELj1ELj16ENS_18Kernel_traits_baseILj256EfffffjLj128EEEEELb0ELb1ELb1EEEvNS_9FwdParamsE,"ax",@progbits
	.sectioninfo	@"SHI_REGISTERS=56"
	.align	128
        .global         _ZN10layer_norm31ln_parallel_residual_fwd_kernelINS_13Kernel_traitsIfffffjLj256ELj1ELj4ELj1ELj16ENS_18Kernel_traits_baseILj256EfffffjLj128EEEEELb0ELb1ELb1EEEvNS_9FwdParamsE
        .type           _ZN10layer_norm31ln_parallel_residual_fwd_kernelINS_13Kernel_traitsIfffffjLj256ELj1ELj4ELj1ELj16ENS_18Kernel_traits_baseILj256EfffffjLj128EEEEELb0ELb1ELb1EEEvNS_9FwdParamsE,@function
        .size           _ZN10layer_norm31ln_parallel_residual_fwd_kernelINS_13Kernel_traitsIfffffjLj256ELj1ELj4ELj1ELj16ENS_18Kernel_traits_baseILj256EfffffjLj128EEEEELb0ELb1ELb1EEEvNS_9FwdParamsE,(.L_x_7131 - _ZN10layer_norm31ln_parallel_residual_fwd_kernelINS_13Kernel_traitsIfffffjLj256ELj1ELj4ELj1ELj16ENS_18Kernel_traits_baseILj256EfffffjLj128EEEEELb0ELb1ELb1EEEvNS_9FwdParamsE)
        .other          _ZN10layer_norm31ln_parallel_residual_fwd_kernelINS_13Kernel_traitsIfffffjLj256ELj1ELj4ELj1ELj16ENS_18Kernel_traits_baseILj256EfffffjLj128EEEEELb0ELb1ELb1EEEvNS_9FwdParamsE,@"STO_CUDA_ENTRY STV_DEFAULT"
_ZN10layer_norm31ln_parallel_residual_fwd_kernelINS_13Kernel_traitsIfffffjLj256ELj1ELj4ELj1ELj16ENS_18Kernel_traits_baseILj256EfffffjLj128EEEEELb0ELb1ELb1EEEvNS_9FwdParamsE:
.text._ZN10layer_norm31ln_parallel_residual_fwd_kernelINS_13Kernel_traitsIfffffjLj256ELj1ELj4ELj1ELj16ENS_18Kernel_traits_baseILj256EfffffjLj128EEEEELb0ELb1ELb1EEEvNS_9FwdParamsE:
        /* <DEDUP_REMOVED lines=8> */
[----:B------:R-:W-:Y:S01]  /*0080*/  ULDC.64 UR4, c[0x0][0x118] ;  /* 0x0000460000047ab9 */ /* 0x000fe20000000a00 */
[----:B0-----:R-:W-:Y:S02]  /*0090*/  SHF.L.U32 R0, R2, 0x4, RZ ;  /* 0x0000000402007819 */ /* 0x001fe400000006ff */
[----:B------:R-:W-:-:S02]  /*00a0*/  SHF.R.U32.HI R3, RZ, 0x5, R2 ;  /* 0x00000005ff037819 */ /* 0x000fc40000011602 */
[----:B------:R-:W-:Y:S02]  /*00b0*/  LOP3.LUT R0, R0, 0x1f0, RZ, 0xc0, !PT ;  /* 0x000001f000007812 */ /* 0x000fe400078ec0ff */
[----:B-1----:R-:W-:Y:S02]  /*00c0*/  LEA R3, R4, R3, 0x2 ;  /* 0x0000000304037211 */ /* 0x002fe400078e10ff */
[C---:B------:R-:W-:Y:S01]  /*00d0*/  IADD3 R12, P3, R0.reuse, c[0x0][0x218], RZ ;  /* 0x00008600000c7a10 */ /* 0x040fe20007f7e0ff */
[----:B------:R-:W-:Y:S01]  /*00e0*/  CS2R R4, SRZ ;  /* 0x0000000000047805 */ /* 0x000fe2000001ff00 */
[----:B------:R-:W-:Y:S02]  /*00f0*/  ISETP.GE.AND P1, PT, R3, c[0x0][0x164], PT ;  /* 0x0000590003007a0c */ /* 0x000fe40003f26270 */
[----:B------:R-:W-:Y:S02]  /*0100*/  IADD3.X R13, RZ, c[0x0][0x21c], RZ, P3, !PT ;  /* 0x00008700ff0d7a10 */ /* 0x000fe40001ffe4ff */
[----:B------:R-:W-:-:S03]  /*0110*/  IADD3 R20, P2, R0, c[0x0][0x1b0], RZ ;  /* 0x00006c0000147a10 */ /* 0x000fc60007f5e0ff */
[----:B------:R0:W5:Y:S01]  /*0120*/  @P0 LDG.E.128 R4, [R12.64] ;  /* 0x000000040c040981 */ /* 0x000162000c1e1d00 */
[----:B------:R-:W-:-:S03]  /*0130*/  IADD3.X R21, RZ, c[0x0][0x1b4], RZ, P2, !PT ;  /* 0x00006d00ff157a10 */ /* 0x000fc600017fe4ff */
[----:B------:R0:W5:Y:S02]  /*0140*/  @P0 LDG.E.128 R8, [R12.64+0x200] ;  /* 0x000200040c080981 */ /* 0x000164000c1e1d00 */
[----:B------:R-:W-:Y:S05]  /*0150*/  @P1 EXIT ;  /* 0x000000000000194d */ /* 0x000fea0003800000 */
[----:B0-----:R0:W5:Y:S04]  /*0160*/  LDG.E.128 R12, [R20.64] ;  /* 0x00000004140c7981 */ /* 0x001168000c1e1d00 */
[----:B------:R0:W5:Y:S01]  /*0170*/  LDG.E.128 R16, [R20.64+0x200] ;  /* 0x0002000414107981 */ /* 0x000162000c1e1d00 */
[----:B------:R-:W-:Y:S01]  /*0180*/  MOV R0, c[0x0][0x180] ;  /* 0x0000600000007a02 */ /* 0x000fe20000000f00 */
[----:B------:R-:W-:-:S03]  /*0190*/  ULDC.U8 UR6, c[0x0][0x1f0] ;  /* 0x00007c0000067ab9 */ /* 0x000fc60000000000 */
[----:B------:R-:W-:Y:S02]  /*01a0*/  LOP3.LUT P0, RZ, R0, c[0x0][0x178], RZ, 0xfc, !PT ;  /* 0x00005e0000ff7a12 */ /* 0x000fe4000780fcff */
[----:B------:R-:W-:-:S04]  /*01b0*/  MOV R0, c[0x0][0x184] ;  /* 0x0000610000007a02 */ /* 0x000fc80000000f00 */
[----:B------:R-:W-:Y:S02]  /*01c0*/  LOP3.LUT P0, RZ, R0, c[0x0][0x17c], RZ, 0xfc, P0 ;  /* 0x00005f0000ff7a12 */ /* 0x000fe4000000fcff */
[----:B0-----:R-:W-:Y:S02]  /*01d0*/  LOP3.LUT R0, R2, 0x1f, RZ, 0xc0, !PT ;  /* 0x0000001f02007812 */ /* 0x001fe400078ec0ff */
.L_x_6478:
[----:B------:R-:W-:Y:S01]  /*01e0*/  ISETP.NE.U32.AND P1, PT, RZ, c[0x0][0x178], PT ;  /* 0x00005e00ff007a0c */ /* 0x000fe20003f25070 */
[----:B------:R-:W-:Y:S01]  /*01f0*/  IMAD R2, R3, c[0x0][0x168], RZ ;  /* 0x00005a0003027a24 */ /* 0x000fe200078e02ff */
[----:B------:R-:W-:Y:S02]  /*0200*/  ISETP.NE.U32.AND P2, PT, RZ, c[0x0][0x180], PT ;  /* 0x00006000ff007a0c */ /* 0x000fe40003f45070 */
[----:B------:R-:W-:Y:S02]  /*0210*/  ISETP.NE.AND.EX P1, PT, RZ, c[0x0][0x17c], PT, P1 ;  /* 0x00005f00ff007a0c */ /* 0x000fe40003f25310 */
[----:B------:R-:W-:Y:S02]  /*0220*/  ISETP.NE.AND.EX P2, PT, RZ, c[0x0][0x184], PT, P2 ;  /* 0x00006100ff007a0c */ /* 0x000fe40003f45320 */
[----:B------:R-:W-:-:S04]  /*0230*/  SHF.R.S32.HI R33, RZ, 0x1f, R2 ;  /* 0x0000001fff217819 */ /* 0x000fc80000011402 */
        /* <DEDUP_REMOVED lines=19> */
.L_x_6444:
[----:B-----5:R-:W-:Y:S01]  /*0370*/  FADD.FTZ R36, R24, R36 ;  /* 0x0000002418247221 */ /* 0x020fe20000010000 */
[----:B------:R-:W-:Y:S05]  /*0380*/  BRA `(.L_x_6445) ;  /* 0x0000002000007947 */ /* 0x000fea0003800000 */
.L_x_6443:
[----:B0----5:R-:W-:-:S04]  /*0390*/  FADD.FTZ R36, R20, R36 ;  /* 0x0000002414247221 */ /* 0x021fc80000010000 */
[----:B------:R-:W-:-:S05]  /*03a0*/  @P2 FADD.FTZ R36, R24, R36 ;  /* 0x0000002418242221 */ /* 0x000fca0000010000 */
.L_x_6445:
[----:B-----5:R-:W-:Y:S02]  /*03b0*/  MOV R28, R36 ;  /* 0x00000024001c7202 */ /* 0x020fe40000000f00 */
.L_x_6446:
[----:B------:R-:W-:Y:S05]  /*03c0*/  @P3 BRA `(.L_x_6447) ;  /* 0x0000007000003947 */ /* 0x000fea0003800000 */
[----:B------:R-:W-:-:S04]  /*03d0*/  ISETP.NE.U32.AND P4, PT, RZ, c[0x0][0x180], PT ;  /* 0x00006000ff007a0c */ /* 0x000fc80003f85070 */
[----:B------:R-:W-:-:S13]  /*03e0*/  ISETP.NE.AND.EX P4, PT, RZ, c[0x0][0x184], PT, P4 ;  /* 0x00006100ff007a0c */ /* 0x000fda0003f85340 */
[----:B------:R-:W-:Y:S05]  /*03f0*/  @P4 BRA `(.L_x_6448) ;  /* 0x0000002000004947 */ /* 0x000fea0003800000 */
[----:B------:R-:W-:Y:S05]  /*0400*/  @P0 BRA `(.L_x_6449) ;  /* 0x0000005000000947 */ /* 0x000fea0003800000 */
[----:B------:R-:W-:Y:S05]  /*0410*/  BRA `(.L_x_6450) ;  /* 0x0000005000007947 */ /* 0x000fea0003800000 */
.L_x_6448:
[----:B-----5:R-:W-:Y:S01]  /*0420*/  FADD.FTZ R37, R25, R37 ;  /* 0x0000002519257221 */ /* 0x020fe20000010000 */
[----:B------:R-:W-:Y:S05]  /*0430*/  BRA `(.L_x_6449) ;  /* 0x0000002000007947 */ /* 0x000fea0003800000 */
.L_x_6447:
[----:B-----5:R-:W-:-:S04]  /*0440*/  FADD.FTZ R37, R21, R37 ;  /* 0x0000002515257221 */ /* 0x020fc80000010000 */
[----:B------:R-:W-:-:S05]  /*0450*/  @P2 FADD.FTZ R37, R25, R37 ;  /* 0x0000002519252221 */ /* 0x000fca0000010000 */
.L_x_6449:
[----:B-----5:R-:W-:Y:S02]  /*0460*/  MOV R29, R37 ;  /* 0x00000025001d7202 */ /* 0x020fe40000000f00 */
.L_x_6450:
[----:B------:R-:W-:Y:S05]  /*0470*/  @P3 BRA `(.L_x_6451) ;  /* 0x0000007000003947 */ /* 0x000fea0003800000 */
[----:B------:R-:W-:-:S04]  /*0480*/  ISETP.NE.U32.AND P4, PT, RZ, c[0x0][0x180], PT ;  /* 0x00006000ff007a0c */ /* 0x000fc80003f85070 */
[----:B------:R-:W-:-:S13]  /*0490*/  ISETP.NE.AND.EX P4, PT, RZ, c[0x0][0x184], PT, P4 ;  /* 0x00006100ff007a0c */ /* 0x000fda0003f85340 */
[----:B------:R-:W-:Y:S05]  /*04a0*/  @P4 BRA `(.L_x_6452) ;  /* 0x0000002000004947 */ /* 0x000fea0003800000 */
[----:B------:R-:W-:Y:S05]  /*04b0*/  @P0 BRA `(.L_x_6453) ;  /* 0x0000005000000947 */ /* 0x000fea0003800000 */
[----:B------:R-:W-:Y:S05]  /*04c0*/  BRA `(.L_x_6454) ;  /* 0x0000005000007947 */ /* 0x000fea0003800000 */
.L_x_6452:
[----:B-----5:R-:W-:Y:S01]  /*04d0*/  FADD.FTZ R38, R26, R38 ;  /* 0x000000261a267221 */ /* 0x020fe20000010000 */
[----:B------:R-:W-:Y:S05]  /*04e0*/  BRA `(.L_x_6453) ;  /* 0x0000002000007947 */ /* 0x000fea0003800000 */
.L_x_6451:
[----:B-----5:R-:W-:-:S04]  /*04f0*/  FADD.FTZ R38, R22, R38 ;  /* 0x0000002616267221 */ /* 0x020fc80000010000 */
[----:B------:R-:W-:-:S05]  /*0500*/  @P2 FADD.FTZ R38, R26, R38 ;  /* 0x000000261a262221 */ /* 0x000fca0000010000 */
.L_x_6453:
[----:B-----5:R-:W-:Y:S02]  /*0510*/  MOV R30, R38 ;  /* 0x00000026001e7202 */ /* 0x020fe40000000f00 */
.L_x_6454:
[----:B------:R-:W-:Y:S05]  /*0520*/  @P3 BRA `(.L_x_6455) ;  /* 0x0000007000003947 */ /* 0x000fea0003800000 */
[----:B------:R-:W-:-:S04]  /*0530*/  ISETP.NE.U32.AND P4, PT, RZ, c[0x0][0x180], PT ;  /* 0x00006000ff007a0c */ /* 0x000fc80003f85070 */
[----:B------:R-:W-:-:S13]  /*0540*/  ISETP.NE.AND.EX P4, PT, RZ, c[0x0][0x184], PT, P4 ;  /* 0x00006100ff007a0c */ /* 0x000fda0003f85340 */
[----:B------:R-:W-:Y:S05]  /*0550*/  @P4 BRA `(.L_x_6456) ;  /* 0x0000002000004947 */ /* 0x000fea0003800000 */
[----:B------:R-:W-:Y:S05]  /*0560*/  @P0 BRA `(.L_x_6457) ;  /* 0x0000005000000947 */ /* 0x000fea0003800000 */
[----:B------:R-:W-:Y:S05]  /*0570*/  BRA `(.L_x_6458) ;  /* 0x0000005000007947 */ /* 0x000fea0003800000 */
.L_x_6456:
[----:B-----5:R-:W-:Y:S01]  /*0580*/  FADD.FTZ R39, R27, R39 ;  /* 0x000000271b277221 */ /* 0x020fe20000010000 */
[----:B------:R-:W-:Y:S05]  /*0590*/  BRA `(.L_x_6457) ;  /* 0x0000002000007947 */ /* 0x000fea0003800000 */
.L_x_6455:
[----:B-----5:R-:W-:-:S04]  /*05a0*/  FADD.FTZ R39, R23, R39 ;  /* 0x0000002717277221 */ /* 0x020fc80000010000 */
[----:B------:R-:W-:-:S05]  /*05b0*/  @P2 FADD.FTZ R39, R27, R39 ;  /* 0x000000271b272221 */ /* 0x000fca0000010000 */
.L_x_6457:
[----:B-----5:R-:W-:Y:S02]  /*05c0*/  MOV R31, R39 ;  /* 0x00000027001f7202 */ /* 0x020fe40000000f00 */
.L_x_6458:
        /* <DEDUP_REMOVED lines=18> */
.L_x_6460:
[----:B-----5:R-:W-:Y:S01]  /*06f0*/  FADD.FTZ R32, R24, R32 ;  /* 0x0000002018207221 */ /* 0x020fe20000010000 */
[----:B------:R-:W-:Y:S05]  /*0700*/  BRA `(.L_x_6461) ;  /* 0x0000002000007947 */ /* 0x000fea0003800000 */
.L_x_6459:
[----:B-----5:R-:W-:-:S04]  /*0710*/  FADD.FTZ R32, R20, R32 ;  /* 0x0000002014207221 */ /* 0x020fc80000010000 */
[----:B------:R-:W-:-:S05]  /*0720*/  @P2 FADD.FTZ R32, R24, R32 ;  /* 0x0000002018202221 */ /* 0x000fca0000010000 */
.L_x_6461:
[----:B0-----:R-:W-:Y:S02]  /*0730*/  MOV R28, R32 ;  /* 0x00000020001c7202 */ /* 0x001fe40000000f00 */
.L_x_6462:
[----:B------:R-:W-:Y:S05]  /*0740*/  @P3 BRA `(.L_x_6463) ;  /* 0x0000007000003947 */ /* 0x000fea0003800000 */
[----:B------:R-:W-:-:S04]  /*0750*/  ISETP.NE.U32.AND P1, PT, RZ, c[0x0][0x180], PT ;  /* 0x00006000ff007a0c */ /* 0x000fc80003f25070 */
[----:B------:R-:W-:-:S13]  /*0760*/  ISETP.NE.AND.EX P1, PT, RZ, c[0x0][0x184], PT, P1 ;  /* 0x00006100ff007a0c */ /* 0x000fda0003f25310 */
[----:B------:R-:W-:Y:S05]  /*0770*/  @P1 BRA `(.L_x_6464) ;  /* 0x0000002000001947 */ /* 0x000fea0003800000 */
[----:B------:R-:W-:Y:S05]  /*0780*/  @P0 BRA `(.L_x_6465) ;  /* 0x0000005000000947 */ /* 0x000fea0003800000 */
[----:B------:R-:W-:Y:S05]  /*0790*/  BRA `(.L_x_6466) ;  /* 0x0000005000007947 */ /* 0x000fea0003800000 */
.L_x_6464:
[----:B-----5:R-:W-:Y:S01]  /*07a0*/  FADD.FTZ R33, R25, R33 ;  /* 0x0000002119217221 */ /* 0x020fe20000010000 */
[----:B------:R-:W-:Y:S05]  /*07b0*/  BRA `(.L_x_6465) ;  /* 0x0000002000007947 */ /* 0x000fea0003800000 */
.L_x_6463:
[----:B-----5:R-:W-:-:S04]  /*07c0*/  FADD.FTZ R33, R21, R33 ;  /* 0x0000002115217221 */ /* 0x020fc80000010000 */
[----:B------:R-:W-:-:S05]  /*07d0*/  @P2 FADD.FTZ R33, R25, R33 ;  /* 0x0000002119212221 */ /* 0x000fca0000010000 */
.L_x_6465:
[----:B0-----:R-:W-:Y:S02]  /*07e0*/  MOV R29, R33 ;  /* 0x00000021001d7202 */ /* 0x001fe40000000f00 */
.L_x_6466:
[----:B------:R-:W-:Y:S05]  /*07f0*/  @P3 BRA `(.L_x_6467) ;  /* 0x0000007000003947 */ /* 0x000fea0003800000 */
[----:B------:R-:W-:-:S04]  /*0800*/  ISETP.NE.U32.AND P1, PT, RZ, c[0x0][0x180], PT ;  /* 0x00006000ff007a0c */ /* 0x000fc80003f25070 */
[----:B------:R-:W-:-:S13]  /*0810*/  ISETP.NE.AND.EX P1, PT, RZ, c[0x0][0x184], PT, P1 ;  /* 0x00006100ff007a0c */ /* 0x000fda0003f25310 */
[----:B------:R-:W-:Y:S05]  /*0820*/  @P1 BRA `(.L_x_6468) ;  /* 0x0000002000001947 */ /* 0x000fea0003800000 */
[----:B------:R-:W-:Y:S05]  /*0830*/  @P0 BRA `(.L_x_6469) ;  /* 0x0000005000000947 */ /* 0x000fea0003800000 */
[----:B------:R-:W-:Y:S05]  /*0840*/  BRA `(.L_x_6470) ;  /* 0x0000005000007947 */ /* 0x000fea0003800000 */
.L_x_6468:
[----:B-----5:R-:W-:Y:S01]  /*0850*/  FADD.FTZ R34, R26, R34 ;  /* 0x000000221a227221 */ /* 0x020fe20000010000 */
[----:B------:R-:W-:Y:S05]  /*0860*/  BRA `(.L_x_6469) ;  /* 0x0000002000007947 */ /* 0x000fea0003800000 */
.L_x_6467:
[----:B-----5:R-:W-:-:S04]  /*0870*/  FADD.FTZ R34, R22, R34 ;  /* 0x0000002216227221 */ /* 0x020fc80000010000 */
[----:B------:R-:W-:-:S05]  /*0880*/  @P2 FADD.FTZ R34, R26, R34 ;  /* 0x000000221a222221 */ /* 0x000fca0000010000 */
.L_x_6469:
[----:B0-----:R-:W-:Y:S02]  /*0890*/  MOV R30, R34 ;  /* 0x00000022001e7202 */ /* 0x001fe40000000f00 */
.L_x_6470:
[----:B------:R-:W-:Y:S05]  /*08a0*/  @P3 BRA `(.L_x_6471) ;  /* 0x0000007000003947 */ /* 0x000fea0003800000 */
[----:B------:R-:W-:-:S04]  /*08b0*/  ISETP.NE.U32.AND P1, PT, RZ, c[0x0][0x180], PT ;  /* 0x00006000ff007a0c */ /* 0x000fc80003f25070 */
[----:B------:R-:W-:-:S13]  /*08c0*/  ISETP.NE.AND.EX P1, PT, RZ, c[0x0][0x184], PT, P1 ;  /* 0x00006100ff007a0c */ /* 0x000fda0003f25310 */
[----:B------:R-:W-:Y:S05]  /*08d0*/  @P1 BRA `(.L_x_6472) ;  /* 0x0000002000001947 */ /* 0x000fea0003800000 */
[----:B------:R-:W-:Y:S05]  /*08e0*/  @P0 BRA `(.L_x_6473) ;  /* 0x0000005000000947 */ /* 0x000fea0003800000 */
[----:B------:R-:W-:Y:S05]  /*08f0*/  BRA `(.L_x_6474) ;  /* 0x0000005000007947 */ /* 0x000fea0003800000 */
.L_x_6472:
[----:B-----5:R-:W-:Y:S01]  /*0900*/  FADD.FTZ R35, R27, R35 ;  /* 0x000000231b237221 */ /* 0x020fe20000010000 */
[----:B------:R-:W-:Y:S05]  /*0910*/  BRA `(.L_x_6473) ;  /* 0x0000002000007947 */ /* 0x000fea0003800000 */
.L_x_6471:
[----:B-----5:R-:W-:-:S04]  /*0920*/  FADD.FTZ R35, R23, R35 ;  /* 0x0000002317237221 */ /* 0x020fc80000010000 */
[----:B------:R-:W-:-:S05]  /*0930*/  @P2 FADD.FTZ R35, R27, R35 ;  /* 0x000000231b232221 */ /* 0x000fca0000010000 */
.L_x_6473:
[----:B0-----:R-:W-:Y:S02]  /*0940*/  MOV R31, R35 ;  /* 0x00000023001f7202 */ /* 0x001fe40000000f00 */
.L_x_6474:
        /* <DEDUP_REMOVED lines=14> */
.L_x_6479:
        /* <DEDUP_REMOVED lines=36> */
.L_x_6480:
[----:B------:R-:W-:Y:S01]  /*0c70*/  FMUL.FTZ R40, R48, R48 ;  /* 0x0000003030287220 */ /* 0x000fe20000410000 */
[----:B------:R-:W-:Y:S01]  /*0c80*/  ISETP.NE.AND P1, PT, RZ, UR6, PT ;  /* 0x00000006ff007c0c */ /* 0x000fe2000bf25270 */
[----:B-1----:R-:W-:Y:S01]  /*0c90*/  FADD.FTZ R49, R49, R2 ;  /* 0x0000000231317221 */ /* 0x002fe20000010000 */
[----:B------:R-:W-:Y:S01]  /*0ca0*/  MOV R42, c[0x0][0x1e0] ;  /* 0x00007800002a7a02 */ /* 0x000fe20000000f00 */
[----:B0-----:R-:W-:Y:S01]  /*0cb0*/  HFMA2.MMA R2, -RZ, RZ, 0, 2.384185791015625e-07 ;  /* 0x00000004ff027435 */ /* 0x001fe200000001ff */
[----:B------:R-:W-:-:S03]  /*0cc0*/  FSEL R43, R40, RZ, P1 ;  /* 0x000000ff282b7208 */ /* 0x000fc60000800000 */
[----:B------:R-:W-:-:S04]  /*0cd0*/  FFMA.FTZ R40, R49, R42, c[0x0][0x228] ;  /* 0x00008a0031287623 */ /* 0x000fc8000001002a */
[----:B------:R-:W-:Y:S01]  /*0ce0*/  FADD.FTZ R44, R40, R43 ;  /* 0x0000002b282c7221 */ /* 0x000fe20000010000 */
[----:B------:R-:W-:Y:S01]  /*0cf0*/  FSEL R43, R48, RZ, !P1 ;  /* 0x000000ff302b7208 */ /* 0x000fe20004800000 */
[----:B------:R-:W-:Y:S01]  /*0d00*/  @!P2 IMAD.WIDE R46, R3, R2, c[0x0][0x1a0] ;  /* 0x00006800032ea625 */ /* 0x000fe200078e0202 */
[----:B------:R-:W-:Y:S02]  /*0d10*/  LEA R42, P1, R41, c[0x0][0x208], 0x4 ;  /* 0x00008200292a7a11 */ /* 0x000fe400078220ff */
[----:B------:R-:W-:Y:S01]  /*0d20*/  LEA R40, P3, R45, c[0x0][0x208], 0x4 ;  /* 0x000082002d287a11 */ /* 0x000fe200078620ff */
[----:B------:R-:W0:Y:S01]  /*0d30*/  MUFU.RSQ R44, R44 ;  /* 0x0000002c002c7308 */ /* 0x000e220000001400 */
[C---:B------:R-:W-:Y:S01]  /*0d40*/  FADD.FTZ R39, -R43.reuse, R39 ;  /* 0x000000272b277221 */ /* 0x040fe20000010100 */
[----:B------:R1:W-:Y:S01]  /*0d50*/  @!P2 STG.E [R46.64], R48 ;  /* 0x000000302e00a986 */ /* 0x0003e2000c101904 */
        /* <DEDUP_REMOVED lines=8> */
[C---:B0-----:R-:W-:Y:S01]  /*0de0*/  FMUL.FTZ R34, R44.reuse, R39 ;  /* 0x000000272c227220 */ /* 0x041fe20000410000 */
[----:B------:R-:W-:Y:S01]  /*0df0*/  LEA.HI.X R41, R45, c[0x0][0x20c], RZ, 0x4, P3 ;  /* 0x000083002d297a11 */ /* 0x000fe200018f24ff */
[----:B------:R-:W-:-:S02]  /*0e00*/  FMUL.FTZ R49, R44, R49 ;  /* 0x000000312c317220 */ /* 0x000fc40000410000 */
[C---:B------:R-:W-:Y:S02]  /*0e10*/  FMUL.FTZ R38, R44.reuse, R37 ;  /* 0x000000252c267220 */ /* 0x040fe40000410000 */
[C---:B------:R-:W-:Y:S02]  /*0e20*/  FMUL.FTZ R51, R44.reuse, R51 ;  /* 0x000000332c337220 */ /* 0x040fe40000410000 */
[C---:B------:R-:W-:Y:S02]  /*0e30*/  FMUL.FTZ R36, R44.reuse, R33 ;  /* 0x000000212c247220 */ /* 0x040fe40000410000 */
[C---:B------:R-:W-:Y:S02]  /*0e40*/  FMUL.FTZ R45, R44.reuse, R32 ;  /* 0x000000202c2d7220 */ /* 0x040fe40000410000 */
[C---:B------:R-:W-:Y:S02]  /*0e50*/  FMUL.FTZ R53, R44.reuse, R53 ;  /* 0x000000352c357220 */ /* 0x040fe40000410000 */
[----:B-1----:R-:W-:-:S02]  /*0e60*/  FMUL.FTZ R48, R44, R35 ;  /* 0x000000232c307220 */ /* 0x002fc40000410000 */
[----:B------:R-:W-:-:S04]  /*0e70*/  @!P2 IMAD.WIDE R46, R3, R2, c[0x0][0x1a8] ;  /* 0x00006a00032ea625 */ /* 0x000fc800078e0202 */
        /* <DEDUP_REMOVED lines=15> */
.L_x_6477:
[----:B------:R-:W-:Y:S05]  /*0f70*/  EXIT ;  /* 0x000000000000794d */ /* 0x000fea0003800000 */
.L_x_6475:
[----:B0-----:R-:W-:Y:S01]  /*0f80*/  HFMA2.MMA R47, -RZ, RZ, 0, 1.847743988037109375e-06 ;  /* 0x0000001fff2f7435 */ /* 0x001fe200000001ff */
[----:B------:R-:W-:Y:S02]  /*0f90*/  MOV R44, 0x1 ;  /* 0x00000001002c7802 */ /* 0x000fe40000000f00 */
[----:B------:R-:W-:Y:S02]  /*0fa0*/  MOV R40, 0xffffffff ;  /* 0xffffffff00287802 */ /* 0x000fe40000000f00 */
[----:B------:R-:W-:Y:S02]  /*0fb0*/  MOV R42, 0xfd0 ;  /* 0x00000fd0002a7802 */ /* 0x000fe40000000f00 */
[----:B-----5:R-:W-:Y:S05]  /*0fc0*/  CALL.REL.NOINC `($__internal_75_$__cuda_sm70_shflsync_bfly_p) ;  /* 0x000004a000007944 */ /* 0x020fea0003c00000 */
[----:B01----:R-:W-:Y:S05]  /*0fd0*/  BRA `(.L_x_6479) ;  /* 0xfffffa5000007947 */ /* 0x003fea000383ffff */
.L_x_6476:
[----:B------:R-:W-:Y:S01]  /*0fe0*/  HFMA2.MMA R44, -RZ, RZ, 0, 1.1920928955078125e-07 ;  /* 0x00000002ff2c7435 */ /* 0x000fe200000001ff */
[----:B0-----:R-:W-:Y:S02]  /*0ff0*/  MOV R2, R49 ;  /* 0x0000003100027202 */ /* 0x001fe40000000f00 */
[----:B------:R-:W-:Y:S02]  /*1000*/  MOV R47, 0x1f ;  /* 0x0000001f002f7802 */ /* 0x000fe40000000f00 */
[----:B------:R-:W-:-:S02]  /*1010*/  MOV R40, 0xffffffff ;  /* 0xffffffff00287802 */ /* 0x000fc40000000f00 */
[----:B------:R-:W-:Y:S02]  /*1020*/  MOV R42, 0x1040 ;  /* 0x00001040002a7802 */ /* 0x000fe40000000f00 */
[----:B-----5:R-:W-:Y:S05]  /*1030*/  CALL.REL.NOINC `($__internal_75_$__cuda_sm70_shflsync_bfly_p) ;  /* 0x0000043000007944 */ /* 0x020fea0003c00000 */
[----:B0-----:R-:W-:Y:S01]  /*1040*/  HFMA2.MMA R44, -RZ, RZ, 0, 2.384185791015625e-07 ;  /* 0x00000004ff2c7435 */ /* 0x001fe200000001ff */
[----:B-1----:R-:W-:Y:S01]  /*1050*/  FADD.FTZ R2, R49, R40 ;  /* 0x0000002831027221 */ /* 0x002fe20000010000 */
[----:B------:R-:W-:Y:S02]  /*1060*/  MOV R47, 0x1f ;  /* 0x0000001f002f7802 */ /* 0x000fe40000000f00 */
[----:B------:R-:W-:Y:S02]  /*1070*/  MOV R40, 0xffffffff ;  /* 0xffffffff00287802 */ /* 0x000fe40000000f00 */
[----:B------:R-:W-:Y:S02]  /*1080*/  MOV R42, 0x10a0 ;  /* 0x000010a0002a7802 */ /* 0x000fe40000000f00 */
[----:B------:R-:W-:Y:S05]  /*1090*/  CALL.REL.NOINC `($__internal_75_$__cuda_sm70_shflsync_bfly_p) ;  /* 0x000003d000007944 */ /* 0x000fea0003c00000 */
[----:B0-----:R-:W-:Y:S01]  /*10a0*/  HFMA2.MMA R44, -RZ, RZ, 0, 4.76837158203125e-07 ;  /* 0x00000008ff2c7435 */ /* 0x001fe200000001ff */
[----:B-1----:R-:W-:Y:S01]  /*10b0*/  FADD.FTZ R2, R2, R40 ;  /* 0x0000002802027221 */ /* 0x002fe20000010000 */
[----:B------:R-:W-:Y:S02]  /*10c0*/  MOV R47, 0x1f ;  /* 0x0000001f002f7802 */ /* 0x000fe40000000f00 */
[----:B------:R-:W-:-:S02]  /*10d0*/  MOV R40, 0xffffffff ;  /* 0xffffffff00287802 */ /* 0x000fc40000000f00 */
[----:B------:R-:W-:Y:S02]  /*10e0*/  MOV R42, 0x1100 ;  /* 0x00001100002a7802 */ /* 0x000fe40000000f00 */
[----:B------:R-:W-:Y:S05]  /*10f0*/  CALL.REL.NOINC `($__internal_75_$__cuda_sm70_shflsync_bfly_p) ;  /* 0x0000037000007944 */ /* 0x000fea0003c00000 */
[----:B0-----:R-:W-:Y:S01]  /*1100*/  HFMA2.MMA R44, -RZ, RZ, 0, 9.5367431640625e-07 ;  /* 0x00000010ff2c7435 */ /* 0x001fe200000001ff */
[----:B-1----:R-:W-:Y:S01]  /*1110*/  FADD.FTZ R2, R2, R40 ;  /* 0x0000002802027221 */ /* 0x002fe20000010000 */
[----:B------:R-:W-:Y:S02]  /*1120*/  MOV R47, 0x1f ;  /* 0x0000001f002f7802 */ /* 0x000fe40000000f00 */
[----:B------:R-:W-:Y:S02]  /*1130*/  MOV R40, 0xffffffff ;  /* 0xffffffff00287802 */ /* 0x000fe40000000f00 */
[----:B------:R-:W-:Y:S02]  /*1140*/  MOV R42, 0x1160 ;  /* 0x00001160002a7802 */ /* 0x000fe40000000f00 */
[----:B------:R-:W-:Y:S05]  /*1150*/  CALL.REL.NOINC `($__internal_75_$__cuda_sm70_shflsync_bfly_p) ;  /* 0x0000031000007944 */ /* 0x000fea0003c00000 */
[----:B-1----:R-:W-:Y:S01]  /*1160*/  FADD.FTZ R40, R2, R40 ;  /* 0x0000002802287221 */ /* 0x002fe20000010000 */
[----:B0-----:R-:W-:Y:S01]  /*1170*/  HFMA2.MMA R44, -RZ, RZ, 0, 5.9604644775390625e-08 ;  /* 0x00000001ff2c7435 */ /* 0x001fe200000001ff */
[----:B------:R-:W-:Y:S02]  /*1180*/  MOV R42, 0x12d0 ;  /* 0x000012d0002a7802 */ /* 0x000fe40000000f00 */
        /* <DEDUP_REMOVED lines=18> */
[----:B------:R-:W-:Y:S02]  /*12b0*/  FFMA.FTZ R2, R43, R43, R2 ;  /* 0x0000002b2b027223 */ /* 0x000fe40000010002 */
[----:B------:R-:W-:Y:S05]  /*12c0*/  CALL.REL.NOINC `($__internal_75_$__cuda_sm70_shflsync_bfly_p) ;  /* 0x000001a000007944 */ /* 0x000fea0003c00000 */
[----:B0-----:R-:W-:Y:S01]  /*12d0*/  HFMA2.MMA R44, -RZ, RZ, 0, 1.1920928955078125e-07 ;  /* 0x00000002ff2c7435 */ /* 0x001fe200000001ff */
[----:B-1----:R-:W-:Y:S01]  /*12e0*/  FADD.FTZ R2, R2, R40 ;  /* 0x0000002802027221 */ /* 0x002fe20000010000 */
[----:B------:R-:W-:Y:S02]  /*12f0*/  MOV R47, 0x1f ;  /* 0x0000001f002f7802 */ /* 0x000fe40000000f00 */
[----:B------:R-:W-:Y:S02]  /*1300*/  MOV R40, 0xffffffff ;  /* 0xffffffff00287802 */ /* 0x000fe40000000f00 */
[----:B------:R-:W-:Y:S02]  /*1310*/  MOV R42, 0x1330 ;  /* 0x00001330002a7802 */ /* 0x000fe40000000f00 */
[----:B------:R-:W-:Y:S05]  /*1320*/  CALL.REL.NOINC `($__internal_75_$__cuda_sm70_shflsync_bfly_p) ;  /* 0x0000014000007944 */ /* 0x000fea0003c00000 */
[----:B0-----:R-:W-:Y:S01]  /*1330*/  HFMA2.MMA R44, -RZ, RZ, 0, 2.384185791015625e-07 ;  /* 0x00000004ff2c7435 */ /* 0x001fe200000001ff */
[----:B-1----:R-:W-:Y:S01]  /*1340*/  FADD.FTZ R2, R2, R40 ;  /* 0x0000002802027221 */ /* 0x002fe20000010000 */
[----:B------:R-:W-:Y:S02]  /*1350*/  MOV R47, 0x1f ;  /* 0x0000001f002f7802 */ /* 0x000fe40000000f00 */
[----:B------:R-:W-:-:S02]  /*1360*/  MOV R40, 0xffffffff ;  /* 0xffffffff00287802 */ /* 0x000fc40000000f00 */
[----:B------:R-:W-:Y:S02]  /*1370*/  MOV R42, 0x1390 ;  /* 0x00001390002a7802 */ /* 0x000fe40000000f00 */
[----:B------:R-:W-:Y:S05]  /*1380*/  CALL.REL.NOINC `($__internal_75_$__cuda_sm70_shflsync_bfly_p) ;  /* 0x000000e000007944 */ /* 0x000fea0003c00000 */
[----:B0-----:R-:W-:Y:S01]  /*1390*/  HFMA2.MMA R44, -RZ, RZ, 0, 4.76837158203125e-07 ;  /* 0x00000008ff2c7435 */ /* 0x001fe200000001ff */
[----:B-1----:R-:W-:Y:S01]  /*13a0*/  FADD.FTZ R2, R2, R40 ;  /* 0x0000002802027221 */ /* 0x002fe20000010000 */
[----:B------:R-:W-:Y:S02]  /*13b0*/  MOV R47, 0x1f ;  /* 0x0000001f002f7802 */ /* 0x000fe40000000f00 */
[----:B------:R-:W-:Y:S02]  /*13c0*/  MOV R40, 0xffffffff ;  /* 0xffffffff00287802 */ /* 0x000fe40000000f00 */
[----:B------:R-:W-:Y:S02]  /*13d0*/  MOV R42, 0x13f0 ;  /* 0x000013f0002a7802 */ /* 0x000fe40000000f00 */
[----:B------:R-:W-:Y:S05]  /*13e0*/  CALL.REL.NOINC `($__internal_75_$__cuda_sm70_shflsync_bfly_p) ;  /* 0x0000008000007944 */ /* 0x000fea0003c00000 */
[----:B0-----:R-:W-:Y:S01]  /*13f0*/  HFMA2.MMA R44, -RZ, RZ, 0, 9.5367431640625e-07 ;  /* 0x00000010ff2c7435 */ /* 0x001fe200000001ff */
[----:B-1----:R-:W-:Y:S01]  /*1400*/  FADD.FTZ R2, R2, R40 ;  /* 0x0000002802027221 */ /* 0x002fe20000010000 */
[----:B------:R-:W-:Y:S02]  /*1410*/  MOV R47, 0x1f ;  /* 0x0000001f002f7802 */ /* 0x000fe40000000f00 */
[----:B------:R-:W-:-:S02]  /*1420*/  MOV R40, 0xffffffff ;  /* 0xffffffff00287802 */ /* 0x000fc40000000f00 */
[----:B------:R-:W-:Y:S02]  /*1430*/  MOV R42, 0x1450 ;  /* 0x00001450002a7802 */ /* 0x000fe40000000f00 */
[----:B------:R-:W-:Y:S05]  /*1440*/  CALL.REL.NOINC `($__internal_75_$__cuda_sm70_shflsync_bfly_p) ;  /* 0x0000002000007944 */ /* 0x000fea0003c00000 */
[----:B-1----:R-:W-:Y:S01]  /*1450*/  MOV R49, R40 ;  /* 0x0000002800317202 */ /* 0x002fe20000000f00 */
[----:B0-----:R-:W-:Y:S05]  /*1460*/  BRA `(.L_x_6480) ;  /* 0xfffff80000007947 */ /* 0x001fea000383ffff */
        .weak           $__internal_75_$__cuda_sm70_shflsync_bfly_p
        .type           $__internal_75_$__cuda_sm70_shflsync_bfly_p,@function
        .size           $__internal_75_$__cuda_sm70_shflsync_bfly_p,(.L_x_7131 - $__internal_75_$__cuda_sm70_shflsync_bfly_p)
$__internal_75_$__cuda_sm70_shflsync_bfly_p:
[----:B------:R-:W-:Y:S01]  /*1470*/  HFMA2.MMA R43, -RZ, RZ, 0, 0 ;  /* 0x00000000ff2b7435 */ /* 0x000fe200000001ff */
[----:B------:R-:W-:Y:S04]  /*1480*/  WARPSYNC R40 ;  /* 0x0000002800007348 */ /* 0x000fe80003800000 */
[----:B------:R0:W1:Y:S01]  /*1490*/  SHFL.BFLY PT, R40, R2, R44, R47 ;  /* 0x0c00002c02287389 */ /* 0x00006200000e002f */
[----:B------:R-:W-:Y:S05]  /*14a0*/  RET.REL.NODEC R42 `(_ZN10layer_norm31ln_parallel_residual_fwd_kernelINS_13Kernel_traitsIfffffjLj256ELj1ELj4ELj1ELj16ENS_18Kernel_traits_baseILj256EfffffjLj128EEEEELb0ELb1ELb1EEEvNS_9FwdParamsE) ;  /* 0xffffeb502a007950 */ /* 0x000fea0003c3ffff */
.L_x_6481:
        /* <DEDUP_REMOVED lines=13> */
.L_x_7131:


//--------------------- .text._ZN10layer_norm31ln_parallel_residual_fwd_kernelINS_13Kernel_traitsIfffffjLj256ELj1ELj4ELj1ELj16ENS_18Kernel_traits_baseILj256EfffffjLj128EEEEELb1ELb0ELb0EEEvNS_9FwdParamsE --------------------------
	.section	.text._ZN10layer_norm31ln_parallel_residual_fwd_kernelINS_13Kernel_traitsIfffffjLj256ELj1ELj4ELj1ELj16ENS_18Kernel_traits_baseILj256EfffffjLj128EEEEELb1ELb0ELb0EEEvNS_9FwdParamsE,"ax",@progbits
	.sectioninfo	@"SHI_REGISTERS=84"
	.align	128
        .global         _ZN10layer_norm31ln_parallel_residual_fwd_kernelINS_13Kernel_traitsIfffffjLj256ELj1ELj4ELj1ELj16ENS_18Kernel_traits_baseILj256EfffffjLj128EEEEELb1ELb0ELb0EEEvNS_9FwdParamsE
        .type           _ZN10layer_norm31ln_parallel_residual_fwd_kernelINS_13Kernel_traitsIfffffjLj256ELj1ELj4ELj1ELj16ENS_18Kernel_traits_baseILj256EfffffjLj128EEEEELb1ELb0ELb0EEEvNS_9FwdParamsE,@function
        .size           _ZN10layer_norm31ln_parallel_residual_fwd_kernelINS_13Kernel_traitsIfffffjLj256ELj1ELj4ELj1ELj16ENS_18Kernel_traits_baseILj256EfffffjLj128EEEEELb1ELb0ELb0EEEvNS_9FwdParamsE,(.L_x_7132 - _ZN10layer_norm31ln_parallel_residual_fwd_kernelINS_13Kernel_traitsIfffffjLj256ELj1ELj4ELj1ELj16ENS_18Kernel_traits_baseILj256EfffffjLj128EEEEELb1ELb0ELb0EEEvNS_9FwdParamsE)
        .other          _ZN10layer_norm31ln_parallel_residual_fwd_kernelINS_13Kernel_traitsIfffffjLj256ELj1ELj4ELj1ELj16ENS_18Kernel_traits_baseILj256EfffffjLj128EEEEELb1ELb0ELb0EEEvNS_9FwdParamsE,@"STO_CUDA_ENTRY STV_DEFAULT"
_ZN10layer_norm31ln_parallel_residual_fwd_kernelINS_13Kernel_traitsIfffffjLj256ELj1ELj4ELj1ELj16ENS_18Kernel_traits_baseILj256EfffffjLj128EEEEELb1ELb0ELb0EEEvNS_9FwdParamsE:
.text._ZN10layer_norm31ln_parallel_residual_fwd_kernelINS_13Kernel_traitsIfffffjLj256ELj1ELj4ELj1ELj16ENS_18Kernel_traits_baseILj256EfffffjLj128EEEEELb1ELb0ELb0EEEvNS_9FwdParamsE:
        /* <DEDUP_REMOVED lines=20> */
[--C-:B------:R-:W-:Y:S02]  /*0140*/  SHF.R.U32.HI R57, RZ, 0x5, R58.reuse ;  /* 0x00000005ff397819 */ /* 0x100fe4000001163a */
[----:B------:R-:W-:Y:S01]  /*0150*/  LOP3.LUT R59, R28, 0x1f, RZ, 0x3c, !PT ;  /* 0x0000001f1c3b7812 */ /* 0x000fe200078e3cff */
[C---:B-1----:R-:W-:Y:S02]  /*0160*/  IMAD R58, R7.reuse, c[0x0][0x0], R58 ;  /* 0x00000000073a7a24 */ /* 0x042fe400078e023a */
[----:B------:R-:W-:Y:S01]  /*0170*/  IMAD R57, R7, 0x4, R57 ;  /* 0x0000000407397824 */ /* 0x000fe200078e0239 */
[----:B------:R-:W-:-:S04]  /*0180*/  LEA.HI.SX32 R59, R6, R59, 0x1e ;  /* 0x0000003b063b7211 */ /* 0x000fc800078ff2ff */
[C---:B------:R-:W-:Y:S02]  /*0190*/  LOP3.LUT P0, RZ, R59.reuse, 0xffffffe0, RZ, 0xc0, !PT ;  /* 0xffffffe03bff7812 */ /* 0x040fe4000780c0ff */
[----:B------:R-:W-:Y:S02]  /*01a0*/  ISETP.GE.U32.AND P5, PT, R59, 0x40, PT ;  /* 0x000000403b00780c */ /* 0x000fe40003fa6070 */
[----:B------:R-:W-:Y:S02]  /*01b0*/  P2R R71, PR, RZ, 0x1 ;  /* 0x00000001ff477803 */ /* 0x000fe40000000000 */
[----:B------:R-:W-:Y:S01]  /*01c0*/  P2R R72, PR, RZ, 0x20 ;  /* 0x00000020ff487803 */ /* 0x000fe20000000000 */
[----:B--2---:R-:W0:Y:S08]  /*01d0*/  @P2 R2UR UR4, R4 ;  /* 0x00000000040423c2 */ /* 0x004e3000000e0000 */
[----:B------:R-:W1:Y:S01]  /*01e0*/  @P2 R2UR UR5, R5 ;  /* 0x00000000050523c2 */ /* 0x000e6200000e0000 */
[----:B---3--:R-:W-:Y:S01]  /*01f0*/  @P2 IADD3 R0, P3, R2, c[0x0][0x240], RZ ;  /* 0x0000900002002a10 */ /* 0x008fe20007f7e0ff */
[----:B0-----:R-:W-:-:S02]  /*0200*/  UIADD3 UR9, UR4, -0x61c88647, URZ ;  /* 0x9e3779b904097890 */ /* 0x001fc4000fffe03f */
[----:B------:R-:W-:Y:S02]  /*0210*/  UIADD3 UR11, UR4, 0x3c6ef372, URZ ;  /* 0x3c6ef372040b7890 */ /* 0x000fe4000fffe03f */
[----:B------:R-:W-:Y:S02]  /*0220*/  UIADD3 UR13, UR4, -0x255992d5, URZ ;  /* 0xdaa66d2b040d7890 */ /* 0x000fe4000fffe03f */
[----:B------:R-:W-:Y:S02]  /*0230*/  UIADD3 UR15, UR4, 0x78dde6e4, URZ ;  /* 0x78dde6e4040f7890 */ /* 0x000fe4000fffe03f */
[----:B-1----:R-:W-:Y:S02]  /*0240*/  UIADD3 UR10, UR5, -0x4498517b, URZ ;  /* 0xbb67ae85050a7890 */ /* 0x002fe4000fffe03f */
        /* <DEDUP_REMOVED lines=8> */
[----:B------:R-:W-:Y:S02]  /*02d0*/  UIADD3 UR23, UR4, -0xe443238, URZ ;  /* 0xf1bbcdc804177890 */ /* 0x000fe4000fffe03f */
[----:B------:R-:W-:Y:S01]  /*02e0*/  UIADD3 UR25, UR4, -0x700cb87f, URZ ;  /* 0x8ff3478104197890 */ /* 0x000fe2000fffe03f */
[----:B------:R-:W-:Y:S06]  /*02f0*/  @!P0 BRA `(.L_x_6483) ;  /* 0x0000017000008947 */ /* 0x000fec0003800000 */
[----:B------:R-:W-:Y:S01]  /*0300*/  ISETP.NE.U32.AND P0, PT, RZ, c[0x0][0x218], PT ;  /* 0x00008600ff007a0c */ /* 0x000fe20003f05070 */
[C---:B------:R-:W-:Y:S01]  /*0310*/  IMAD.SHL.U32 R22, R28.reuse, 0x10, RZ ;  /* 0x000000101c167824 */ /* 0x040fe200078e00ff */
[----:B------:R-:W-:Y:S01]  /*0320*/  ISETP.NE.U32.AND P1, PT, RZ, c[0x0][0x220], PT ;  /* 0x00008800ff007a0c */ /* 0x000fe20003f25070 */
[----:B------:R-:W-:Y:S01]  /*0330*/  IMAD.MOV.U32 R13, RZ, RZ, 0x10 ;  /* 0x00000010ff0d7424 */ /* 0x000fe200078e00ff */
[----:B------:R-:W-:Y:S01]  /*0340*/  ISETP.NE.AND.EX P0, PT, RZ, c[0x0][0x21c], PT, P0 ;  /* 0x00008700ff007a0c */ /* 0x000fe20003f05300 */
[----:B------:R-:W-:Y:S01]  /*0350*/  CS2R R6, SRZ ;  /* 0x0000000000067805 */ /* 0x000fe2000001ff00 */
[----:B------:R-:W-:Y:S01]  /*0360*/  ISETP.NE.AND.EX P1, PT, RZ, c[0x0][0x224], PT, P1 ;  /* 0x00008900ff007a0c */ /* 0x000fe20003f25310 */
[----:B------:R-:W-:Y:S01]  /*0370*/  CS2R R4, SRZ ;  /* 0x0000000000047805 */ /* 0x000fe2000001ff00 */
[C---:B------:R-:W-:Y:S01]  /*0380*/  SHF.L.U64.HI R8, R28.reuse, 0x4, RZ ;  /* 0x000000041c087819 */ /* 0x040fe200000102ff */
[----:B------:R-:W-:Y:S01]  /*0390*/  CS2R R10, SRZ ;  /* 0x00000000000a7805 */ /* 0x000fe2000001ff00 */
[----:B------:R-:W-:-:S06]  /*03a0*/  IMAD.WIDE.U32 R12, R28, R13, c[0x0][0x1b0] ;  /* 0x00006c001c0c7625 */ /* 0x000fcc00078e000d */
[----:B------:R-:W5:Y:S01]  /*03b0*/  LDG.E.128 R12, [R12.64] ;  /* 0x000000060c0c7981 */ /* 0x000f62000c1e1d00 */
[----:B------:R-:W-:-:S04]  /*03c0*/  @P0 LEA R20, P4, R28, c[0x0][0x218], 0x4 ;  /* 0x000086001c140a11 */ /* 0x000fc800078820ff */
[----:B------:R-:W-:Y:S02]  /*03d0*/  @P0 LEA.HI.X R21, R28, c[0x0][0x21c], RZ, 0x4, P4 ;  /* 0x000087001c150a11 */ /* 0x000fe400020f24ff */
[----:B------:R-:W-:-:S03]  /*03e0*/  IADD3 R16, P4, R22, c[0x0][0x1b8], RZ ;  /* 0x00006e0016107a10 */ /* 0x000fc60007f9e0ff */
[----:B------:R0:W5:Y:S01]  /*03f0*/  @P0 LDG.E.128 R4, [R20.64] ;  /* 0x0000000614040981 */ /* 0x000162000c1e1d00 */
[----:B------:R-:W-:Y:S02]  /*0400*/  IADD3.X R17, R8, c[0x0][0x1bc], RZ, P4, !PT ;  /* 0x00006f0008117a10 */ /* 0x000fe400027fe4ff */
[----:B------:R-:W-:-:S04]  /*0410*/  @P1 IADD3 R22, P4, R22, c[0x0][0x220], RZ ;  /* 0x0000880016161a10 */ /* 0x000fc80007f9e0ff */
[----:B------:R-:W-:Y:S01]  /*0420*/  @P1 IADD3.X R23, R8, c[0x0][0x224], RZ, P4, !PT ;  /* 0x0000890008171a10 */ /* 0x000fe200027fe4ff */
[----:B------:R-:W5:Y:S01]  /*0430*/  LDG.E.128 R16, [R16.64] ;  /* 0x0000000610107981 */ /* 0x000f62000c1e1d00 */
[----:B------:R-:W-:-:S06]  /*0440*/  CS2R R8, SRZ ;  /* 0x0000000000087805 */ /* 0x000fcc000001ff00 */
[----:B------:R0:W5:Y:S01]  /*0450*/  @P1 LDG.E.128 R8, [R22.64] ;  /* 0x0000000616081981 */ /* 0x000162000c1e1d00 */
[----:B------:R-:W-:-:S03]  /*0460*/  LOP3.LUT R28, R28, 0x20, RZ, 0xfc, !PT ;  /* 0x000000201c1c7812 */ /* 0x000fc600078efcff */
.L_x_6483:
[----:B------:R-:W-:Y:S05]  /*0470*/  BSYNC B0 ;  /* 0x0000000000007941 */ /* 0x000fea0003800000 */
.L_x_6482:
[----:B------:R-:W-:Y:S01]  /*0480*/  BSSY B0, `(.L_x_6484) ;  /* 0x0000018000007945 */ /* 0x000fe20003800000 */
[----:B------:R-:W-:Y:S05]  /*0490*/  @!P5 BRA `(.L_x_6485) ;  /* 0x000001600000d947 */ /* 0x000fea0003800000 */
[----:B------:R-:W-:Y:S01]  /*04a0*/  ISETP.NE.U32.AND P0, PT, RZ, c[0x0][0x218], PT ;  /* 0x00008600ff007a0c */ /* 0x000fe20003f05070 */
[----:B------:R-:W-:Y:S01]  /*04b0*/  IMAD.MOV.U32 R29, RZ, RZ, 0x10 ;  /* 0x00000010ff1d7424 */ /* 0x000fe200078e00ff */
[----:B------:R-:W-:Y:S01]  /*04c0*/  ISETP.NE.U32.AND P1, PT, RZ, c[0x0][0x220], PT ;  /* 0x00008800ff007a0c */ /* 0x000fe20003f25070 */
[----:B0-----:R-:W-:Y:S01]  /*04d0*/  CS2R R22, SRZ ;  /* 0x0000000000167805 */ /* 0x001fe2000001ff00 */
[----:B------:R-:W-:Y:S01]  /*04e0*/  ISETP.NE.AND.EX P0, PT, RZ, c[0x0][0x21c], PT, P0 ;  /* 0x00008700ff007a0c */ /* 0x000fe20003f05300 */
[----:B------:R-:W-:Y:S01]  /*04f0*/  CS2R R20, SRZ ;  /* 0x0000000000147805 */ /* 0x000fe2000001ff00 */
[----:B------:R-:W-:Y:S01]  /*0500*/  ISETP.NE.AND.EX P1, PT, RZ, c[0x0][0x224], PT, P1 ;  /* 0x00008900ff007a0c */ /* 0x000fe20003f25310 */
[----:B------:R-:W-:Y:S01]  /*0510*/  CS2R R26, SRZ ;  /* 0x00000000001a7805 */ /* 0x000fe2000001ff00 */
[----:B------:R-:W-:-:S02]  /*0520*/  SHF.L.U32 R38, R28, 0x4, RZ ;  /* 0x000000041c267819 */ /* 0x000fc400000006ff */
[----:B------:R-:W-:-:S07]  /*0530*/  SHF.R.U32.HI R24, RZ, 0x1c, R28 ;  /* 0x0000001cff187819 */ /* 0x000fce000001161c */
[----:B------:R-:W-:-:S04]  /*0540*/  @P0 LEA R36, P4, R28, c[0x0][0x218], 0x4 ;  /* 0x000086001c240a11 */ /* 0x000fc800078820ff */
[C---:B------:R-:W-:Y:S01]  /*0550*/  @P0 LEA.HI.X R37, R28.reuse, c[0x0][0x21c], RZ, 0x4, P4 ;  /* 0x000087001c250a11 */ /* 0x040fe200020f24ff */
[----:B------:R-:W-:Y:S01]  /*0560*/  IMAD.WIDE.U32 R28, R28, R29, c[0x0][0x1b0] ;  /* 0x00006c001c1c7625 */ /* 0x000fe200078e001d */
[----:B------:R-:W-:-:S03]  /*0570*/  IADD3 R32, P4, R38, c[0x0][0x1b8], RZ ;  /* 0x00006e0026207a10 */ /* 0x000fc60007f9e0ff */
[----:B------:R0:W5:Y:S01]  /*0580*/  @P0 LDG.E.128 R20, [R36.64] ;  /* 0x0000000624140981 */ /* 0x000162000c1e1d00 */
[----:B------:R-:W-:Y:S02]  /*0590*/  IADD3.X R33, R24, c[0x0][0x1bc], RZ, P4, !PT ;  /* 0x00006f0018217a10 */ /* 0x000fe400027fe4ff */
[----:B------:R-:W-:Y:S01]  /*05a0*/  @P1 IADD3 R38, P4, R38, c[0x0][0x220], RZ ;  /* 0x0000880026261a10 */ /* 0x000fe20007f9e0ff */
[----:B------:R-:W5:Y:S03]  /*05b0*/  LDG.E.128 R28, [R28.64] ;  /* 0x000000061c1c7981 */ /* 0x000f66000c1e1d00 */
[----:B------:R-:W-:Y:S01]  /*05c0*/  @P1 IADD3.X R39, R24, c[0x0][0x224], RZ, P4, !PT ;  /* 0x0000890018271a10 */ /* 0x000fe200027fe4ff */
[----:B------:R-:W5:Y:S01]  /*05d0*/  LDG.E.128 R32, [R32.64] ;  /* 0x0000000620207981 */ /* 0x000f62000c1e1d00 */
[----:B------:R-:W-:-:S06]  /*05e0*/  CS2R R24, SRZ ;  /* 0x0000000000187805 */ /* 0x000fcc000001ff00 */
[----:B------:R0:W5:Y:S02]  /*05f0*/  @P1 LDG.E.128 R24, [R38.64] ;  /* 0x0000000626181981 */ /* 0x000164000c1e1d00 */
.L_x_6485:
[----:B------:R-:W-:Y:S05]  /*0600*/  BSYNC B0 ;  /* 0x0000000000007941 */ /* 0x000fea0003800000 */
.L_x_6484:
[----:B------:R-:W-:Y:S01]  /*0610*/  ISETP.GE.AND P0, PT, R57, c[0x0][0x164], PT ;  /* 0x0000590039007a0c */ /* 0x000fe20003f06270 */
[----:B------:R-:W-:Y:S01]  /*0620*/  @P2 IMAD.X R41, RZ, RZ, R3, P3 ;  /* 0x000000ffff292224 */ /* 0x000fe200018e0603 */
[----:B------:R-:W-:Y:S02]  /*0630*/  UIADD3 UR26, UR5, -0x695add53, URZ ;  /* 0x96a522ad051a7890 */ /* 0x000fe4000fffe03f */
[----:B------:R-:W-:Y:S02]  /*0640*/  UIADD3 UR24, UR5, -0x24c28bd8, URZ ;  /* 0xdb3d742805187890 */ /* 0x000fe4000fffe03f */
[----:B------:R-:W-:Y:S01]  /*0650*/  UIADD3 UR22, UR5, 0x1fd5c5a3, URZ ;  /* 0x1fd5c5a305167890 */ /* 0x000fe2000fffe03f */
[----:B------:R-:W-:-:S06]  /*0660*/  SHF.R.U64 R70, R0, 0x2, R41 ;  /* 0x0000000200467819 */ /* 0x000fcc0000001229 */
[----:B------:R-:W-:Y:S05]  /*0670*/  @P0 EXIT ;  /* 0x000000000000094d */ /* 0x000fea0003800000 */
[----:B------:R-:W-:Y:S01]  /*0680*/  IMAD.HI.U32 R3, R58, -0x326172a9, RZ ;  /* 0xcd9e8d573a037827 */ /* 0x000fe200078e00ff */
[----:B------:R-:W-:Y:S01]  /*0690*/  SHF.R.U32.HI R56, RZ, 0x2, R41 ;  /* 0x00000002ff387819 */ /* 0x000fe20000011629 */
[----:B------:R-:W-:Y:S01]  /*06a0*/  BSSY B0, `(.L_x_6486) ;  /* 0x0000659000007945 */ /* 0x000fe20003800000 */
[----:B------:R-:W-:Y:S01]  /*06b0*/  LOP3.LUT R73, R0, 0x3, RZ, 0xc0, !PT ;  /* 0x0000000300497812 */ /* 0x000fe200078ec0ff */
[C---:B------:R-:W-:Y:S01]  /*06c0*/  IMAD.HI.U32 R2, R70.reuse, -0x2daee0ad, RZ ;  /* 0xd2511f5346027827 */ /* 0x040fe200078e00ff */
[----:B------:R-:W-:Y:S01]  /*06d0*/  LOP3.LUT R3, R3, UR4, R56, 0x96, !PT ;  /* 0x0000000403037c12 */ /* 0x000fe2000f8e9638 */
[----:B------:R-:W-:Y:S02]  /*06e0*/  ULDC.U8 UR8, c[0x0][0x1f0] ;  /* 0x00007c0000087ab9 */ /* 0x000fe40000000000 */
        /* <DEDUP_REMOVED lines=56> */
.L_x_6627:
        /* <DEDUP_REMOVED lines=36> */
.L_x_6490:
[----:B0-----:R-:W-:Y:S02]  /*0cb0*/  IMAD.MOV.U32 R48, RZ, RZ, R2 ;  /* 0x000000ffff307224 */ /* 0x001fe400078e0002 */
.L_x_6491:
[----:B------:R-:W-:Y:S05]  /*0cc0*/  BSYNC B2 ;  /* 0x0000000000027941 */ /* 0x000fea0003800000 */
.L_x_6489:
        /* <DEDUP_REMOVED lines=16> */
.L_x_6495:
[----:B------:R-:W-:Y:S05]  /*0dd0*/  BSYNC B3 ;  /* 0x0000000000037941 */ /* 0x000fea0003800000 */
.L_x_6494:
        /* <DEDUP_REMOVED lines=42> */
.L_x_6493:
[----:B------:R-:W-:Y:S05]  /*1080*/  BSYNC B2 ;  /* 0x0000000000027941 */ /* 0x000fea0003800000 */
.L_x_6492:
        /* <DEDUP_REMOVED lines=14> */
.L_x_6496:
        /* <DEDUP_REMOVED lines=12> */
.L_x_6499:
[----:B------:R-:W-:Y:S02]  /*1230*/  IMAD.MOV.U32 R53, RZ, RZ, R2 ;  /* 0x000000ffff357224 */ /* 0x000fe400078e0002 */
.L_x_6500:
[----:B------:R-:W-:Y:S05]  /*1240*/  BSYNC B2 ;  /* 0x0000000000027941 */ /* 0x000fea0003800000 */
.L_x_6498:
        /* <DEDUP_REMOVED lines=16> */
.L_x_6504:
[----:B------:R-:W-:Y:S05]  /*1350*/  BSYNC B3 ;  /* 0x0000000000037941 */ /* 0x000fea0003800000 */
.L_x_6503:
        /* <DEDUP_REMOVED lines=42> */
.L_x_6502:
[----:B------:R-:W-:Y:S05]  /*1600*/  BSYNC B2 ;  /* 0x0000000000027941 */ /* 0x000fea0003800000 */
.L_x_6501:
        /* <DEDUP_REMOVED lines=8> */
.L_x_6497:
        /* <DEDUP_REMOVED lines=12> */
.L_x_6506:
[----:B------:R-:W-:Y:S02]  /*1750*/  IMAD.MOV.U32 R53, RZ, RZ, R2 ;  /* 0x000000ffff357224 */ /* 0x000fe400078e0002 */
.L_x_6507:
[----:B------:R-:W-:Y:S05]  /*1760*/  BSYNC B2 ;  /* 0x0000000000027941 */ /* 0x000fea0003800000 */
.L_x_6505:
        /* <DEDUP_REMOVED lines=16> */
.L_x_6511:
[----:B------:R-:W-:Y:S05]  /*1870*/  BSYNC B3 ;  /* 0x0000000000037941 */ /* 0x000fea0003800000 */
.L_x_6510:
        /* <DEDUP_REMOVED lines=42> */
.L_x_6509:
[----:B------:R-:W-:Y:S05]  /*1b20*/  BSYNC B2 ;  /* 0x0000000000027941 */ /* 0x000fea0003800000 */
.L_x_6508:
        /* <DEDUP_REMOVED lines=11> */
.L_x_6512:
        /* <DEDUP_REMOVED lines=12> */
.L_x_6515:
[----:B------:R-:W-:Y:S02]  /*1ca0*/  IMAD.MOV.U32 R48, RZ, RZ, R2 ;  /* 0x000000ffff307224 */ /* 0x000fe400078e0002 */
.L_x_6516:
[----:B------:R-:W-:Y:S05]  /*1cb0*/  BSYNC B2 ;  /* 0x0000000000027941 */ /* 0x000fea0003800000 */
.L_x_6514:
        /* <DEDUP_REMOVED lines=16> */
.L_x_6520:
[----:B------:R-:W-:Y:S05]  /*1dc0*/  BSYNC B3 ;  /* 0x0000000000037941 */ /* 0x000fea0003800000 */
.L_x_6519:
        /* <DEDUP_REMOVED lines=42> */
.L_x_6518:
[----:B------:R-:W-:Y:S05]  /*2070*/  BSYNC B2 ;  /* 0x0000000000027941 */ /* 0x000fea0003800000 */
.L_x_6517:
        /* <DEDUP_REMOVED lines=8> */
.L_x_6513:
        /* <DEDUP_REMOVED lines=12> */
.L_x_6522:
[----:B------:R-:W-:Y:S02]  /*21c0*/  IMAD.MOV.U32 R53, RZ, RZ, R2 ;  /* 0x000000ffff357224 */ /* 0x000fe400078e0002 */
.L_x_6523:
[----:B------:R-:W-:Y:S05]  /*21d0*/  BSYNC B2 ;  /* 0x0000000000027941 */ /* 0x000fea0003800000 */
.L_x_6521:
        /* <DEDUP_REMOVED lines=16> */
.L_x_6527:
[----:B------:R-:W-:Y:S05]  /*22e0*/  BSYNC B3 ;  /* 0x0000000000037941 */ /* 0x000fea0003800000 */
.L_x_6526:
        /* <DEDUP_REMOVED lines=42> */
.L_x_6525:
[----:B------:R-:W-:Y:S05]  /*2590*/  BSYNC B2 ;  /* 0x0000000000027941 */ /* 0x000fea0003800000 */
.L_x_6524:
        /* <DEDUP_REMOVED lines=11> */
.L_x_6528:
        /* <DEDUP_REMOVED lines=12> */
.L_x_6531:
[----:B------:R-:W-:Y:S02]  /*2710*/  IMAD.MOV.U32 R53, RZ, RZ, R2 ;  /* 0x000000ffff357224 */ /* 0x000fe400078e0002 */
.L_x_6532:
[----:B------:R-:W-:Y:S05]  /*2720*/  BSYNC B2 ;  /* 0x0000000000027941 */ /* 0x000fea0003800000 */
.L_x_6530:
        /* <DEDUP_REMOVED lines=16> */
.L_x_6536:
[----:B------:R-:W-:Y:S05]  /*2830*/  BSYNC B3 ;  /* 0x0000000000037941 */ /* 0x000fea0003800000 */
.L_x_6535:
        /* <DEDUP_REMOVED lines=42> */
.L_x_6534:
[----:B------:R-:W-:Y:S05]  /*2ae0*/  BSYNC B2 ;  /* 0x0000000000027941 */ /* 0x000fea0003800000 */
.L_x_6533:
        /* <DEDUP_REMOVED lines=8> */
.L_x_6529:
        /* <DEDUP_REMOVED lines=12> */
.L_x_6538:
[----:B------:R-:W-:Y:S02]  /*2c30*/  IMAD.MOV.U32 R53, RZ, RZ, R2 ;  /* 0x000000ffff357224 */ /* 0x000fe400078e0002 */
.L_x_6539:
[----:B------:R-:W-:Y:S05]  /*2c40*/  BSYNC B2 ;  /* 0x0000000000027941 */ /* 0x000fea0003800000 */
.L_x_6537:
        /* <DEDUP_REMOVED lines=16> */
.L_x_6543:
[----:B------:R-:W-:Y:S05]  /*2d50*/  BSYNC B3 ;  /* 0x0000000000037941 */ /* 0x000fea0003800000 */
.L_x_6542:
        /* <DEDUP_REMOVED lines=42> */
.L_x_6541:
[----:B------:R-:W-:Y:S05]  /*3000*/  BSYNC B2 ;  /* 0x0000000000027941 */ /* 0x000fea0003800000 */
.L_x_6540:
        /* <DEDUP_REMOVED lines=11> */
.L_x_6544:
        /* <DEDUP_REMOVED lines=12> */
.L_x_6547:
[----:B------:R-:W-:Y:S02]  /*3180*/  IMAD.MOV.U32 R48, RZ, RZ, R2 ;  /* 0x000000ffff307224 */ /* 0x000fe400078e0002 */
.L_x_6548:
[----:B------:R-:W-:Y:S05]  /*3190*/  BSYNC B2 ;  /* 0x0000000000027941 */ /* 0x000fea0003800000 */
.L_x_6546:
        /* <DEDUP_REMOVED lines=16> */
.L_x_6552:
[----:B------:R-:W-:Y:S05]  /*32a0*/  BSYNC B3 ;  /* 0x0000000000037941 */ /* 0x000fea0003800000 */
.L_x_6551:
        /* <DEDUP_REMOVED lines=42> */
.L_x_6550:
[----:B------:R-:W-:Y:S05]  /*3550*/  BSYNC B2 ;  /* 0x0000000000027941 */ /* 0x000fea0003800000 */
.L_x_6549:
        /* <DEDUP_REMOVED lines=8> */
.L_x_6545:
[----:B------:R-:W-:Y:S01]  /*35e0*/  SEL R48, RZ, 0x1000000, P5 ;  /* 0x01000000ff307807 */ /* 0x000fe20002800000 */
[C---:B------:R-:W-:Y:S01]  /*35f0*/  IMAD.SHL.U32 R75, R69.reuse, 0x4, RZ ;  /* 0x00000004454b7824 */ /* 0x040fe200078e00ff */
[----:B------:R-:W-:Y:S02]  /*3600*/  SEL R49, RZ, 0x10000, P4 ;  /* 0x00010000ff317807 */ /* 0x000fe40002000000 */
[----:B------:R-:W-:Y:S02]  /*3610*/  SEL R53, RZ, 0x100, P3 ;  /* 0x00000100ff357807 */ /* 0x000fe40001800000 */
[----:B------:R-:W-:Y:S02]  /*3620*/  LEA R50, P0, R69, c[0x0][0x188], 0x4 ;  /* 0x0000620045327a11 */ /* 0x000fe400078020ff */
[----:B------:R-:W-:Y:S02]  /*3630*/  ISETP.NE.AND P1, PT, R51, RZ, PT ;  /* 0x000000ff3300720c */ /* 0x000fe40003f25270 */
[----:B------:R-:W-:-:S02]  /*3640*/  IADD3 R49, R53, R48, R49 ;  /* 0x0000003035317210 */ /* 0x000fc40007ffe031 */
[----:B------:R-:W-:Y:S02]  /*3650*/  SEL R54, RZ, 0x1, P2 ;  /* 0x00000001ff367807 */ /* 0x000fe40001000000 */
[C---:B------:R-:W-:Y:S02]  /*3660*/  LEA.HI.X R51, R69.reuse, c[0x0][0x18c], RZ, 0x4, P0 ;  /* 0x0000630045337a11 */ /* 0x040fe400000f24ff */
[----:B------:R-:W-:Y:S01]  /*3670*/  SHF.L.U64.HI R55, R69, 0x2, RZ ;  /* 0x0000000245377819 */ /* 0x000fe200000102ff */
[----:B------:R-:W-:Y:S01]  /*3680*/  IMAD.IADD R53, R49, 0x1, R54 ;  /* 0x0000000131357824 */ /* 0x000fe200078e0236 */
[----:B------:R-:W-:Y:S01]  /*3690*/  IADD3 R48, P0, R75, c[0x0][0x190], RZ ;  /* 0x000064004b307a10 */ /* 0x000fe20007f1e0ff */
[----:B------:R0:W-:Y:S03]  /*36a0*/  STG.E.128 [R50.64], R40 ;  /* 0x0000002832007986 */ /* 0x0001e6000c101d06 */
[----:B------:R-:W-:-:S05]  /*36b0*/  IADD3.X R49, R55, c[0x0][0x194], RZ, P0, !PT ;  /* 0x0000650037317a10 */ /* 0x000fca00007fe4ff */
[----:B------:R0:W-:Y:S01]  /*36c0*/  STG.E [R48.64], R53 ;  /* 0x0000003530007986 */ /* 0x0001e2000c101906 */
        /* <DEDUP_REMOVED lines=12> */
.L_x_6553:
[----:B0-----:R-:W-:Y:S02]  /*3790*/  IADD3 R53, R69, 0x20, RZ ;  /* 0x0000002045357810 */ /* 0x001fe40007ffe0ff */
.L_x_6488:
[----:B------:R-:W-:Y:S05]  /*37a0*/  BSYNC B1 ;  /* 0x0000000000017941 */ /* 0x000fea0003800000 */
.L_x_6487:
        /* <DEDUP_REMOVED lines=29> */
.L_x_6557:
[----:B0-----:R-:W-:Y:S02]  /*3980*/  IMAD.MOV.U32 R76, RZ, RZ, R2 ;  /* 0x000000ffff4c7224 */ /* 0x001fe400078e0002 */
.L_x_6558:
[----:B------:R-:W-:Y:S05]  /*3990*/  BSYNC B2 ;  /* 0x0000000000027941 */ /* 0x000fea0003800000 */
.L_x_6556:
        /* <DEDUP_REMOVED lines=16> */
.L_x_6562:
[----:B------:R-:W-:Y:S05]  /*3aa0*/  BSYNC B3 ;  /* 0x0000000000037941 */ /* 0x000fea0003800000 */
.L_x_6561:
        /* <DEDUP_REMOVED lines=42> */
.L_x_6560:
[----:B------:R-:W-:Y:S05]  /*3d50*/  BSYNC B2 ;  /* 0x0000000000027941 */ /* 0x000fea0003800000 */
.L_x_6559:
        /* <DEDUP_REMOVED lines=14> */
.L_x_6563:
        /* <DEDUP_REMOVED lines=12> */
.L_x_6566:
[----:B------:R-:W-:Y:S02]  /*3f00*/  IMAD.MOV.U32 R73, RZ, RZ, R2 ;  /* 0x000000ffff497224 */ /* 0x000fe400078e0002 */
.L_x_6567:
[----:B------:R-:W-:Y:S05]  /*3f10*/  BSYNC B2 ;  /* 0x0000000000027941 */ /* 0x000fea0003800000 */
.L_x_6565:
        /* <DEDUP_REMOVED lines=16> */
.L_x_6571:
[----:B------:R-:W-:Y:S05]  /*4020*/  BSYNC B3 ;  /* 0x0000000000037941 */ /* 0x000fea0003800000 */
.L_x_6570:
        /* <DEDUP_REMOVED lines=42> */
.L_x_6569:
[----:B------:R-:W-:Y:S05]  /*42d0*/  BSYNC B2 ;  /* 0x0000000000027941 */ /* 0x000fea0003800000 */
.L_x_6568:
        /* <DEDUP_REMOVED lines=8> */
.L_x_6564:
        /* <DEDUP_REMOVED lines=12> */
.L_x_6573:
[----:B------:R-:W-:Y:S02]  /*4420*/  MOV R73, R2 ;  /* 0x0000000200497202 */ /* 0x000fe40000000f00 */
.L_x_6574:
[----:B------:R-:W-:Y:S05]  /*4430*/  BSYNC B2 ;  /* 0x0000000000027941 */ /* 0x000fea0003800000 */
.L_x_6572:
        /* <DEDUP_REMOVED lines=16> */
.L_x_6578:
[----:B------:R-:W-:Y:S05]  /*4540*/  BSYNC B3 ;  /* 0x0000000000037941 */ /* 0x000fea0003800000 */
.L_x_6577:
        /* <DEDUP_REMOVED lines=41> */
[----:B------:R-:W-:Y:S01]  /*47e0*/  IMAD.MOV.U32 R74, RZ, RZ, R50 ;  /* 0x000000ffff4a7224 */ /* 0x000fe200078e0032 */
[----:B------:R-:W-:Y:S02]  /*47f0*/  LOP3.LUT R68, R51, UR26, R48, 0x96, !PT ;  /* 0x0000001a33447c12 */ /* 0x000fe4000f8e9630 */
.L_x_6576:
[----:B------:R-:W-:Y:S05]  /*4800*/  BSYNC B2 ;  /* 0x0000000000027941 */ /* 0x000fea0003800000 */
.L_x_6575:
        /* <DEDUP_REMOVED lines=11> */
.L_x_6579:
        /* <DEDUP_REMOVED lines=12> */
.L_x_6582:
[----:B------:R-:W-:Y:S02]  /*4980*/  IMAD.MOV.U32 R73, RZ, RZ, R2 ;  /* 0x000000ffff497224 */ /* 0x000fe400078e0002 */
.L_x_6583:
[----:B------:R-:W-:Y:S05]  /*4990*/  BSYNC B2 ;  /* 0x0000000000027941 */ /* 0x000fea0003800000 */
.L_x_6581:
        /* <DEDUP_REMOVED lines=16> */
.L_x_6587:
[----:B------:R-:W-:Y:S05]  /*4aa0*/  BSYNC B3 ;  /* 0x0000000000037941 */ /* 0x000fea0003800000 */
.L_x_6586:
        /* <DEDUP_REMOVED lines=42> */
.L_x_6585:
[----:B------:R-:W-:Y:S05]  /*4d50*/  BSYNC B2 ;  /* 0x0000000000027941 */ /* 0x000fea0003800000 */
.L_x_6584:
        /* <DEDUP_REMOVED lines=8> */
.L_x_6580:
        /* <DEDUP_REMOVED lines=12> */
.L_x_6589:
[----:B------:R-:W-:Y:S02]  /*4ea0*/  IMAD.MOV.U32 R50, RZ, RZ, R2 ;  /* 0x000000ffff327224 */ /* 0x000fe400078e0002 */
.L_x_6590:
[----:B------:R-:W-:Y:S05]  /*4eb0*/  BSYNC B2 ;  /* 0x0000000000027941 */ /* 0x000fea0003800000 */
.L_x_6588:
        /* <DEDUP_REMOVED lines=16> */
.L_x_6594:
[----:B------:R-:W-:Y:S05]  /*4fc0*/  BSYNC B3 ;  /* 0x0000000000037941 */ /* 0x000fea0003800000 */
.L_x_6593:
        /* <DEDUP_REMOVED lines=40> */
[----:B------:R-:W-:-:S05]  /*5250*/  IMAD.WIDE.U32 R74, R74, -0x2daee0ad, RZ ;  /* 0xd2511f534a4a7825 */ /* 0x000fca00078e00ff */
[----:B------:R-:W-:Y:S02]  /*5260*/  LOP3.LUT R68, R75, UR26, R48, 0x96, !PT ;  /* 0x0000001a4b447c12 */ /* 0x000fe4000f8e9630 */
.L_x_6592:
[----:B------:R-:W-:Y:S05]  /*5270*/  BSYNC B2 ;  /* 0x0000000000027941 */ /* 0x000fea0003800000 */
.L_x_6591:
        /* <DEDUP_REMOVED lines=11> */
.L_x_6595:
        /* <DEDUP_REMOVED lines=12> */
.L_x_6598:
[----:B------:R-:W-:Y:S02]  /*53f0*/  IMAD.MOV.U32 R73, RZ, RZ, R2 ;  /* 0x000000ffff497224 */ /* 0x000fe400078e0002 */
.L_x_6599:
[----:B------:R-:W-:Y:S05]  /*5400*/  BSYNC B2 ;  /* 0x0000000000027941 */ /* 0x000fea0003800000 */
.L_x_6597:
        /* <DEDUP_REMOVED lines=16> */
.L_x_6603:
[----:B------:R-:W-:Y:S05]  /*5510*/  BSYNC B3 ;  /* 0x0000000000037941 */ /* 0x000fea0003800000 */
.L_x_6602:
        /* <DEDUP_REMOVED lines=42> */
.L_x_6601:
[----:B------:R-:W-:Y:S05]  /*57c0*/  BSYNC B2 ;  /* 0x0000000000027941 */ /* 0x000fea0003800000 */
.L_x_6600:
        /* <DEDUP_REMOVED lines=8> */
.L_x_6596:
        /* <DEDUP_REMOVED lines=12> */
.L_x_6605:
[----:B------:R-:W-:Y:S02]  /*5910*/  IMAD.MOV.U32 R73, RZ, RZ, R2 ;  /* 0x000000ffff497224 */ /* 0x000fe400078e0002 */
.L_x_6606:
[----:B------:R-:W-:Y:S05]  /*5920*/  BSYNC B2 ;  /* 0x0000000000027941 */ /* 0x000fea0003800000 */
.L_x_6604:
        /* <DEDUP_REMOVED lines=16> */
.L_x_6610:
[----:B------:R-:W-:Y:S05]  /*5a30*/  BSYNC B3 ;  /* 0x0000000000037941 */ /* 0x000fea0003800000 */
.L_x_6609:
        /* <DEDUP_REMOVED lines=42> */
.L_x_6608:
[----:B------:R-:W-:Y:S05]  /*5ce0*/  BSYNC B2 ;  /* 0x0000000000027941 */ /* 0x000fea0003800000 */
.L_x_6607:
        /* <DEDUP_REMOVED lines=11> */
.L_x_6611:
        /* <DEDUP_REMOVED lines=12> */
.L_x_6614:
[----:B------:R-:W-:Y:S02]  /*5e60*/  IMAD.MOV.U32 R76, RZ, RZ, R2 ;  /* 0x000000ffff4c7224 */ /* 0x000fe400078e0002 */
.L_x_6615:
[----:B------:R-:W-:Y:S05]  /*5e70*/  BSYNC B2 ;  /* 0x0000000000027941 */ /* 0x000fea0003800000 */
.L_x_6613:
        /* <DEDUP_REMOVED lines=16> */
.L_x_6619:
[----:B------:R-:W-:Y:S05]  /*5f80*/  BSYNC B3 ;  /* 0x0000000000037941 */ /* 0x000fea0003800000 */
.L_x_6618:
        /* <DEDUP_REMOVED lines=42> */
.L_x_6617:
[----:B------:R-:W-:Y:S05]  /*6230*/  BSYNC B2 ;  /* 0x0000000000027941 */ /* 0x000fea0003800000 */
.L_x_6616:
        /* <DEDUP_REMOVED lines=8> */
.L_x_6612:
[----:B------:R-:W-:Y:S02]  /*62c0*/  SEL R48, RZ, 0x1000000, P5 ;  /* 0x01000000ff307807 */ /* 0x000fe40002800000 */
[----:B------:R-:W-:Y:S02]  /*62d0*/  SEL R49, RZ, 0x10000, P4 ;  /* 0x00010000ff317807 */ /* 0x000fe40002000000 */
[----:B------:R-:W-:Y:S02]  /*62e0*/  SEL R54, RZ, 0x100, P3 ;  /* 0x00000100ff367807 */ /* 0x000fe40001800000 */
[----:B------:R-:W-:Y:S01]  /*62f0*/  ISETP.NE.AND P1, PT, R55, RZ, PT ;  /* 0x000000ff3700720c */ /* 0x000fe20003f25270 */
[C---:B------:R-:W-:Y:S01]  /*6300*/  IMAD.SHL.U32 R55, R53.reuse, 0x4, RZ ;  /* 0x0000000435377824 */ /* 0x040fe200078e00ff */
[----:B------:R-:W-:Y:S02]  /*6310*/  LEA R50, P0, R53, c[0x0][0x188], 0x4 ;  /* 0x0000620035327a11 */ /* 0x000fe400078020ff */
[----:B------:R-:W-:-:S02]  /*6320*/  IADD3 R49, R54, R48, R49 ;  /* 0x0000003036317210 */ /* 0x000fc40007ffe031 */
[----:B------:R-:W-:Y:S02]  /*6330*/  SEL R54, RZ, 0x1, P2 ;  /* 0x00000001ff367807 */ /* 0x000fe40001000000 */
[----:B------:R-:W-:Y:S02]  /*6340*/  LEA.HI.X R51, R53, c[0x0][0x18c], RZ, 0x4, P0 ;  /* 0x0000630035337a11 */ /* 0x000fe400000f24ff */
[----:B------:R-:W-:Y:S01]  /*6350*/  SHF.R.U32.HI R75, RZ, 0x1e, R53 ;  /* 0x0000001eff4b7819 */ /* 0x000fe20000011635 */
[----:B------:R-:W-:Y:S01]  /*6360*/  IMAD.IADD R53, R49, 0x1, R54 ;  /* 0x0000000131357824 */ /* 0x000fe200078e0236 */
[----:B------:R-:W-:Y:S01]  /*6370*/  IADD3 R48, P0, R55, c[0x0][0x190], RZ ;  /* 0x0000640037307a10 */ /* 0x000fe20007f1e0ff */
[----:B------:R0:W-:Y:S03]  /*6380*/  STG.E.128 [R50.64], R44 ;  /* 0x0000002c32007986 */ /* 0x0001e6000c101d06 */
[----:B------:R-:W-:-:S05]  /*6390*/  IADD3.X R49, R75, c[0x0][0x194], RZ, P0, !PT ;  /* 0x000065004b317a10 */ /* 0x000fca00007fe4ff */
[----:B------:R0:W-:Y:S01]  /*63a0*/  STG.E [R48.64], R53 ;  /* 0x0000003530007986 */ /* 0x0001e2000c101906 */
[----:B------:R-:W-:Y:S05]  /*63b0*/  @!P1 BRA `(.L_x_6555) ;  /* 0x000000b000009947 */ /* 0x000fea0003800000 */
[----:B0-----:R-:W-:Y:S02]  /*63c0*/  SHF.L.U32 R48, R66, 0x10, RZ ;  /* 0x0000001042307819 */ /* 0x001fe400000006ff */
[----:B------:R-:W-:Y:S02]  /*63d0*/  LOP3.LUT R51, R64, 0xff, RZ, 0xc0, !PT ;  /* 0x000000ff40337812 */ /* 0x000fe400078ec0ff */
[----:B------:R-:W-:Y:S02]  /*63e0*/  LOP3.LUT R49, R48, 0xff0000, RZ, 0xc0, !PT ;  /* 0x00ff000030317812 */ /* 0x000fe400078ec0ff */
[----:B------:R-:W-:-:S05]  /*63f0*/  LOP3.LUT R48, R67, 0xffff, RZ, 0xc0, !PT ;  /* 0x0000ffff43307812 */ /* 0x000fca00078ec0ff */
[----:B------:R-:W-:Y:S01]  /*6400*/  IMAD R48, R48, 0x1000000, R49 ;  /* 0x0100000030307824 */ /* 0x000fe200078e0231 */
[----:B------:R-:W-:-:S05]  /*6410*/  LOP3.LUT R49, R65, 0xff, RZ, 0xc0, !PT ;  /* 0x000000ff41317812 */ /* 0x000fca00078ec0ff */
[----:B------:R-:W-:Y:S01]  /*6420*/  IMAD R50, R49, 0x100, R48 ;  /* 0x0000010031327824 */ /* 0x000fe200078e0230 */
[----:B------:R-:W-:-:S03]  /*6430*/  IADD3 R48, P0, R55, c[0x0][0x198], RZ ;  /* 0x0000660037307a10 */ /* 0x000fc60007f1e0ff */
[----:B------:R-:W-:Y:S01]  /*6440*/  IMAD.IADD R51, R50, 0x1, R51 ;  /* 0x0000000132337824 */ /* 0x000fe200078e0233 */
[----:B------:R-:W-:-:S05]  /*6450*/  IADD3.X R49, R75, c[0x0][0x19c], RZ, P0, !PT ;  /* 0x000067004b317a10 */ /* 0x000fca00007fe4ff */
[----:B------:R0:W-:Y:S04]  /*6460*/  STG.E [R48.64], R51 ;  /* 0x0000003330007986 */ /* 0x0001e8000c101906 */
.L_x_6555:
[----:B------:R-:W-:Y:S05]  /*6470*/  BSYNC B1 ;  /* 0x0000000000017941 */ /* 0x000fea0003800000 */
.L_x_6554:
        /* <DEDUP_REMOVED lines=14> */
.L_x_6628:
[----:B01----:R-:W-:Y:S01]  /*6560*/  FADD.FTZ R49, R49, R48 ;  /* 0x0000003031317221 */ /* 0x003fe20000010000 */
[----:B------:R-:W-:Y:S05]  /*6570*/  BRA.DIV ~URZ, `(.L_x_6621) ;  /* 0x000007427f007947 */ /* 0x000fea000b800000 */
[----:B------:R-:W0:Y:S01]  /*6580*/  SHFL.BFLY PT, R48, R49, 0x2, 0x1f ;  /* 0x0c401f0031307f89 */ /* 0x000e2200000e0000 */
[----:B------:R-:W-:Y:S01]  /*6590*/  ISETP.NE.AND P2, PT, R71, RZ, PT ;  /* 0x000000ff4700720c */ /* 0x000fe20003f45270 */
        /* <DEDUP_REMOVED lines=34> */
.L_x_6629:
[----:B------:R-:W-:Y:S01]  /*67c0*/  FMUL.FTZ R49, R48, R48 ;  /* 0x0000003030317220 */ /* 0x000fe20000410000 */
[----:B------:R-:W-:Y:S01]  /*67d0*/  ISETP.NE.AND P0, PT, RZ, UR8, PT ;  /* 0x00000008ff007c0c */ /* 0x000fe2000bf05270 */
[----:B01----:R-:W-:Y:S01]  /*67e0*/  FADD.FTZ R54, R53, R54 ;  /* 0x0000003635367221 */ /* 0x003fe20000010000 */
[----:B------:R-:W-:Y:S01]  /*67f0*/  ISETP.NE.AND P2, PT, R71, RZ, PT ;  /* 0x000000ff4700720c */ /* 0x000fe20003f45270 */
[----:B------:R-:W-:Y:S01]  /*6800*/  IMAD.MOV.U32 R51, RZ, RZ, c[0x0][0x1e0] ;  /* 0x00007800ff337624 */ /* 0x000fe200078e00ff */
[----:B------:R-:W-:Y:S01]  /*6810*/  FSEL R50, R49, RZ, P0 ;  /* 0x000000ff31327208 */ /* 0x000fe20000000000 */
[----:B------:R-:W-:Y:S01]  /*6820*/  @!P1 IMAD.MOV.U32 R52, RZ, RZ, 0x4 ;  /* 0x00000004ff349424 */ /* 0x000fe200078e00ff */
[----:B------:R-:W-:Y:S01]  /*6830*/  BSSY B1, `(.L_x_6622) ;  /* 0x0000021000017945 */ /* 0x000fe20003800000 */
[----:B------:R-:W-:Y:S01]  /*6840*/  FFMA.FTZ R49, R54, R51, c[0x0][0x228] ;  /* 0x00008a0036317623 */ /* 0x000fe20000010033 */
[----:B------:R-:W-:Y:S01]  /*6850*/  FSEL R80, R48, RZ, !P0 ;  /* 0x000000ff30507208 */ /* 0x000fe20004000000 */
[----:B------:R-:W-:-:S04]  /*6860*/  @!P1 IMAD.WIDE R52, R57, R52, c[0x0][0x1a8] ;  /* 0x00006a0039349625 */ /* 0x000fc800078e0234 */
[----:B------:R-:W-:Y:S01]  /*6870*/  FADD.FTZ R49, R49, R50 ;  /* 0x0000003231317221 */ /* 0x000fe20000010000 */
[----:B------:R-:W-:-:S03]  /*6880*/  @!P1 MOV R50, 0x4 ;  /* 0x0000000400329802 */ /* 0x000fc60000000f00 */
[----:B------:R-:W0:Y:S02]  /*6890*/  MUFU.RSQ R75, R49 ;  /* 0x00000031004b7308 */ /* 0x000e240000001400 */
[----:B------:R-:W-:-:S05]  /*68a0*/  @!P1 IMAD.WIDE R50, R57, R50, c[0x0][0x1a0] ;  /* 0x0000680039329625 */ /* 0x000fca00078e0232 */
[----:B------:R1:W-:Y:S04]  /*68b0*/  @!P1 STG.E [R50.64], R48 ;  /* 0x0000003032009986 */ /* 0x0003e8000c101906 */
[----:B0-----:R1:W-:Y:S01]  /*68c0*/  @!P1 STG.E [R52.64], R75 ;  /* 0x0000004b34009986 */ /* 0x0013e2000c101906 */
[----:B------:R-:W-:Y:S05]  /*68d0*/  @!P2 BRA `(.L_x_6623) ;  /* 0x000001600000a947 */ /* 0x000fea0003800000 */
[--C-:B-1----:R-:W-:Y:S02]  /*68e0*/  FADD.FTZ R48, R40, -R80.reuse ;  /* 0x8000005028307221 */ /* 0x102fe40000010000 */
[--C-:B------:R-:W-:Y:S02]  /*68f0*/  FADD.FTZ R52, R43, -R80.reuse ;  /* 0x800000502b347221 */ /* 0x100fe40000010000 */
[----:B------:R-:W-:Y:S02]  /*6900*/  FMUL.FTZ R79, R75, R48 ;  /* 0x000000304b4f7220 */ /* 0x000fe40000410000 */
[----:B------:R-:W-:-:S02]  /*6910*/  FADD.FTZ R50, R42, -R80 ;  /* 0x800000502a327221 */ /* 0x000fc40000010000 */
[----:B------:R-:W-:Y:S02]  /*6920*/  FADD.FTZ R48, R41, -R80 ;  /* 0x8000005029307221 */ /* 0x000fe40000010000 */
[C---:B------:R-:W-:Y:S02]  /*6930*/  FMUL.FTZ R54, R75.reuse, R52 ;  /* 0x000000344b367220 */ /* 0x040fe40000410000 */
[C---:B------:R-:W-:Y:S02]  /*6940*/  FMUL.FTZ R53, R75.reuse, R50 ;  /* 0x000000324b357220 */ /* 0x040fe40000410000 */
[----:B------:R-:W-:Y:S02]  /*6950*/  FMUL.FTZ R52, R75, R48 ;  /* 0x000000304b347220 */ /* 0x000fe40000410000 */
[----:B------:R-:W-:Y:S02]  /*6960*/  IMAD.MOV.U32 R78, RZ, RZ, 0x10 ;  /* 0x00000010ff4e7424 */ /* 0x000fe400078e00ff */
[----:B-----5:R-:W-:-:S02]  /*6970*/  FFMA.FTZ R51, R15, R54, R7 ;  /* 0x000000360f337223 */ /* 0x020fc40000010007 */
[----:B------:R-:W-:Y:S02]  /*6980*/  FFMA.FTZ R55, R19, R54, R11 ;  /* 0x0000003613377223 */ /* 0x000fe4000001000b */
[-C--:B------:R-:W-:Y:S02]  /*6990*/  FFMA.FTZ R50, R14, R53.reuse, R6 ;  /* 0x000000350e327223 */ /* 0x080fe40000010006 */
[----:B------:R-:W-:Y:S02]  /*69a0*/  FFMA.FTZ R54, R18, R53, R10 ;  /* 0x0000003512367223 */ /* 0x000fe4000001000a */
[-C--:B------:R-:W-:Y:S02]  /*69b0*/  FFMA.FTZ R49, R13, R52.reuse, R5 ;  /* 0x000000340d317223 */ /* 0x080fe40000010005 */
[----:B------:R-:W-:Y:S02]  /*69c0*/  FFMA.FTZ R53, R17, R52, R9 ;  /* 0x0000003411357223 */ /* 0x000fe40000010009 */
[----:B------:R-:W-:-:S02]  /*69d0*/  FFMA.FTZ R48, R12, R79, R4 ;  /* 0x0000004f0c307223 */ /* 0x000fc40000010004 */
[----:B------:R-:W-:-:S04]  /*69e0*/  IMAD.WIDE.U32 R76, R69, R78, c[0x0][0x208] ;  /* 0x00008200454c7625 */ /* 0x000fc800078e004e */
[----:B------:R-:W-:Y:S01]  /*69f0*/  FFMA.FTZ R52, R16, R79, R8 ;  /* 0x0000004f10347223 */ /* 0x000fe20000010008 */
[----:B------:R0:W-:Y:S01]  /*6a00*/  STG.E.128 [R76.64], R48 ;  /* 0x000000304c007986 */ /* 0x0001e2000c101d06 */
[C---:B------:R-:W-:Y:S01]  /*6a10*/  IMAD.WIDE.U32 R78, R69.reuse, R78, c[0x0][0x210] ;  /* 0x00008400454e7625 */ /* 0x040fe200078e004e */
[----:B------:R-:W-:-:S04]  /*6a20*/  IADD3 R69, R69, 0x20, RZ ;  /* 0x0000002045457810 */ /* 0x000fc80007ffe0ff */
[----:B------:R0:W-:Y:S03]  /*6a30*/  STG.E.128 [R78.64], R52 ;  /* 0x000000344e007986 */ /* 0x0001e6000c101d06 */
.L_x_6623:
[----:B------:R-:W-:Y:S05]  /*6a40*/  BSYNC B1 ;  /* 0x0000000000017941 */ /* 0x000fea0003800000 */
.L_x_6622:
[----:B------:R-:W-:Y:S01]  /*6a50*/  ISETP.NE.AND P0, PT, R72, RZ, PT ;  /* 0x000000ff4800720c */ /* 0x000fe20003f05270 */
[----:B------:R-:W-:-:S12]  /*6a60*/  BSSY B1, `(.L_x_6624) ;  /* 0x0000017000017945 */ /* 0x000fd80003800000 */
[----:B------:R-:W-:Y:S05]  /*6a70*/  @!P0 BRA `(.L_x_6625) ;  /* 0x0000015000008947 */ /* 0x000fea0003800000 */
[--C-:B0-----:R-:W-:Y:S02]  /*6a80*/  FADD.FTZ R54, R47, -R80.reuse ;  /* 0x800000502f367221 */ /* 0x101fe40000010000 */
[--C-:B-1----:R-:W-:Y:S02]  /*6a90*/  FADD.FTZ R52, R46, -R80.reuse ;  /* 0x800000502e347221 */ /* 0x102fe40000010000 */
[--C-:B------:R-:W-:Y:S02]  /*6aa0*/  FADD.FTZ R48, R44, -R80.reuse ;  /* 0x800000502c307221 */ /* 0x100fe40000010000 */
[----:B------:R-:W-:Y:S02]  /*6ab0*/  FADD.FTZ R50, R45, -R80 ;  /* 0x800000502d327221 */ /* 0x000fe40000010000 */
[C---:B------:R-:W-:Y:S02]  /*6ac0*/  FMUL.FTZ R54, R75.reuse, R54 ;  /* 0x000000364b367220 */ /* 0x040fe40000410000 */
[----:B------:R-:W-:-:S02]  /*6ad0*/  FMUL.FTZ R53, R75, R52 ;  /* 0x000000344b357220 */ /* 0x000fc40000410000 */
[C---:B------:R-:W-:Y:S02]  /*6ae0*/  FMUL.FTZ R81, R75.reuse, R48 ;  /* 0x000000304b517220 */ /* 0x040fe40000410000 */
[----:B------:R-:W-:Y:S02]  /*6af0*/  FMUL.FTZ R52, R75, R50 ;  /* 0x000000324b347220 */ /* 0x000fe40000410000 */
[----:B------:R-:W-:Y:S02]  /*6b00*/  IMAD.MOV.U32 R78, RZ, RZ, 0x10 ;  /* 0x00000010ff4e7424 */ /* 0x000fe400078e00ff */
[-C--:B-----5:R-:W-:Y:S02]  /*6b10*/  FFMA.FTZ R51, R31, R54.reuse, R23 ;  /* 0x000000361f337223 */ /* 0x0a0fe40000010017 */
[----:B------:R-:W-:Y:S02]  /*6b20*/  FFMA.FTZ R55, R35, R54, R27 ;  /* 0x0000003623377223 */ /* 0x000fe4000001001b */
[----:B------:R-:W-:-:S02]  /*6b30*/  FFMA.FTZ R50, R30, R53, R22 ;  /* 0x000000351e327223 */ /* 0x000fc40000010016 */
[----:B------:R-:W-:Y:S02]  /*6b40*/  FFMA.FTZ R54, R34, R53, R26 ;  /* 0x0000003522367223 */ /* 0x000fe4000001001a */
[----:B------:R-:W-:Y:S02]  /*6b50*/  FFMA.FTZ R49, R29, R52, R21 ;  /* 0x000000341d317223 */ /* 0x000fe40000010015 */
[----:B------:R-:W-:Y:S02]  /*6b60*/  FFMA.FTZ R48, R28, R81, R20 ;  /* 0x000000511c307223 */ /* 0x000fe40000010014 */
[----:B------:R-:W-:-:S04]  /*6b70*/  IMAD.WIDE.U32 R76, R69, R78, c[0x0][0x208] ;  /* 0x00008200454c7625 */ /* 0x000fc800078e004e */
[----:B------:R-:W-:Y:S01]  /*6b80*/  FFMA.FTZ R53, R33, R52, R25 ;  /* 0x0000003421357223 */ /* 0x000fe20000010019 */
[----:B------:R0:W-:Y:S01]  /*6b90*/  STG.E.128 [R76.64], R48 ;  /* 0x000000304c007986 */ /* 0x0001e2000c101d06 */
[----:B------:R-:W-:-:S04]  /*6ba0*/  IMAD.WIDE.U32 R78, R69, R78, c[0x0][0x210] ;  /* 0x00008400454e7625 */ /* 0x000fc800078e004e */
[----:B------:R-:W-:-:S05]  /*6bb0*/  FFMA.FTZ R52, R32, R81, R24 ;  /* 0x0000005120347223 */ /* 0x000fca0000010018 */
[----:B------:R0:W-:Y:S02]  /*6bc0*/  STG.E.128 [R78.64], R52 ;  /* 0x000000344e007986 */ /* 0x0001e4000c101d06 */
.L_x_6625:
[----:B------:R-:W-:Y:S05]  /*6bd0*/  BSYNC B1 ;  /* 0x0000000000017941 */ /* 0x000fea0003800000 */
.L_x_6624:
[----:B01----:R-:W-:-:S04]  /*6be0*/  IMAD.MOV.U32 R48, RZ, RZ, 0x4 ;  /* 0x00000004ff307424 */ /* 0x003fc800078e00ff */
[----:B------:R-:W-:-:S05]  /*6bf0*/  IMAD R57, R48, c[0x0][0x160], R57 ;  /* 0x0000580030397a24 */ /* 0x000fca00078e0239 */
[----:B------:R-:W-:-:S13]  /*6c00*/  ISETP.GE.AND P0, PT, R57, c[0x0][0x164], PT ;  /* 0x0000590039007a0c */ /* 0x000fda0003f06270 */
[----:B-----5:R-:W-:Y:S01]  /*6c10*/  @P0 CALL.REL.NOINC `(.L_x_6626) ;  /* 0x0000001000000944 */ /* 0x020fe20003c00000 */
[----:B------:R-:W-:Y:S05]  /*6c20*/  BRA `(.L_x_6627) ;  /* 0xffff9e4000007947 */ /* 0x000fea000383ffff */
.L_x_6626:
[----:B------:R-:W-:Y:S05]  /*6c30*/  BSYNC B0 ;  /* 0x0000000000007941 */ /* 0x000fea0003800000 */
.L_x_6486:
[----:B------:R-:W-:Y:S05]  /*6c40*/  EXIT ;  /* 0x000000000000794d */ /* 0x000fea0003800000 */
.L_x_6620:
[----:B------:R-:W-:Y:S01]  /*6c50*/  HFMA2.MMA R76, -RZ, RZ, 0, 5.9604644775390625e-08 ;  /* 0x00000001ff4c7435 */ /* 0x000fe200000001ff */
[----:B------:R-:W-:Y:S01]  /*6c60*/  IMAD.MOV.U32 R53, RZ, RZ, 0x1f ;  /* 0x0000001fff357424 */ /* 0x000fe200078e00ff */
[----:B------:R-:W-:Y:S01]  /*6c70*/  MOV R50, 0x6ca0 ;  /* 0x00006ca000327802 */ /* 0x000fe20000000f00 */
[----:B------:R-:W-:-:S03]  /*6c80*/  IMAD.MOV.U32 R78, RZ, RZ, -0x1 ;  /* 0xffffffffff4e7424 */ /* 0x000fc600078e00ff */
[----:B-----5:R-:W-:Y:S05]  /*6c90*/  CALL.REL.NOINC `($__internal_76_$__cuda_sm70_shflsync_bfly_p) ;  /* 0x000004d000007944 */ /* 0x020fea0003c00000 */
[----:B-1----:R-:W-:Y:S01]  /*6ca0*/  IMAD.MOV.U32 R48, RZ, RZ, R53 ;  /* 0x000000ffff307224 */ /* 0x002fe200078e0035 */
[----:B0-----:R-:W-:Y:S05]  /*6cb0*/  BRA `(.L_x_6628) ;  /* 0xfffff8a000007947 */ /* 0x001fea000383ffff */
.L_x_6621:
[----:B------:R-:W-:Y:S01]  /*6cc0*/  IMAD.MOV.U32 R76, RZ, RZ, 0x2 ;  /* 0x00000002ff4c7424 */ /* 0x000fe200078e00ff */
[----:B------:R-:W-:Y:S01]  /*6cd0*/  MOV R53, 0x1f ;  /* 0x0000001f00357802 */ /* 0x000fe20000000f00 */
[----:B------:R-:W-:Y:S01]  /*6ce0*/  IMAD.MOV.U32 R78, RZ, RZ, -0x1 ;  /* 0xffffffffff4e7424 */ /* 0x000fe200078e00ff */
[----:B------:R-:W-:Y:S02]  /*6cf0*/  MOV R50, 0x6d10 ;  /* 0x00006d1000327802 */ /* 0x000fe40000000f00 */
[----:B-----5:R-:W-:Y:S05]  /*6d00*/  CALL.REL.NOINC `($__internal_76_$__cuda_sm70_shflsync_bfly_p) ;  /* 0x0000046000007944 */ /* 0x020fea0003c00000 */
[----:B01----:R-:W-:Y:S01]  /*6d10*/  FADD.FTZ R49, R49, R53 ;  /* 0x0000003531317221 */ /* 0x003fe20000010000 */
[----:B------:R-:W-:Y:S01]  /*6d20*/  MOV R50, 0x6d70 ;  /* 0x00006d7000327802 */ /* 0x000fe20000000f00 */
[----:B------:R-:W-:Y:S02]  /*6d30*/  IMAD.MOV.U32 R76, RZ, RZ, 0x4 ;  /* 0x00000004ff4c7424 */ /* 0x000fe400078e00ff */
[----:B------:R-:W-:-:S02]  /*6d40*/  IMAD.MOV.U32 R53, RZ, RZ, 0x1f ;  /* 0x0000001fff357424 */ /* 0x000fc400078e00ff */
[----:B------:R-:W-:Y:S02]  /*6d50*/  IMAD.MOV.U32 R78, RZ, RZ, -0x1 ;  /* 0xffffffffff4e7424 */ /* 0x000fe400078e00ff */
[----:B------:R-:W-:Y:S05]  /*6d60*/  CALL.REL.NOINC `($__internal_76_$__cuda_sm70_shflsync_bfly_p) ;  /* 0x0000040000007944 */ /* 0x000fea0003c00000 */
[----:B0-----:R-:W-:Y:S01]  /*6d70*/  HFMA2.MMA R76, -RZ, RZ, 0, 4.76837158203125e-07 ;  /* 0x00000008ff4c7435 */ /* 0x001fe200000001ff */
[----:B-1----:R-:W-:Y:S01]  /*6d80*/  FADD.FTZ R49, R49, R53 ;  /* 0x0000003531317221 */ /* 0x002fe20000010000 */
[----:B------:R-:W-:Y:S01]  /*6d90*/  MOV R50, 0x6dd0 ;  /* 0x00006dd000327802 */ /* 0x000fe20000000f00 */
[----:B------:R-:W-:Y:S02]  /*6da0*/  IMAD.MOV.U32 R53, RZ, RZ, 0x1f ;  /* 0x0000001fff357424 */ /* 0x000fe400078e00ff */
[----:B------:R-:W-:Y:S02]  /*6db0*/  IMAD.MOV.U32 R78, RZ, RZ, -0x1 ;  /* 0xffffffffff4e7424 */ /* 0x000fe400078e00ff */
[----:B------:R-:W-:Y:S05]  /*6dc0*/  CALL.REL.NOINC `($__internal_76_$__cuda_sm70_shflsync_bfly_p) ;  /* 0x000003a000007944 */ /* 0x000fea0003c00000 */
[----:B01----:R-:W-:Y:S01]  /*6dd0*/  FADD.FTZ R49, R49, R53 ;  /* 0x0000003531317221 */ /* 0x003fe20000010000 */
[----:B------:R-:W-:Y:S01]  /*6de0*/  MOV R78, 0xffffffff ;  /* 0xffffffff004e7802 */ /* 0x000fe20000000f00 */
[----:B------:R-:W-:Y:S01]  /*6df0*/  IMAD.MOV.U32 R76, RZ, RZ, 0x10 ;  /* 0x00000010ff4c7424 */ /* 0x000fe200078e00ff */
[----:B------:R-:W-:Y:S01]  /*6e00*/  MOV R50, 0x6e30 ;  /* 0x00006e3000327802 */ /* 0x000fe20000000f00 */
[----:B------:R-:W-:Y:S02]  /*6e10*/  IMAD.MOV.U32 R53, RZ, RZ, 0x1f ;  /* 0x0000001fff357424 */ /* 0x000fe400078e00ff */
[----:B------:R-:W-:Y:S05]  /*6e20*/  CALL.REL.NOINC `($__internal_76_$__cuda_sm70_shflsync_bfly_p) ;  /* 0x0000034000007944 */ /* 0x000fea0003c00000 */
[----:B-1----:R-:W-:Y:S01]  /*6e30*/  FADD.FTZ R48, R49, R53 ;  /* 0x0000003531307221 */ /* 0x002fe20000010000 */
[----:B------:R-:W-:Y:S01]  /*6e40*/  ISETP.NE.AND P2, PT, R71, RZ, PT ;  /* 0x000000ff4700720c */ /* 0x000fe20003f45270 */
        /* <DEDUP_REMOVED lines=10> */
[----:B------:R-:W-:Y:S02]  /*6ef0*/  IMAD.MOV.U32 R78, RZ, RZ, -0x1 ;  /* 0xffffffffff4e7424 */ /* 0x000fe400078e00ff */
        /* <DEDUP_REMOVED lines=10> */
[----:B------:R-:W-:-:S03]  /*6fa0*/  MOV R50, 0x6fd0 ;  /* 0x00006fd000327802 */ /* 0x000fc60000000f00 */
[----:B------:R-:W-:Y:S02]  /*6fb0*/  IMAD.MOV.U32 R49, RZ, RZ, R52 ;  /* 0x000000ffff317224 */ /* 0x000fe400078e0034 */
[----:B------:R-:W-:Y:S05]  /*6fc0*/  CALL.REL.NOINC `($__internal_76_$__cuda_sm70_shflsync_bfly_p) ;  /* 0x000001a000007944 */ /* 0x000fea0003c00000 */
[----:B0-----:R-:W-:Y:S01]  /*6fd0*/  HFMA2.MMA R76, -RZ, RZ, 0, 1.1920928955078125e-07 ;  /* 0x00000002ff4c7435 */ /* 0x001fe200000001ff */
        /* <DEDUP_REMOVED lines=11> */
[----:B01----:R-:W-:Y:S01]  /*7090*/  FADD.FTZ R49, R49, R53 ;  /* 0x0000003531317221 */ /* 0x003fe20000010000 */
[----:B------:R-:W-:Y:S01]  /*70a0*/  MOV R50, 0x70f0 ;  /* 0x000070f000327802 */ /* 0x000fe20000000f00 */
[----:B------:R-:W-:-:S02]  /*70b0*/  IMAD.MOV.U32 R76, RZ, RZ, 0x8 ;  /* 0x00000008ff4c7424 */ /* 0x000fc400078e00ff */
[----:B------:R-:W-:Y:S02]  /*70c0*/  IMAD.MOV.U32 R53, RZ, RZ, 0x1f ;  /* 0x0000001fff357424 */ /* 0x000fe400078e00ff */
[----:B------:R-:W-:Y:S02]  /*70d0*/  IMAD.MOV.U32 R78, RZ, RZ, -0x1 ;  /* 0xffffffffff4e7424 */ /* 0x000fe400078e00ff */
[----:B------:R-:W-:Y:S05]  /*70e0*/  CALL.REL.NOINC `($__internal_76_$__cuda_sm70_shflsync_bfly_p) ;  /* 0x0000008000007944 */ /* 0x000fea0003c00000 */
[----:B-1----:R-:W-:Y:S01]  /*70f0*/  FADD.FTZ R54, R49, R53 ;  /* 0x0000003531367221 */ /* 0x002fe20000010000 */
[----:B------:R-:W-:Y:S01]  /*7100*/  HFMA2.MMA R53, -RZ, RZ, 0, 1.847743988037109375e-06 ;  /* 0x0000001fff357435 */ /* 0x000fe200000001ff */
[----:B0-----:R-:W-:Y:S01]  /*7110*/  IMAD.MOV.U32 R76, RZ, RZ, 0x10 ;  /* 0x00000010ff4c7424 */ /* 0x001fe200078e00ff */
[----:B------:R-:W-:Y:S01]  /*7120*/  MOV R50, 0x7160 ;  /* 0x0000716000327802 */ /* 0x000fe20000000f00 */
[----:B------:R-:W-:Y:S02]  /*7130*/  IMAD.MOV.U32 R78, RZ, RZ, -0x1 ;  /* 0xffffffffff4e7424 */ /* 0x000fe400078e00ff */
[----:B------:R-:W-:Y:S02]  /*7140*/  IMAD.MOV.U32 R49, RZ, RZ, R54 ;  /* 0x000000ffff317224 */ /* 0x000fe400078e0036 */
[----:B------:R-:W-:Y:S05]  /*7150*/  CALL.REL.NOINC `($__internal_76_$__cuda_sm70_shflsync_bfly_p) ;  /* 0x0000001000007944 */ /* 0x000fea0003c00000 */
[----:B01----:R-:W-:Y:S05]  /*7160*/  BRA `(.L_x_6629) ;  /* 0xfffff65000007947 */ /* 0x003fea000383ffff */
        .weak           $__internal_76_$__cuda_sm70_shflsync_bfly_p
        .type           $__internal_76_$__cuda_sm70_shflsync_bfly_p,@function
        .size           $__internal_76_$__cuda_sm70_shflsync_bfly_p,(.L_x_7132 - $__internal_76_$__cuda_sm70_shflsync_bfly_p)
$__internal_76_$__cuda_sm70_shflsync_bfly_p:
[----:B------:R-:W-:Y:S01]  /*7170*/  IMAD.MOV.U32 R51, RZ, RZ, 0x0 ;  /* 0x00000000ff337424 */ /* 0x000fe200078e00ff */
[----:B------:R-:W-:Y:S04]  /*7180*/  WARPSYNC R78 ;  /* 0x0000004e00007348 */ /* 0x000fe80003800000 */
[----:B------:R0:W1:Y:S01]  /*7190*/  SHFL.BFLY PT, R53, R49, R76, R53 ;  /* 0x0c00004c31357389 */ /* 0x00006200000e0035 */
[----:B------:R-:W-:Y:S05]  /*71a0*/  RET.REL.NODEC R50 `(_ZN10layer_norm31ln_parallel_residual_fwd_kernelINS_13Kernel_traitsIfffffjLj256ELj1ELj4ELj1ELj16ENS_18Kernel_traits_baseILj256EfffffjLj128EEEEELb1ELb0ELb0EEEvNS_9FwdParamsE) ;  /* 0xffff8e5032007950 */ /* 0x000fea0003c3ffff */
.L_x_6630:
        /* <DEDUP_REMOVED lines=13> */
.L_x_7132:


//--------------------- .text._ZN10layer_norm31ln_parallel_residual_fwd_kernelINS_13Kernel_traitsIfffffjLj256ELj1ELj4ELj1ELj16ENS_18Kernel_traits_baseILj256EfffffjLj128EEEEELb1ELb0ELb1EEEvNS_9FwdParamsE --------------------------
	.section	.text._ZN10layer_norm31ln_parallel_residual_fwd_kernelINS_13Kernel_traitsIfffffjLj256ELj1ELj4ELj1ELj16ENS_18Kernel_traits_baseILj256EfffffjLj128EEEEELb1ELb0ELb1EEEvNS_9FwdParamsE,"ax",@progbits
	.sectioninfo	@"SHI_REGISTERS=80"
	.align	128
        .global         _ZN10layer_norm31ln_parallel_residual_fwd_kernelINS_13Kernel_traitsIfffffjLj256ELj1ELj4ELj1ELj16ENS_18Kernel_traits_baseILj256EfffffjLj128EEEEELb1ELb0ELb1EEEvNS_9FwdParamsE
        .type           _ZN10layer_norm31ln_parallel_residual_fwd_kernelINS_13Kernel_traitsIfffffjLj256ELj1ELj4ELj1ELj16ENS_18Kernel_traits_baseILj256EfffffjLj128EEEEELb1ELb0ELb1EEEvNS_9FwdParamsE,@function
        .size           _ZN10layer_norm31ln_parallel_residual_fwd_kernelINS_13Kernel_traitsIfffffjLj256ELj1ELj4ELj1ELj16ENS_18Kernel_traits_baseILj256EfffffjLj128EEEEELb1ELb0ELb1EEEvNS_9FwdParamsE,(.L_x_7133 - _ZN10layer_norm31ln_parallel_residual_fwd_kernelINS_13Kernel_traitsIfffffjLj256ELj1ELj4ELj1ELj16ENS_18Kernel_traits_baseILj256EfffffjLj128EEEEELb1ELb0ELb1EEEvNS_9FwdParamsE)
        .other          _ZN10layer_norm31ln_parallel_residual_fwd_kernelINS_13Kernel_traitsIfffffjLj256ELj1ELj4ELj1ELj16ENS_18Kernel_traits_baseILj256EfffffjLj128EEEEELb1ELb0ELb1EEEvNS_9FwdParamsE,@"STO_CUDA_ENTRY STV_DEFAULT"
_ZN10layer_norm31ln_parallel_residual_fwd_kernelINS_13Kernel_traitsIfffffjLj256ELj1ELj4ELj1ELj16ENS_18Kernel_traits_baseILj256EfffffjLj128EEEEELb1ELb0ELb1EEEvNS_9FwdParamsE:
.text._ZN10layer_norm31ln_parallel_residual_fwd_kernelINS_13Kernel_traitsIfffffjLj256ELj1ELj4ELj1ELj16ENS_18Kernel_traits_baseILj256EfffffjLj128EEEEELb1ELb0ELb1EEEvNS_9FwdParamsE:
        /* <DEDUP_REMOVED lines=9> */
[----:B------:R-:W-:Y:S02]  /*0090*/  IMAD.MOV.U32 R13, RZ, RZ, c[0x0][0x23c] ;  /* 0x00008f00ff0d7624 */ /* 0x000fe400078e00ff */
[----:B------:R-:W0:Y:S01]  /*00a0*/  S2R R64, SR_TID.X ;  /* 0x0000000000407919 */ /* 0x000e220000002100 */
[----:B------:R-:W-:Y:S01]  /*00b0*/  ISETP.NE.U32.AND P0, PT, RZ, c[0x0][0x218], PT ;  /* 0x00008600ff007a0c */ /* 0x000fe20003f05070 */
[----:B------:R-:W-:Y:S01]  /*00c0*/  CS2R R48, SRZ ;  /* 0x0000000000307805 */ /* 0x000fe2000001ff00 */
[----:B------:R-:W-:Y:S01]  /*00d0*/  CS2R R50, SRZ ;  /* 0x0000000000327805 */ /* 0x000fe2000001ff00 */
[----:B------:R-:W-:Y:S01]  /*00e0*/  CS2R R44, SRZ ;  /* 0x00000000002c7805 */ /* 0x000fe2000001ff00 */
[----:B------:R-:W-:Y:S01]  /*00f0*/  ISETP.NE.AND.EX P0, PT, RZ, c[0x0][0x21c], PT, P0 ;  /* 0x00008700ff007a0c */ /* 0x000fe20003f05300 */
[----:B------:R-:W-:Y:S01]  /*0100*/  CS2R R46, SRZ ;  /* 0x00000000002e7805 */ /* 0x000fe2000001ff00 */
[----:B------:R-:W-:Y:S01]  /*0110*/  @P1 IMAD.MOV.U32 R4, RZ, RZ, R0 ;  /* 0x000000ffff041224 */ /* 0x000fe200078e0000 */
[----:B------:R-:W-:Y:S01]  /*0120*/  CS2R R40, SRZ ;  /* 0x0000000000287805 */ /* 0x000fe2000001ff00 */
[----:B------:R-:W-:Y:S01]  /*0130*/  @P1 IMAD.MOV.U32 R5, RZ, RZ, R13 ;  /* 0x000000ffff051224 */ /* 0x000fe200078e000d */
[----:B------:R-:W-:Y:S01]  /*0140*/  CS2R R42, SRZ ;  /* 0x00000000002a7805 */ /* 0x000fe2000001ff00 */
[----:B------:R-:W-:Y:S01]  /*0150*/  CS2R R36, SRZ ;  /* 0x0000000000247805 */ /* 0x000fe2000001ff00 */
[----:B------:R-:W-:-:S03]  /*0160*/  CS2R R38, SRZ ;  /* 0x0000000000267805 */ /* 0x000fc6000001ff00 */
[----:B------:R-:W5:Y:S04]  /*0170*/  @P1 LDG.E.64 R4, [R4.64] ;  /* 0x0000000604041981 */ /* 0x000f68000c1e1b00 */
[----:B------:R-:W1:Y:S01]  /*0180*/  S2R R11, SR_CTAID.X ;  /* 0x00000000000b7919 */ /* 0x000e620000002500 */
[----:B0-----:R-:W-:-:S04]  /*0190*/  SHF.L.U32 R6, R64, 0x4, RZ ;  /* 0x0000000440067819 */ /* 0x001fc800000006ff */
[----:B------:R-:W-:-:S04]  /*01a0*/  LOP3.LUT R9, R6, 0x1f0, RZ, 0xc0, !PT ;  /* 0x000001f006097812 */ /* 0x000fc800078ec0ff */
[----:B------:R-:W-:-:S05]  /*01b0*/  IADD3 R6, P2, R9, c[0x0][0x218], RZ ;  /* 0x0000860009067a10 */ /* 0x000fca0007f5e0ff */
[----:B------:R-:W-:Y:S01]  /*01c0*/  IMAD.X R7, RZ, RZ, c[0x0][0x21c], P2 ;  /* 0x00008700ff077624 */ /* 0x000fe200010e06ff */
[----:B------:R-:W-:-:S04]  /*01d0*/  LOP3.LUT R65, R64, 0x1f, RZ, 0xc0, !PT ;  /* 0x0000001f40417812 */ /* 0x000fc800078ec0ff */
[----:B------:R0:W5:Y:S04]  /*01e0*/  @P0 LDG.E.128 R48, [R6.64] ;  /* 0x0000000606300981 */ /* 0x000168000c1e1d00 */
[----:B------:R0:W5:Y:S01]  /*01f0*/  @P0 LDG.E.128 R44, [R6.64+0x200] ;  /* 0x00020006062c0981 */ /* 0x000162000c1e1d00 */
[----:B------:R-:W-:-:S04]  /*0200*/  ISETP.NE.U32.AND P0, PT, RZ, c[0x0][0x220], PT ;  /* 0x00008800ff007a0c */ /* 0x000fc80003f05070 */
[----:B------:R-:W-:Y:S01]  /*0210*/  ISETP.NE.AND.EX P0, PT, RZ, c[0x0][0x224], PT, P0 ;  /* 0x00008900ff007a0c */ /* 0x000fe20003f05300 */
[----:B--2---:R2:W3:Y:S02]  /*0220*/  @P1 R2UR UR5, R3 ;  /* 0x00000000030513c2 */ /* 0x0044e400000e0000 */
[----:B--2---:R-:W-:-:S06]  /*0230*/  IMAD.SHL.U32 R3, R65, 0x10, RZ ;  /* 0x0000001041037824 */ /* 0x004fcc00078e00ff */
[----:B------:R2:W4:Y:S01]  /*0240*/  @P1 R2UR UR4, R2 ;  /* 0x00000000020413c2 */ /* 0x00052200000e0000 */
[----:B------:R-:W-:Y:S02]  /*0250*/  IADD3 R8, P2, R3, c[0x0][0x220], RZ ;  /* 0x0000880003087a10 */ /* 0x000fe40007f5e0ff */
[----:B--2---:R-:W-:Y:S02]  /*0260*/  IADD3 R2, P3, R9, c[0x0][0x1b0], RZ ;  /* 0x00006c0009027a10 */ /* 0x004fe40007f7e0ff */
[----:B------:R-:W-:-:S05]  /*0270*/  IADD3.X R9, RZ, c[0x0][0x224], RZ, P2, !PT ;  /* 0x00008900ff097a10 */ /* 0x000fca00017fe4ff */
[----:B------:R2:W5:Y:S04]  /*0280*/  @P0 LDG.E.128 R40, [R8.64] ;  /* 0x0000000608280981 */ /* 0x000568000c1e1d00 */
[----:B------:R2:W5:Y:S01]  /*0290*/  @P0 LDG.E.128 R36, [R8.64+0x200] ;  /* 0x0002000608240981 */ /* 0x000562000c1e1d00 */
[----:B------:R-:W-:-:S05]  /*02a0*/  SHF.R.U32.HI R66, RZ, 0x5, R64 ;  /* 0x00000005ff427819 */ /* 0x000fca0000011640 */
[----:B-1----:R-:W-:-:S05]  /*02b0*/  IMAD R66, R11, 0x4, R66 ;  /* 0x000000040b427824 */ /* 0x002fca00078e0242 */
[----:B------:R-:W-:Y:S02]  /*02c0*/  ISETP.GE.AND P2, PT, R66, c[0x0][0x164], PT ;  /* 0x0000590042007a0c */ /* 0x000fe40003f46270 */
[----:B0-----:R-:W-:Y:S01]  /*02d0*/  IADD3 R6, P4, R3, c[0x0][0x1b8], RZ ;  /* 0x00006e0003067a10 */ /* 0x001fe20007f9e0ff */
[----:B------:R-:W-:-:S04]  /*02e0*/  IMAD.X R3, RZ, RZ, c[0x0][0x1b4], P3 ;  /* 0x00006d00ff037624 */ /* 0x000fc800018e06ff */
[----:B------:R-:W-:-:S06]  /*02f0*/  IMAD.X R7, RZ, RZ, c[0x0][0x1bc], P4 ;  /* 0x00006f00ff077624 */ /* 0x000fcc00020e06ff */
[----:B---34-:R-:W-:Y:S05]  /*0300*/  @P2 EXIT ;  /* 0x000000000000294d */ /* 0x018fea0003800000 */
[----:B--2--5:R-:W-:Y:S01]  /*0310*/  @P1 IADD3 R0, P0, R4, c[0x0][0x240], RZ ;  /* 0x0000900004001a10 */ /* 0x024fe20007f1e0ff */
[----:B------:R-:W-:Y:S01]  /*0320*/  IMAD R64, R11, c[0x0][0x0], R64 ;  /* 0x000000000b407a24 */ /* 0x000fe200078e0240 */
[----:B------:R0:W5:Y:S03]  /*0330*/  LDG.E.128 R24, [R6.64] ;  /* 0x0000000606187981 */ /* 0x000166000c1e1d00 */
[----:B------:R-:W-:Y:S01]  /*0340*/  @P1 IMAD.X R13, RZ, RZ, R5, P0 ;  /* 0x000000ffff0d1224 */ /* 0x000fe200000e0605 */
[----:B------:R0:W5:Y:S01]  /*0350*/  LDG.E.128 R20, [R6.64+0x200] ;  /* 0x0002000606147981 */ /* 0x000162000c1e1d00 */
[----:B------:R-:W-:-:S03]  /*0360*/  IMAD.HI.U32 R5, R64, -0x326172a9, RZ ;  /* 0xcd9e8d5740057827 */ /* 0x000fc600078e00ff */
[--C-:B------:R-:W-:Y:S01]  /*0370*/  SHF.R.U64 R63, R0, 0x2, R13.reuse ;  /* 0x00000002003f7819 */ /* 0x100fe2000000120d */
[----:B------:R1:W5:Y:S01]  /*0380*/  LDG.E.128 R32, [R2.64] ;  /* 0x0000000602207981 */ /* 0x000362000c1e1d00 */
[----:B------:R-:W-:-:S03]  /*0390*/  SHF.R.U32.HI R62, RZ, 0x2, R13 ;  /* 0x00000002ff3e7819 */ /* 0x000fc6000001160d */
[----:B------:R-:W-:Y:S01]  /*03a0*/  IMAD.HI.U32 R4, R63, -0x2daee0ad, RZ ;  /* 0xd2511f533f047827 */ /* 0x000fe200078e00ff */
[----:B------:R-:W-:Y:S01]  /*03b0*/  LOP3.LUT R5, R5, UR4, R62, 0x96, !PT ;  /* 0x0000000405057c12 */ /* 0x000fe2000f8e963e */
[----:B------:R-:W-:Y:S01]  /*03c0*/  UIADD3 UR10, UR5, -0x4498517b, URZ ;  /* 0xbb67ae85050a7890 */ /* 0x000fe2000fffe03f */
[----:B------:R1:W5:Y:S02]  /*03d0*/  LDG.E.128 R28, [R2.64+0x200] ;  /* 0x00020006021c7981 */ /* 0x000364000c1e1d00 */
[----:B------:R-:W-:Y:S01]  /*03e0*/  LOP3.LUT R4, R4, UR5, RZ, 0x3c, !PT ;  /* 0x0000000504047c12 */ /* 0x000fe2000f8e3cff */
[----:B0-----:R-:W-:Y:S02]  /*03f0*/  IMAD R6, R63, -0x2daee0ad, RZ ;  /* 0xd2511f533f067824 */ /* 0x001fe400078e02ff */
[----:B------:R-:W-:Y:S01]  /*0400*/  IMAD.HI.U32 R7, R5, -0x2daee0ad, RZ ;  /* 0xd2511f5305077827 */ /* 0x000fe200078e00ff */
[----:B------:R-:W-:-:S03]  /*0410*/  UIADD3 UR9, UR4, -0x61c88647, URZ ;  /* 0x9e3779b904097890 */ /* 0x000fc6000fffe03f */
[----:B-1----:R-:W-:Y:S02]  /*0420*/  IMAD R2, R64, -0x326172a9, RZ ;  /* 0xcd9e8d5740027824 */ /* 0x002fe400078e02ff */
[----:B------:R-:W-:Y:S01]  /*0430*/  IMAD.HI.U32 R3, R4, -0x326172a9, RZ ;  /* 0xcd9e8d5704037827 */ /* 0x000fe200078e00ff */
[----:B------:R-:W-:Y:S01]  /*0440*/  LOP3.LUT R6, R7, UR10, R6, 0x96, !PT ;  /* 0x0000000a07067c12 */ /* 0x000fe2000f8e9606 */
[----:B------:R-:W-:-:S03]  /*0450*/  UIADD3 UR11, UR4, 0x3c6ef372, URZ ;  /* 0x3c6ef372040b7890 */ /* 0x000fc6000fffe03f */
[----:B------:R-:W-:Y:S01]  /*0460*/  LOP3.LUT R2, R3, UR9, R2, 0x96, !PT ;  /* 0x0000000903027c12 */ /* 0x000fe2000f8e9602 */
[----:B------:R-:W-:Y:S02]  /*0470*/  IMAD R4, R4, -0x326172a9, RZ ;  /* 0xcd9e8d5704047824 */ /* 0x000fe400078e02ff */
[----:B------:R-:W-:Y:S01]  /*0480*/  IMAD.HI.U32 R3, R6, -0x326172a9, RZ ;  /* 0xcd9e8d5706037827 */ /* 0x000fe200078e00ff */
[----:B------:R-:W-:-:S03]  /*0490*/  UIADD3 UR12, UR5, 0x76cf5d0a, URZ ;  /* 0x76cf5d0a050c7890 */ /* 0x000fc6000fffe03f */
[----:B------:R-:W-:Y:S02]  /*04a0*/  IMAD R5, R5, -0x2daee0ad, RZ ;  /* 0xd2511f5305057824 */ /* 0x000fe400078e02ff */
[----:B------:R-:W-:Y:S01]  /*04b0*/  IMAD.HI.U32 R8, R2, -0x2daee0ad, RZ ;  /* 0xd2511f5302087827 */ /* 0x000fe200078e00ff */
[----:B------:R-:W-:Y:S01]  /*04c0*/  LOP3.LUT R3, R3, UR11, R4, 0x96, !PT ;  /* 0x0000000b03037c12 */ /* 0x000fe2000f8e9604 */
[----:B------:R-:W-:-:S03]  /*04d0*/  UIADD3 UR14, UR5, 0x32370b8f, URZ ;  /* 0x32370b8f050e7890 */ /* 0x000fc6000fffe03f */
[----:B------:R-:W-:Y:S01]  /*04e0*/  LOP3.LUT R5, R8, UR12, R5, 0x96, !PT ;  /* 0x0000000c08057c12 */ /* 0x000fe2000f8e9605 */
[----:B------:R-:W-:Y:S02]  /*04f0*/  IMAD R2, R2, -0x2daee0ad, RZ ;  /* 0xd2511f5302027824 */ /* 0x000fe400078e02ff */
[----:B------:R-:W-:Y:S01]  /*0500*/  IMAD.HI.U32 R9, R3, -0x2daee0ad, RZ ;  /* 0xd2511f5303097827 */ /* 0x000fe200078e00ff */
[----:B------:R-:W-:-:S03]  /*0510*/  UIADD3 UR13, UR4, -0x255992d5, URZ ;  /* 0xdaa66d2b040d7890 */ /* 0x000fc6000fffe03f */
        /* <DEDUP_REMOVED lines=11> */
[----:B------:R-:W-:-:S03]  /*05d0*/  UIADD3 UR18, UR5, -0x56f99767, URZ ;  /* 0xa906689905127890 */ /* 0x000fc6000fffe03f */
[----:B------:R-:W-:Y:S01]  /*05e0*/  LOP3.LUT R3, R8, UR16, R3, 0x96, !PT ;  /* 0x0000001008037c12 */ /* 0x000fe2000f8e9603 */
[----:B------:R-:W-:Y:S02]  /*05f0*/  IMAD R6, R6, -0x2daee0ad, RZ ;  /* 0xd2511f5306067824 */ /* 0x000fe400078e02ff */
[----:B------:R-:W-:Y:S01]  /*0600*/  IMAD.HI.U32 R7, R4, -0x2daee0ad, RZ ;  /* 0xd2511f5304077827 */ /* 0x000fe200078e00ff */
[----:B------:R-:W-:-:S03]  /*0610*/  UIADD3 UR17, UR4, 0x1715609d, URZ ;  /* 0x1715609d04117890 */ /* 0x000fc6000fffe03f */
        /* <DEDUP_REMOVED lines=23> */
[----:B------:R-:W-:-:S03]  /*0790*/  UIADD3 UR24, UR5, -0x24c28bd8, URZ ;  /* 0xdb3d742805187890 */ /* 0x000fc6000fffe03f */
[----:B------:R-:W-:Y:S02]  /*07a0*/  IMAD R9, R3, -0x2daee0ad, RZ ;  /* 0xd2511f5303097824 */ /* 0x000fe400078e02ff */
[----:B------:R-:W-:Y:S01]  /*07b0*/  IMAD.WIDE.U32 R2, R2, -0x2daee0ad, RZ ;  /* 0xd2511f5302027825 */ /* 0x000fe200078e00ff */
[----:B------:R-:W-:Y:S01]  /*07c0*/  LOP3.LUT R6, R5, UR23, R4, 0x96, !PT ;  /* 0x0000001705067c12 */ /* 0x000fe2000f8e9604 */
[----:B------:R-:W-:-:S03]  /*07d0*/  UIADD3 UR26, UR5, -0x695add53, URZ ;  /* 0x96a522ad051a7890 */ /* 0x000fc6000fffe03f */
[----:B------:R-:W-:Y:S01]  /*07e0*/  LOP3.LUT R4, R3, UR24, R9, 0x96, !PT ;  /* 0x0000001803047c12 */ /* 0x000fe2000f8e9609 */
[----:B------:R-:W-:Y:S01]  /*07f0*/  IMAD.HI.U32 R61, R6, -0x2daee0ad, RZ ;  /* 0xd2511f53063d7827 */ /* 0x000fe200078e00ff */
[----:B------:R-:W-:-:S03]  /*0800*/  UIADD3 UR25, UR4, -0x700cb87f, URZ ;  /* 0x8ff3478104197890 */ /* 0x000fc6000fffe03f */
[----:B------:R-:W-:Y:S02]  /*0810*/  IMAD R7, R7, -0x326172a9, RZ ;  /* 0xcd9e8d5707077824 */ /* 0x000fe400078e02ff */
[----:B------:R-:W-:Y:S01]  /*0820*/  IMAD.WIDE.U32 R4, R4, -0x326172a9, RZ ;  /* 0xcd9e8d5704047825 */ /* 0x000fe200078e00ff */
[----:B------:R-:W-:Y:S01]  /*0830*/  LOP3.LUT R61, R61, UR26, R2, 0x96, !PT ;  /* 0x0000001a3d3d7c12 */ /* 0x000fe2000f8e9602 */
[----:B------:R-:W-:Y:S01]  /*0840*/  HFMA2.MMA R2, -RZ, RZ, 0, 0 ;  /* 0x00000000ff027435 */ /* 0x000fe200000001ff */
[----:B------:R-:W-:Y:S01]  /*0850*/  BSSY B0, `(.L_x_6631) ;  /* 0x0000615000007945 */ /* 0x000fe20003800000 */
[----:B------:R-:W-:Y:S01]  /*0860*/  LOP3.LUT R67, R0, 0x3, RZ, 0xc0, !PT ;  /* 0x0000000300437812 */ /* 0x000fe200078ec0ff */
[----:B------:R-:W-:Y:S01]  /*0870*/  IMAD R0, R6, -0x2daee0ad, RZ ;  /* 0xd2511f5306007824 */ /* 0x000fe200078e02ff */
[----:B------:R-:W-:Y:S01]  /*0880*/  LOP3.LUT R60, R5, UR25, R7, 0x96, !PT ;  /* 0x00000019053c7c12 */ /* 0x000fe2000f8e9607 */
[----:B------:R-:W-:Y:S02]  /*0890*/  ULDC.U8 UR8, c[0x0][0x1f0] ;  /* 0x00007c0000087ab9 */ /* 0x000fe40000000000 */
.L_x_6765:
[----:B------:R-:W-:Y:S01]  /*08a0*/  IMAD R8, R66, c[0x0][0x168], RZ ;  /* 0x00005a0042087a24 */ /* 0x000fe200078e02ff */
[----:B------:R-:W-:Y:S01]  /*08b0*/  ISETP.NE.U32.AND P0, PT, RZ, c[0x0][0x178], PT ;  /* 0x00005e00ff007a0c */ /* 0x000fe20003f05070 */
[----:B------:R-:W-:Y:S01]  /*08c0*/  IMAD.MOV.U32 R57, RZ, RZ, 0x10 ;  /* 0x00000010ff397424 */ /* 0x000fe200078e00ff */
[----:B------:R-:W-:-:S02]  /*08d0*/  ISETP.NE.U32.AND P1, PT, RZ, c[0x0][0x180], PT ;  /* 0x00006000ff007a0c */ /* 0x000fc40003f25070 */
[----:B------:R-:W-:Y:S02]  /*08e0*/  ISETP.NE.AND.EX P2, PT, RZ, c[0x0][0x17c], PT, P0 ;  /* 0x00005f00ff007a0c */ /* 0x000fe40003f45300 */
[----:B------:R-:W-:Y:S02]  /*08f0*/  SHF.R.S32.HI R9, RZ, 0x1f, R8 ;  /* 0x0000001fff097819 */ /* 0x000fe40000011408 */
[----:B------:R-:W-:Y:S02]  /*0900*/  ISETP.NE.AND.EX P0, PT, RZ, c[0x0][0x184], PT, P1 ;  /* 0x00006100ff007a0c */ /* 0x000fe40003f05310 */
[----:B------:R-:W-:Y:S01]  /*0910*/  LEA.HI R56, R9, R8, RZ, 0x2 ;  /* 0x0000000809387211 */ /* 0x000fe200078f10ff */
[----:B------:R-:W-:Y:S01]  /*0920*/  BSSY B1, `(.L_x_6632) ;  /* 0x0000015000017945 */ /* 0x000fe20003800000 */
[----:B------:R-:W-:Y:S02]  /*0930*/  P2R R59, PR, RZ, 0x4 ;  /* 0x00000004ff3b7803 */ /* 0x000fe40000000000 */
[----:B------:R-:W-:-:S05]  /*0940*/  LEA.HI.SX32 R56, R56, R65, 0x1e ;  /* 0x0000004138387211 */ /* 0x000fca00078ff2ff */
[----:B------:R-:W-:-:S04]  /*0950*/  IMAD.WIDE.U32 R8, R56, R57, c[0x0][0x170] ;  /* 0x00005c0038087625 */ /* 0x000fc800078e0039 */
[CC--:B------:R-:W-:Y:S02]  /*0960*/  @P2 IMAD.WIDE.U32 R54, R56.reuse, R57.reuse, c[0x0][0x178] ;  /* 0x00005e0038362625 */ /* 0x0c0fe400078e0039 */
[----:B-----5:R-:W5:Y:S02]  /*0970*/  LDG.E.128 R8, [R8.64] ;  /* 0x0000000608087981 */ /* 0x020f64000c1e1d00 */
        /* <DEDUP_REMOVED lines=14> */
.L_x_6633:
[----:B0-----:R-:W-:Y:S02]  /*0a60*/  IMAD.MOV.U32 R70, RZ, RZ, R4 ;  /* 0x000000ffff467224 */ /* 0x001fe400078e0004 */
.L_x_6634:
[----:B------:R-:W-:Y:S05]  /*0a70*/  BSYNC B1 ;  /* 0x0000000000017941 */ /* 0x000fea0003800000 */
.L_x_6632:
        /* <DEDUP_REMOVED lines=16> */
.L_x_6638:
[----:B------:R-:W-:Y:S05]  /*0b80*/  BSYNC B2 ;  /* 0x0000000000027941 */ /* 0x000fea0003800000 */
.L_x_6637:
        /* <DEDUP_REMOVED lines=44> */
.L_x_6636:
[----:B------:R-:W-:Y:S05]  /*0e50*/  BSYNC B1 ;  /* 0x0000000000017941 */ /* 0x000fea0003800000 */
.L_x_6635:
        /* <DEDUP_REMOVED lines=14> */
.L_x_6639:
        /* <DEDUP_REMOVED lines=12> */
.L_x_6642:
[----:B------:R-:W-:Y:S02]  /*1000*/  IMAD.MOV.U32 R67, RZ, RZ, R4 ;  /* 0x000000ffff437224 */ /* 0x000fe400078e0004 */
.L_x_6643:
[----:B------:R-:W-:Y:S05]  /*1010*/  BSYNC B1 ;  /* 0x0000000000017941 */ /* 0x000fea0003800000 */
.L_x_6641:
        /* <DEDUP_REMOVED lines=16> */
.L_x_6647:
[----:B------:R-:W-:Y:S05]  /*1120*/  BSYNC B2 ;  /* 0x0000000000027941 */ /* 0x000fea0003800000 */
.L_x_6646:
        /* <DEDUP_REMOVED lines=44> */
.L_x_6645:
[----:B------:R-:W-:Y:S05]  /*13f0*/  BSYNC B1 ;  /* 0x0000000000017941 */ /* 0x000fea0003800000 */
.L_x_6644:
        /* <DEDUP_REMOVED lines=8> */
.L_x_6640:
        /* <DEDUP_REMOVED lines=12> */
.L_x_6649:
[----:B------:R-:W-:Y:S02]  /*1540*/  IMAD.MOV.U32 R67, RZ, RZ, R4 ;  /* 0x000000ffff437224 */ /* 0x000fe400078e0004 */
.L_x_6650:
[----:B------:R-:W-:Y:S05]  /*1550*/  BSYNC B1 ;  /* 0x0000000000017941 */ /* 0x000fea0003800000 */
.L_x_6648:
        /* <DEDUP_REMOVED lines=16> */
.L_x_6654:
[----:B------:R-:W-:Y:S05]  /*1660*/  BSYNC B2 ;  /* 0x0000000000027941 */ /* 0x000fea0003800000 */
.L_x_6653:
        /* <DEDUP_REMOVED lines=44> */
.L_x_6652:
[----:B------:R-:W-:Y:S05]  /*1930*/  BSYNC B1 ;  /* 0x0000000000017941 */ /* 0x000fea0003800000 */
.L_x_6651:
        /* <DEDUP_REMOVED lines=11> */
.L_x_6655:
        /* <DEDUP_REMOVED lines=12> */
.L_x_6658:
[----:B------:R-:W-:Y:S02]  /*1ab0*/  IMAD.MOV.U32 R67, RZ, RZ, R4 ;  /* 0x000000ffff437224 */ /* 0x000fe400078e0004 */
.L_x_6659:
[----:B------:R-:W-:Y:S05]  /*1ac0*/  BSYNC B1 ;  /* 0x0000000000017941 */ /* 0x000fea0003800000 */
.L_x_6657:
        /* <DEDUP_REMOVED lines=16> */
.L_x_6663:
[----:B------:R-:W-:Y:S05]  /*1bd0*/  BSYNC B2 ;  /* 0x0000000000027941 */ /* 0x000fea0003800000 */
.L_x_6662:
        /* <DEDUP_REMOVED lines=43> */
.L_x_6661:
[----:B------:R-:W-:Y:S05]  /*1e90*/  BSYNC B1 ;  /* 0x0000000000017941 */ /* 0x000fea0003800000 */
.L_x_6660:
        /* <DEDUP_REMOVED lines=8> */
.L_x_6656:
        /* <DEDUP_REMOVED lines=12> */
.L_x_6665:
[----:B------:R-:W-:Y:S02]  /*1fe0*/  IMAD.MOV.U32 R67, RZ, RZ, R4 ;  /* 0x000000ffff437224 */ /* 0x000fe400078e0004 */
.L_x_6666:
[----:B------:R-:W-:Y:S05]  /*1ff0*/  BSYNC B1 ;  /* 0x0000000000017941 */ /* 0x000fea0003800000 */
.L_x_6664:
        /* <DEDUP_REMOVED lines=16> */
.L_x_6670:
[----:B------:R-:W-:Y:S05]  /*2100*/  BSYNC B2 ;  /* 0x0000000000027941 */ /* 0x000fea0003800000 */
.L_x_6669:
        /* <DEDUP_REMOVED lines=44> */
.L_x_6668:
[----:B------:R-:W-:Y:S05]  /*23d0*/  BSYNC B1 ;  /* 0x0000000000017941 */ /* 0x000fea0003800000 */
.L_x_6667:
        /* <DEDUP_REMOVED lines=11> */
.L_x_6671:
        /* <DEDUP_REMOVED lines=12> */
.L_x_6674:
[----:B------:R-:W-:Y:S02]  /*2550*/  IMAD.MOV.U32 R67, RZ, RZ, R4 ;  /* 0x000000ffff437224 */ /* 0x000fe400078e0004 */
.L_x_6675:
[----:B------:R-:W-:Y:S05]  /*2560*/  BSYNC B1 ;  /* 0x0000000000017941 */ /* 0x000fea0003800000 */
.L_x_6673:
        /* <DEDUP_REMOVED lines=16> */
.L_x_6679:
[----:B------:R-:W-:Y:S05]  /*2670*/  BSYNC B2 ;  /* 0x0000000000027941 */ /* 0x000fea0003800000 */
.L_x_6678:
        /* <DEDUP_REMOVED lines=44> */
.L_x_6677:
[----:B------:R-:W-:Y:S05]  /*2940*/  BSYNC B1 ;  /* 0x0000000000017941 */ /* 0x000fea0003800000 */
.L_x_6676:
        /* <DEDUP_REMOVED lines=8> */
.L_x_6672:
        /* <DEDUP_REMOVED lines=12> */
.L_x_6681:
[----:B------:R-:W-:Y:S02]  /*2a90*/  MOV R67, R4 ;  /* 0x0000000400437202 */ /* 0x000fe40000000f00 */
.L_x_6682:
[----:B------:R-:W-:Y:S05]  /*2aa0*/  BSYNC B1 ;  /* 0x0000000000017941 */ /* 0x000fea0003800000 */
.L_x_6680:
        /* <DEDUP_REMOVED lines=16> */
.L_x_6686:
[----:B------:R-:W-:Y:S05]  /*2bb0*/  BSYNC B2 ;  /* 0x0000000000027941 */ /* 0x000fea0003800000 */
.L_x_6685:
        /* <DEDUP_REMOVED lines=42> */
[----:B------:R-:W-:Y:S01]  /*2e60*/  HFMA2.MMA R53, -RZ, RZ, 0, 0 ;  /* 0x00000000ff357435 */ /* 0x000fe200000001ff */
[----:B------:R-:W-:-:S05]  /*2e70*/  IMAD.MOV.U32 R0, RZ, RZ, R52 ;  /* 0x000000ffff007224 */ /* 0x000fca00078e0034 */
.L_x_6684:
[----:B------:R-:W-:Y:S05]  /*2e80*/  BSYNC B1 ;  /* 0x0000000000017941 */ /* 0x000fea0003800000 */
.L_x_6683:
        /* <DEDUP_REMOVED lines=11> */
.L_x_6687:
        /* <DEDUP_REMOVED lines=12> */
.L_x_6690:
[----:B------:R-:W-:Y:S02]  /*3000*/  MOV R70, R4 ;  /* 0x0000000400467202 */ /* 0x000fe40000000f00 */
.L_x_6691:
[----:B------:R-:W-:Y:S05]  /*3010*/  BSYNC B1 ;  /* 0x0000000000017941 */ /* 0x000fea0003800000 */
.L_x_6689:
        /* <DEDUP_REMOVED lines=15> */
[----:B------:R-:W-:Y:S01]  /*3110*/  @P0 IMAD.MOV R4, RZ, RZ, R2 ;  /* 0x000000ffff040224 */ /* 0x000fe200078e0202 */
[----:B------:R-:W-:-:S04]  /*3120*/  ISETP.NE.AND P0, PT, R0, RZ, PT ;  /* 0x000000ff0000720c */ /* 0x000fc80003f05270 */
[----:B------:R-:W-:-:S04]  /*3130*/  @!P6 MOV R2, R4 ;  /* 0x000000040002e202 */ /* 0x000fc80000000f00 */
.L_x_6695:
[----:B------:R-:W-:Y:S05]  /*3140*/  BSYNC B2 ;  /* 0x0000000000027941 */ /* 0x000fea0003800000 */
.L_x_6694:
        /* <DEDUP_REMOVED lines=44> */
.L_x_6693:
[----:B------:R-:W-:Y:S05]  /*3410*/  BSYNC B1 ;  /* 0x0000000000017941 */ /* 0x000fea0003800000 */
.L_x_6692:
        /* <DEDUP_REMOVED lines=8> */
.L_x_6688:
        /* <DEDUP_REMOVED lines=16> */
[----:B0-----:R-:W-:-:S04]  /*35a0*/  SHF.L.U32 R52, R6, 0x10, RZ ;  /* 0x0000001006347819 */ /* 0x001fc800000006ff */
        /* <DEDUP_REMOVED lines=9> */
.L_x_6696:
        /* <DEDUP_REMOVED lines=16> */
.L_x_6698:
[----:B0-----:R-:W-:Y:S02]  /*3740*/  IMAD.MOV.U32 R74, RZ, RZ, R4 ;  /* 0x000000ffff4a7224 */ /* 0x001fe400078e0004 */
.L_x_6699:
[----:B------:R-:W-:Y:S05]  /*3750*/  BSYNC B1 ;  /* 0x0000000000017941 */ /* 0x000fea0003800000 */
.L_x_6697:
        /* <DEDUP_REMOVED lines=16> */
.L_x_6703:
[----:B------:R-:W-:Y:S05]  /*3860*/  BSYNC B2 ;  /* 0x0000000000027941 */ /* 0x000fea0003800000 */
.L_x_6702:
        /* <DEDUP_REMOVED lines=43> */
[----:B------:R-:W-:Y:S02]  /*3b20*/  MOV R0, R70 ;  /* 0x0000004600007202 */ /* 0x000fe40000000f00 */
.L_x_6701:
[----:B------:R-:W-:Y:S05]  /*3b30*/  BSYNC B1 ;  /* 0x0000000000017941 */ /* 0x000fea0003800000 */
.L_x_6700:
        /* <DEDUP_REMOVED lines=11> */
.L_x_6704:
        /* <DEDUP_REMOVED lines=12> */
.L_x_6707:
[----:B------:R-:W-:Y:S02]  /*3cb0*/  IMAD.MOV.U32 R67, RZ, RZ, R4 ;  /* 0x000000ffff437224 */ /* 0x000fe400078e0004 */
.L_x_6708:
[----:B------:R-:W-:Y:S05]  /*3cc0*/  BSYNC B1 ;  /* 0x0000000000017941 */ /* 0x000fea0003800000 */
.L_x_6706:
        /* <DEDUP_REMOVED lines=16> */
.L_x_6712:
[----:B------:R-:W-:Y:S05]  /*3dd0*/  BSYNC B2 ;  /* 0x0000000000027941 */ /* 0x000fea0003800000 */
.L_x_6711:
        /* <DEDUP_REMOVED lines=37> */
[----:B------:R-:W-:-:S03]  /*4030*/  LOP3.LUT R70, R61, UR23, R70, 0x96, !PT ;  /* 0x000000173d467c12 */ /* 0x000fc6000f8e9646 */
[----:B------:R-:W-:Y:S01]  /*4040*/  IMAD.MOV.U32 R4, RZ, RZ, R74 ;  /* 0x000000ffff047224 */ /* 0x000fe200078e004a */
[----:B------:R-:W-:Y:S01]  /*4050*/  LOP3.LUT R60, R75, UR25, R60, 0x96, !PT ;  /* 0x000000194b3c7c12 */ /* 0x000fe2000f8e963c */
[----:B------:R-:W-:-:S05]  /*4060*/  IMAD.WIDE.U32 R70, R70, -0x2daee0ad, RZ ;  /* 0xd2511f5346467825 */ /* 0x000fca00078e00ff */
[----:B------:R-:W-:Y:S01]  /*4070*/  MOV R0, R70 ;  /* 0x0000004600007202 */ /* 0x000fe20000000f00 */
[----:B------:R-:W-:Y:S01]  /*4080*/  IMAD.MOV.U32 R70, RZ, RZ, RZ ;  /* 0x000000ffff467224 */ /* 0x000fe200078e00ff */
[----:B------:R-:W-:Y:S02]  /*4090*/  LOP3.LUT R61, R71, UR26, R72, 0x96, !PT ;  /* 0x0000001a473d7c12 */ /* 0x000fe4000f8e9648 */
.L_x_6710:
[----:B------:R-:W-:Y:S05]  /*40a0*/  BSYNC B1 ;  /* 0x0000000000017941 */ /* 0x000fea0003800000 */
.L_x_6709:
        /* <DEDUP_REMOVED lines=8> */
.L_x_6705:
        /* <DEDUP_REMOVED lines=12> */
.L_x_6714:
[----:B------:R-:W-:Y:S02]  /*41f0*/  IMAD.MOV.U32 R67, RZ, RZ, R4 ;  /* 0x000000ffff437224 */ /* 0x000fe400078e0004 */
.L_x_6715:
[----:B------:R-:W-:Y:S05]  /*4200*/  BSYNC B1 ;  /* 0x0000000000017941 */ /* 0x000fea0003800000 */
.L_x_6713:
        /* <DEDUP_REMOVED lines=16> */
.L_x_6719:
[----:B------:R-:W-:Y:S05]  /*4310*/  BSYNC B2 ;  /* 0x0000000000027941 */ /* 0x000fea0003800000 */
.L_x_6718:
        /* <DEDUP_REMOVED lines=41> */
[----:B------:R-:W-:Y:S01]  /*45b0*/  IMAD.MOV.U32 R0, RZ, RZ, R70 ;  /* 0x000000ffff007224 */ /* 0x000fe200078e0046 */
[----:B------:R-:W-:Y:S01]  /*45c0*/  LOP3.LUT R61, R71, UR26, R72, 0x96, !PT ;  /* 0x0000001a473d7c12 */ /* 0x000fe2000f8e9648 */
[----:B------:R-:W-:Y:S02]  /*45d0*/  IMAD.MOV.U32 R71, RZ, RZ, RZ ;  /* 0x000000ffff477224 */ /* 0x000fe400078e00ff */
.L_x_6717:
[----:B------:R-:W-:Y:S05]  /*45e0*/  BSYNC B1 ;  /* 0x0000000000017941 */ /* 0x000fea0003800000 */
.L_x_6716:
        /* <DEDUP_REMOVED lines=11> */
.L_x_6720:
        /* <DEDUP_REMOVED lines=12> */
.L_x_6723:
[----:B------:R-:W-:Y:S02]  /*4760*/  IMAD.MOV.U32 R67, RZ, RZ, R4 ;  /* 0x000000ffff437224 */ /* 0x000fe400078e0004 */
.L_x_6724:
[----:B------:R-:W-:Y:S05]  /*4770*/  BSYNC B1 ;  /* 0x0000000000017941 */ /* 0x000fea0003800000 */
.L_x_6722:
        /* <DEDUP_REMOVED lines=16> */
.L_x_6728:
[----:B------:R-:W-:Y:S05]  /*4880*/  BSYNC B2 ;  /* 0x0000000000027941 */ /* 0x000fea0003800000 */
.L_x_6727:
        /* <DEDUP_REMOVED lines=40> */
[----:B------:R-:W-:Y:S01]  /*4b10*/  MOV R0, R70 ;  /* 0x0000004600007202 */ /* 0x000fe20000000f00 */
[----:B------:R-:W-:Y:S01]  /*4b20*/  IMAD.MOV.U32 R70, RZ, RZ, RZ ;  /* 0x000000ffff467224 */ /* 0x000fe200078e00ff */
[----:B------:R-:W-:Y:S02]  /*4b30*/  LOP3.LUT R61, R71, UR26, R72, 0x96, !PT ;  /* 0x0000001a473d7c12 */ /* 0x000fe4000f8e9648 */
.L_x_6726:
[----:B------:R-:W-:Y:S05]  /*4b40*/  BSYNC B1 ;  /* 0x0000000000017941 */ /* 0x000fea0003800000 */
.L_x_6725:
        /* <DEDUP_REMOVED lines=8> */
.L_x_6721:
        /* <DEDUP_REMOVED lines=12> */
.L_x_6730:
[----:B------:R-:W-:Y:S02]  /*4c90*/  IMAD.MOV.U32 R67, RZ, RZ, R4 ;  /* 0x000000ffff437224 */ /* 0x000fe400078e0004 */
.L_x_6731:
[----:B------:R-:W-:Y:S05]  /*4ca0*/  BSYNC B1 ;  /* 0x0000000000017941 */ /* 0x000fea0003800000 */
.L_x_6729:
        /* <DEDUP_REMOVED lines=16> */
.L_x_6735:
[----:B------:R-:W-:Y:S05]  /*4db0*/  BSYNC B2 ;  /* 0x0000000000027941 */ /* 0x000fea0003800000 */
.L_x_6734:
        /* <DEDUP_REMOVED lines=44> */
.L_x_6733:
[----:B------:R-:W-:Y:S05]  /*5080*/  BSYNC B1 ;  /* 0x0000000000017941 */ /* 0x000fea0003800000 */
.L_x_6732:
        /* <DEDUP_REMOVED lines=11> */
.L_x_6736:
        /* <DEDUP_REMOVED lines=12> */
.L_x_6739:
[----:B------:R-:W-:Y:S02]  /*5200*/  IMAD.MOV.U32 R67, RZ, RZ, R4 ;  /* 0x000000ffff437224 */ /* 0x000fe400078e0004 */
.L_x_6740:
[----:B------:R-:W-:Y:S05]  /*5210*/  BSYNC B1 ;  /* 0x0000000000017941 */ /* 0x000fea0003800000 */
.L_x_6738:
        /* <DEDUP_REMOVED lines=16> */
.L_x_6744:
[----:B------:R-:W-:Y:S05]  /*5320*/  BSYNC B2 ;  /* 0x0000000000027941 */ /* 0x000fea0003800000 */
.L_x_6743:
        /* <DEDUP_REMOVED lines=39> */
[----:B------:R-:W-:Y:S01]  /*55a0*/  IMAD.WIDE.U32 R70, R70, -0x2daee0ad, RZ ;  /* 0xd2511f5346467825 */ /* 0x000fe200078e00ff */
[----:B------:R-:W-:-:S03]  /*55b0*/  MOV R4, R74 ;  /* 0x0000004a00047202 */ /* 0x000fc60000000f00 */
[----:B------:R-:W-:Y:S01]  /*55c0*/  IMAD.MOV.U32 R0, RZ, RZ, R70 ;  /* 0x000000ffff007224 */ /* 0x000fe200078e0046 */
[----:B------:R-:W-:Y:S01]  /*55d0*/  LOP3.LUT R61, R71, UR26, R72, 0x96, !PT ;  /* 0x0000001a473d7c12 */ /* 0x000fe2000f8e9648 */
[----:B------:R-:W-:Y:S02]  /*55e0*/  IMAD.MOV.U32 R70, RZ, RZ, RZ ;  /* 0x000000ffff467224 */ /* 0x000fe400078e00ff */
.L_x_6742:
[----:B------:R-:W-:Y:S05]  /*55f0*/  BSYNC B1 ;  /* 0x0000000000017941 */ /* 0x000fea0003800000 */
.L_x_6741:
        /* <DEDUP_REMOVED lines=8> */
.L_x_6737:
        /* <DEDUP_REMOVED lines=12> */
.L_x_6746:
[----:B------:R-:W-:Y:S02]  /*5740*/  MOV R67, R4 ;  /* 0x0000000400437202 */ /* 0x000fe40000000f00 */
.L_x_6747:
[----:B------:R-:W-:Y:S05]  /*5750*/  BSYNC B1 ;  /* 0x0000000000017941 */ /* 0x000fea0003800000 */
.L_x_6745:
        /* <DEDUP_REMOVED lines=16> */
.L_x_6751:
[----:B------:R-:W-:Y:S05]  /*5860*/  BSYNC B2 ;  /* 0x0000000000027941 */ /* 0x000fea0003800000 */
.L_x_6750:
        /* <DEDUP_REMOVED lines=41> */
[----:B------:R-:W-:Y:S01]  /*5b00*/  IMAD.MOV.U32 R0, RZ, RZ, R70 ;  /* 0x000000ffff007224 */ /* 0x000fe200078e0046 */
[----:B------:R-:W-:Y:S01]  /*5b10*/  LOP3.LUT R61, R71, UR26, R72, 0x96, !PT ;  /* 0x0000001a473d7c12 */ /* 0x000fe2000f8e9648 */
[----:B------:R-:W-:-:S06]  /*5b20*/  HFMA2.MMA R71, -RZ, RZ, 0, 0 ;  /* 0x00000000ff477435 */ /* 0x000fcc00000001ff */
.L_x_6749:
[----:B------:R-:W-:Y:S05]  /*5b30*/  BSYNC B1 ;  /* 0x0000000000017941 */ /* 0x000fea0003800000 */
.L_x_6748:
        /* <DEDUP_REMOVED lines=11> */
.L_x_6752:
        /* <DEDUP_REMOVED lines=12> */
.L_x_6755:
[----:B------:R-:W-:Y:S02]  /*5cb0*/  MOV R76, R4 ;  /* 0x00000004004c7202 */ /* 0x000fe40000000f00 */
.L_x_6756:
[----:B------:R-:W-:Y:S05]  /*5cc0*/  BSYNC B1 ;  /* 0x0000000000017941 */ /* 0x000fea0003800000 */
.L_x_6754:
        /* <DEDUP_REMOVED lines=16> */
.L_x_6760:
[----:B------:R-:W-:Y:S05]  /*5dd0*/  BSYNC B2 ;  /* 0x0000000000027941 */ /* 0x000fea0003800000 */
.L_x_6759:
        /* <DEDUP_REMOVED lines=41> */
[----:B------:R-:W-:-:S04]  /*6070*/  IMAD.WIDE.U32 R70, R70, -0x2daee0ad, RZ ;  /* 0xd2511f5346467825 */ /* 0x000fc800078e00ff */
[----:B------:R-:W-:Y:S01]  /*6080*/  IMAD.MOV.U32 R0, RZ, RZ, R70 ;  /* 0x000000ffff007224 */ /* 0x000fe200078e0046 */
[----:B------:R-:W-:Y:S02]  /*6090*/  LOP3.LUT R61, R71, UR26, R72, 0x96, !PT ;  /* 0x0000001a473d7c12 */ /* 0x000fe4000f8e9648 */
.L_x_6758:
[----:B------:R-:W-:Y:S05]  /*60a0*/  BSYNC B1 ;  /* 0x0000000000017941 */ /* 0x000fea0003800000 */
.L_x_6757:
        /* <DEDUP_REMOVED lines=8> */
.L_x_6753:
        /* <DEDUP_REMOVED lines=30> */
.L_x_6761:
[----:B-1----:R-:W-:Y:S01]  /*6310*/  FADD.FTZ R72, R70, R55 ;  /* 0x0000003746487221 */ /* 0x002fe20000010000 */
[----:B------:R-:W-:Y:S05]  /*6320*/  BRA.DIV ~URZ, `(.L_x_6762) ;  /* 0x000006927f007947 */ /* 0x000fea000b800000 */
[----:B------:R1:W2:Y:S02]  /*6330*/  SHFL.BFLY PT, R69, R72, 0x1, 0x1f ;  /* 0x0c201f0048457f89 */ /* 0x0002a400000e0000 */
.L_x_6766:
        /* <DEDUP_REMOVED lines=36> */
.L_x_6767:
        /* <DEDUP_REMOVED lines=24> */
[----:B------:R-:W-:Y:S01]  /*6700*/  IADD3.X R75, R76, c[0x0][0x20c], RZ, P0, !PT ;  /* 0x000083004c4b7a10 */ /* 0x000fe200007fe4ff */
[----:B------:R-:W-:Y:S01]  /*6710*/  FFMA.FTZ R10, R34, R57, R50 ;  /* 0x00000039220a7223 */ /* 0x000fe20000010032 */
[----:B------:R-:W-:Y:S01]  /*6720*/  IADD3 R72, P0, R72, c[0x0][0x210], RZ ;  /* 0x0000840048487a10 */ /* 0x000fe20007f1e0ff */
[----:B------:R-:W-:Y:S02]  /*6730*/  FFMA.FTZ R9, R33, R56, R49 ;  /* 0x0000003821097223 */ /* 0x000fe40000010031 */
[----:B0-----:R-:W-:Y:S01]  /*6740*/  FMUL.FTZ R58, R70, R11 ;  /* 0x0000000b463a7220 */ /* 0x001fe20000410000 */
[----:B------:R-:W-:Y:S01]  /*6750*/  IADD3.X R73, R76, c[0x0][0x214], RZ, P0, !PT ;  /* 0x000085004c497a10 */ /* 0x000fe200007fe4ff */
[----:B------:R-:W-:-:S02]  /*6760*/  FFMA.FTZ R8, R32, R77, R48 ;  /* 0x0000004d20087223 */ /* 0x000fc40000010030 */
[-C--:B------:R-:W-:Y:S02]  /*6770*/  FFMA.FTZ R11, R35, R58.reuse, R51 ;  /* 0x0000003a230b7223 */ /* 0x080fe40000010033 */
[----:B------:R-:W-:Y:S02]  /*6780*/  FFMA.FTZ R59, R27, R58, R43 ;  /* 0x0000003a1b3b7223 */ /* 0x000fe4000001002b */
[----:B------:R-:W-:Y:S01]  /*6790*/  FFMA.FTZ R58, R26, R57, R42 ;  /* 0x000000391a3a7223 */ /* 0x000fe2000001002a */
[----:B------:R0:W-:Y:S01]  /*67a0*/  STG.E.128 [R74.64], R8 ;  /* 0x000000084a007986 */ /* 0x0001e2000c101d06 */
[----:B------:R-:W-:Y:S02]  /*67b0*/  FFMA.FTZ R57, R25, R56, R41 ;  /* 0x0000003819397223 */ /* 0x000fe40000010029 */
[----:B------:R-:W-:Y:S02]  /*67c0*/  FFMA.FTZ R56, R24, R77, R40 ;  /* 0x0000004d18387223 */ /* 0x000fe40000010028 */
[----:B------:R-:W-:-:S02]  /*67d0*/  FADD.FTZ R55, -R71, R55 ;  /* 0x0000003747377221 */ /* 0x000fc40000010100 */
[C---:B------:R-:W-:Y:S01]  /*67e0*/  FADD.FTZ R77, -R71.reuse, R52 ;  /* 0x00000034474d7221 */ /* 0x040fe20000010100 */
[----:B------:R1:W-:Y:S01]  /*67f0*/  STG.E.128 [R72.64], R56 ;  /* 0x0000003848007986 */ /* 0x0003e2000c101d06 */
[----:B------:R-:W-:Y:S02]  /*6800*/  FADD.FTZ R53, -R71, R53 ;  /* 0x0000003547357221 */ /* 0x000fe40000010100 */
[----:B------:R-:W-:Y:S02]  /*6810*/  IMAD R66, R69, c[0x0][0x160], R66 ;  /* 0x0000580045427a24 */ /* 0x000fe400078e0242 */
[----:B------:R-:W-:-:S04]  /*6820*/  FMUL.FTZ R52, R70, R53 ;  /* 0x0000003546347220 */ /* 0x000fc80000410000 */
[----:B------:R-:W-:Y:S01]  /*6830*/  FFMA.FTZ R53, R21, R52, R37 ;  /* 0x0000003415357223 */ /* 0x000fe20000010025 */
[----:B0-----:R-:W-:Y:S01]  /*6840*/  SHF.L.U32 R74, R68, 0x4, RZ ;  /* 0x00000004444a7819 */ /* 0x001fe200000006ff */
[----:B------:R-:W-:Y:S01]  /*6850*/  FADD.FTZ R9, -R71, R54 ;  /* 0x0000003647097221 */ /* 0x000fe20000010100 */
[----:B------:R-:W-:Y:S01]  /*6860*/  SHF.R.U32.HI R68, RZ, 0x1c, R68 ;  /* 0x0000001cff447819 */ /* 0x000fe20000011644 */
[----:B------:R-:W-:Y:S01]  /*6870*/  FMUL.FTZ R8, R70, R55 ;  /* 0x0000003746087220 */ /* 0x000fe20000410000 */
[----:B------:R-:W-:Y:S01]  /*6880*/  IADD3 R76, P0, R74, c[0x0][0x208], RZ ;  /* 0x000082004a4c7a10 */ /* 0x000fe20007f1e0ff */
[----:B------:R-:W-:Y:S01]  /*6890*/  FMUL.FTZ R9, R70, R9 ;  /* 0x0000000946097220 */ /* 0x000fe20000410000 */
[----:B------:R-:W-:Y:S01]  /*68a0*/  IADD3 R74, P1, R74, c[0x0][0x210], RZ ;  /* 0x000084004a4a7a10 */ /* 0x000fe20007f3e0ff */
[----:B------:R-:W-:Y:S01]  /*68b0*/  FMUL.FTZ R71, R70, R77 ;  /* 0x0000004d46477220 */ /* 0x000fe20000410000 */
[C---:B------:R-:W-:Y:S01]  /*68c0*/  IADD3.X R77, R68.reuse, c[0x0][0x20c], RZ, P0, !PT ;  /* 0x00008300444d7a10 */ /* 0x040fe200007fe4ff */
[-C--:B------:R-:W-:Y:S01]  /*68d0*/  FFMA.FTZ R11, R31, R8.reuse, R47 ;  /* 0x000000081f0b7223 */ /* 0x080fe2000001002f */
[----:B------:R-:W-:Y:S01]  /*68e0*/  IADD3.X R75, R68, c[0x0][0x214], RZ, P1, !PT ;  /* 0x00008500444b7a10 */ /* 0x000fe20000ffe4ff */
[----:B------:R-:W-:Y:S01]  /*68f0*/  FFMA.FTZ R55, R23, R8, R39 ;  /* 0x0000000817377223 */ /* 0x000fe20000010027 */
[----:B------:R-:W-:Y:S01]  /*6900*/  ISETP.GE.AND P0, PT, R66, c[0x0][0x164], PT ;  /* 0x0000590042007a0c */ /* 0x000fe20003f06270 */
[----:B------:R-:W-:-:S02]  /*6910*/  FFMA.FTZ R10, R30, R9, R46 ;  /* 0x000000091e0a7223 */ /* 0x000fc4000001002e */
[----:B------:R-:W-:Y:S02]  /*6920*/  FFMA.FTZ R54, R22, R9, R38 ;  /* 0x0000000916367223 */ /* 0x000fe40000010026 */
[----:B------:R-:W-:Y:S02]  /*6930*/  FFMA.FTZ R9, R29, R52, R45 ;  /* 0x000000341d097223 */ /* 0x000fe4000001002d */
[-C--:B------:R-:W-:Y:S02]  /*6940*/  FFMA.FTZ R8, R28, R71.reuse, R44 ;  /* 0x000000471c087223 */ /* 0x080fe4000001002c */
[----:B------:R-:W-:-:S03]  /*6950*/  FFMA.FTZ R52, R20, R71, R36 ;  /* 0x0000004714347223 */ /* 0x000fc60000010024 */
[----:B------:R1:W-:Y:S04]  /*6960*/  STG.E.128 [R76.64], R8 ;  /* 0x000000084c007986 */ /* 0x0003e8000c101d06 */
[----:B------:R1:W-:Y:S02]  /*6970*/  STG.E.128 [R74.64], R52 ;  /* 0x000000344a007986 */ /* 0x0003e4000c101d06 */
[----:B-1----:R-:W-:Y:S01]  /*6980*/  @P0 CALL.REL.NOINC `(.L_x_6764) ;  /* 0x0000001000000944 */ /* 0x002fe20003c00000 */
[----:B------:R-:W-:Y:S05]  /*6990*/  BRA `(.L_x_6765) ;  /* 0xffff9f0000007947 */ /* 0x000fea000383ffff */
.L_x_6764:
[----:B------:R-:W-:Y:S05]  /*69a0*/  BSYNC B0 ;  /* 0x0000000000007941 */ /* 0x000fea0003800000 */
.L_x_6631:
[----:B------:R-:W-:Y:S05]  /*69b0*/  EXIT ;  /* 0x000000000000794d */ /* 0x000fea0003800000 */
.L_x_6762:
[----:B------:R-:W-:Y:S01]  /*69c0*/  IMAD.MOV.U32 R71, RZ, RZ, 0x1 ;  /* 0x00000001ff477424 */ /* 0x000fe200078e00ff */
[----:B------:R-:W-:Y:S01]  /*69d0*/  MOV R69, 0xffffffff ;  /* 0xffffffff00457802 */ /* 0x000fe20000000f00 */
[----:B------:R-:W-:Y:S01]  /*69e0*/  IMAD.MOV.U32 R70, RZ, RZ, 0x1f ;  /* 0x0000001fff467424 */ /* 0x000fe200078e00ff */
[----:B0-----:R-:W-:Y:S02]  /*69f0*/  MOV R58, 0x6a10 ;  /* 0x00006a10003a7802 */ /* 0x001fe40000000f00 */
[----:B------:R-:W-:Y:S05]  /*6a00*/  CALL.REL.NOINC `($__internal_77_$__cuda_sm70_shflsync_bfly_p) ;  /* 0x0000048000007944 */ /* 0x000fea0003c00000 */
[----:B01----:R-:W-:Y:S05]  /*6a10*/  BRA `(.L_x_6766) ;  /* 0xfffff92000007947 */ /* 0x003fea000383ffff */
.L_x_6763:
[----:B------:R-:W-:Y:S01]  /*6a20*/  IMAD.MOV.U32 R71, RZ, RZ, 0x2 ;  /* 0x00000002ff477424 */ /* 0x000fe200078e00ff */
[----:B------:R-:W-:Y:S01]  /*6a30*/  MOV R69, 0xffffffff ;  /* 0xffffffff00457802 */ /* 0x000fe20000000f00 */
[----:B------:R-:W-:Y:S01]  /*6a40*/  IMAD.MOV.U32 R70, RZ, RZ, 0x1f ;  /* 0x0000001fff467424 */ /* 0x000fe200078e00ff */
[----:B0-----:R-:W-:-:S02]  /*6a50*/  MOV R58, 0x6a70 ;  /* 0x00006a70003a7802 */ /* 0x001fc40000000f00 */
[----:B------:R-:W-:Y:S05]  /*6a60*/  CALL.REL.NOINC `($__internal_77_$__cuda_sm70_shflsync_bfly_p) ;  /* 0x0000042000007944 */ /* 0x000fea0003c00000 */
[----:B01----:R-:W-:Y:S01]  /*6a70*/  FADD.FTZ R72, R72, R69 ;  /* 0x0000004548487221 */ /* 0x003fe20000010000 */
[----:B------:R-:W-:Y:S01]  /*6a80*/  MOV R69, 0xffffffff ;  /* 0xffffffff00457802 */ /* 0x000fe20000000f00 */
[----:B------:R-:W-:Y:S01]  /*6a90*/  IMAD.MOV.U32 R71, RZ, RZ, 0x4 ;  /* 0x00000004ff477424 */ /* 0x000fe200078e00ff */
[----:B------:R-:W-:Y:S01]  /*6aa0*/  MOV R58, 0x6ad0 ;  /* 0x00006ad0003a7802 */ /* 0x000fe20000000f00 */
[----:B------:R-:W-:-:S02]  /*6ab0*/  IMAD.MOV.U32 R70, RZ, RZ, 0x1f ;  /* 0x0000001fff467424 */ /* 0x000fc400078e00ff */
        /* <DEDUP_REMOVED lines=35> */
[----:B------:R-:W-:Y:S05]  /*6cf0*/  CALL.REL.NOINC `($__internal_77_$__cuda_sm70_shflsync_bfly_p) ;  /* 0x0000019000007944 */ /* 0x000fea0003c00000 */
[----:B01----:R-:W-:Y:S01]  /*6d00*/  FADD.FTZ R72, R72, R69 ;  /* 0x0000004548487221 */ /* 0x003fe20000010000 */
[----:B------:R-:W-:Y:S01]  /*6d10*/  MOV R69, 0xffffffff ;  /* 0xffffffff00457802 */ /* 0x000fe20000000f00 */
[----:B------:R-:W-:Y:S01]  /*6d20*/  IMAD.MOV.U32 R71, RZ, RZ, 0x2 ;  /* 0x00000002ff477424 */ /* 0x000fe200078e00ff */
[----:B------:R-:W-:Y:S01]  /*6d30*/  MOV R58, 0x6d60 ;  /* 0x00006d60003a7802 */ /* 0x000fe20000000f00 */
[----:B------:R-:W-:Y:S02]  /*6d40*/  IMAD.MOV.U32 R70, RZ, RZ, 0x1f ;  /* 0x0000001fff467424 */ /* 0x000fe400078e00ff */
        /* <DEDUP_REMOVED lines=19> */
[----:B01----:R-:W-:Y:S05]  /*6e80*/  BRA `(.L_x_6767) ;  /* 0xfffff6f000007947 */ /* 0x003fea000383ffff */
        .weak           $__internal_77_$__cuda_sm70_shflsync_bfly_p
        .type           $__internal_77_$__cuda_sm70_shflsync_bfly_p,@function
        .size           $__internal_77_$__cuda_sm70_shflsync_bfly_p,(.L_x_7133 - $__internal_77_$__cuda_sm70_shflsync_bfly_p)
$__internal_77_$__cuda_sm70_shflsync_bfly_p:
[----:B------:R-:W-:Y:S01]  /*6e90*/  IMAD.MOV.U32 R59, RZ, RZ, 0x0 ;  /* 0x00000000ff3b7424 */ /* 0x000fe200078e00ff */
[----:B------:R-:W-:Y:S04]  /*6ea0*/  WARPSYNC R69 ;  /* 0x0000004500007348 */ /* 0x000fe80003800000 */
[----:B------:R0:W1:Y:S01]  /*6eb0*/  SHFL.BFLY PT, R69, R72, R71, R70 ;  /* 0x0c00004748457389 */ /* 0x00006200000e0046 */
[----:B------:R-:W-:Y:S05]  /*6ec0*/  RET.REL.NODEC R58 `(_ZN10layer_norm31ln_parallel_residual_fwd_kernelINS_13Kernel_traitsIfffffjLj256ELj1ELj4ELj1ELj16ENS_18Kernel_traits_baseILj256EfffffjLj128EEEEELb1ELb0ELb1EEEvNS_9FwdParamsE) ;  /* 0xffff91303a007950 */ /* 0x000fea0003c3ffff */
.L_x_6768:
        /* <DEDUP_REMOVED lines=11> */
.L_x_7133:


//--------------------- .text._ZN10layer_norm31ln_parallel_residual_fwd_kernelINS_13Kernel_traitsIfffffjLj256ELj1ELj4ELj1ELj16ENS_18Kernel_traits_baseILj256EfffffjLj128EEEEELb1ELb1ELb0EEEvNS_9FwdParamsE --------------------------
	.section	.text._ZN10layer_norm31ln_parallel_residual_fwd_kernelINS_13Kernel_traitsIfffffjLj256ELj1ELj4ELj1ELj16ENS_18Kernel_traits_baseILj256EfffffjLj128EEEEELb1ELb1ELb0EEEvNS_9FwdParamsE,"ax",@progbits
	.sectioninfo	@"SHI_REGISTERS=63"
	.align	128
        .global         _ZN10layer_norm31ln_parallel_residual_fwd_kernelINS_13Kernel_traitsIfffffjLj256ELj1ELj4ELj1ELj16ENS_18Kernel_traits_baseILj256EfffffjLj128EEEEELb1ELb1ELb0EEEvNS_9FwdParamsE
        .type           _ZN10layer_norm31ln_parallel_residual_fwd_kernelINS_13Kernel_traitsIfffffjLj256ELj1ELj4ELj1ELj16ENS_18Kernel_traits_baseILj256EfffffjLj128EEEEELb1ELb1ELb0EEEvNS_9FwdParamsE,@function
        .size           _ZN10layer_norm31ln_parallel_residual_fwd_kernelINS_13Kernel_traitsIfffffjLj256ELj1ELj4ELj1ELj16ENS_18Kernel_traits_baseILj256EfffffjLj128EEEEELb1ELb1ELb0EEEvNS_9FwdParamsE,(.L_x_7134 - _ZN10layer_norm31ln_parallel_residual_fwd_kernelINS_13Kernel_traitsIfffffjLj256ELj1ELj4ELj1ELj16ENS_18Kernel_traits_baseILj256EfffffjLj128EEEEELb1ELb1ELb0EEEvNS_9FwdParamsE)
        .other          _ZN10layer_norm31ln_parallel_residual_fwd_kernelINS_13Kernel_traitsIfffffjLj256ELj1ELj4ELj1ELj16ENS_18Kernel_traits_baseILj256EfffffjLj128EEEEELb1ELb1ELb0EEEvNS_9FwdParamsE,@"STO_CUDA_ENTRY STV_DEFAULT"
_ZN10layer_norm31ln_parallel_residual_fwd_kernelINS_13Kernel_traitsIfffffjLj256ELj1ELj4ELj1ELj16ENS_18Kernel_traits_baseILj256EfffffjLj128EEEEELb1ELb1ELb0EEEvNS_9FwdParamsE:
.text._ZN10layer_norm31ln_parallel_residual_fwd_kernelINS_13Kernel_traitsIfffffjLj256ELj1ELj4ELj1ELj16ENS_18Kernel_traits_baseILj256EfffffjLj128EEEEELb1ELb1ELb0EEEvNS_9FwdParamsE:
        /* <DEDUP_REMOVED lines=17> */
[----:B0-----:R-:W-:Y:S02]  /*0110*/  LOP3.LUT R6, R50, 0x1f, RZ, 0xc0, !PT ;  /* 0x0000001f32067812 */ /* 0x001fe400078ec0ff */
[--C-:B------:R-:W-:Y:S01]  /*0120*/  SHF.R.U32.HI R51, RZ, 0x5, R50.reuse ;  /* 0x00000005ff337819 */ /* 0x100fe20000011632 */
[----:B-1----:R-:W-:-:S04]  /*0130*/  IMAD R50, R7, c[0x0][0x0], R50 ;  /* 0x0000000007327a24 */ /* 0x002fc800078e0232 */
[----:B------:R-:W-:Y:S01]  /*0140*/  IMAD R51, R7, 0x4, R51 ;  /* 0x0000000407337824 */ /* 0x000fe200078e0233 */
[----:B--2---:R-:W0:Y:S08]  /*0150*/  @P1 R2UR UR4, R4 ;  /* 0x00000000040413c2 */ /* 0x004e3000000e0000 */
[----:B------:R1:W2:Y:S01]  /*0160*/  @P1 R2UR UR5, R5 ;  /* 0x00000000050513c2 */ /* 0x0002a200000e0000 */
[----:B---3--:R-:W-:-:S02]  /*0170*/  @P1 IADD3 R24, P2, R2, c[0x0][0x240], RZ ;  /* 0x0000900002181a10 */ /* 0x008fc40007f5e0ff */
        /* <DEDUP_REMOVED lines=33> */
.L_x_6770:
[----:B------:R-:W-:Y:S05]  /*0390*/  BSYNC B0 ;  /* 0x0000000000007941 */ /* 0x000fea0003800000 */
.L_x_6769:
[----:B------:R-:W-:Y:S01]  /*03a0*/  BSSY B0, `(.L_x_6771) ;  /* 0x000000c000007945 */ /* 0x000fe20003800000 */
        /* <DEDUP_REMOVED lines=8> */
[----:B0-----:R-:W-:-:S04]  /*0430*/  @P0 LEA R4, P3, R6, c[0x0][0x218], 0x4 ;  /* 0x0000860006040a11 */ /* 0x001fc800078620ff */
[----:B------:R-:W-:-:S05]  /*0440*/  @P0 LEA.HI.X R5, R6, c[0x0][0x21c], RZ, 0x4, P3 ;  /* 0x0000870006050a11 */ /* 0x000fca00018f24ff */
[----:B------:R0:W5:Y:S04]  /*0450*/  @P0 LDG.E.128 R16, [R4.64] ;  /* 0x0000000604100981 */ /* 0x000168000c1e1d00 */
.L_x_6772:
[----:B------:R-:W-:Y:S05]  /*0460*/  BSYNC B0 ;  /* 0x0000000000007941 */ /* 0x000fea0003800000 */
.L_x_6771:
[----:B------:R-:W-:Y:S01]  /*0470*/  ISETP.GE.AND P0, PT, R51, c[0x0][0x164], PT ;  /* 0x0000590033007a0c */ /* 0x000fe20003f06270 */
[----:B------:R-:W-:Y:S01]  /*0480*/  @P1 IMAD.X R25, RZ, RZ, R3, P2 ;  /* 0x000000ffff191224 */ /* 0x000fe200010e0603 */
[----:B------:R-:W-:Y:S02]  /*0490*/  UIADD3 UR26, UR5, -0x695add53, URZ ;  /* 0x96a522ad051a7890 */ /* 0x000fe4000fffe03f */
[----:B------:R-:W-:Y:S02]  /*04a0*/  UIADD3 UR24, UR5, -0x24c28bd8, URZ ;  /* 0xdb3d742805187890 */ /* 0x000fe4000fffe03f */
[----:B------:R-:W-:Y:S01]  /*04b0*/  UIADD3 UR22, UR5, 0x1fd5c5a3, URZ ;  /* 0x1fd5c5a305167890 */ /* 0x000fe2000fffe03f */
[----:B------:R-:W-:-:S06]  /*04c0*/  SHF.R.U64 R2, R24, 0x2, R25 ;  /* 0x0000000218027819 */ /* 0x000fcc0000001219 */
[----:B------:R-:W-:Y:S05]  /*04d0*/  @P0 EXIT ;  /* 0x000000000000094d */ /* 0x000fea0003800000 */
[----:B0-----:R-:W-:Y:S01]  /*04e0*/  IMAD.HI.U32 R4, R50, -0x326172a9, RZ ;  /* 0xcd9e8d5732047827 */ /* 0x001fe200078e00ff */
[----:B------:R-:W-:Y:S01]  /*04f0*/  SHF.R.U32.HI R3, RZ, 0x2, R25 ;  /* 0x00000002ff037819 */ /* 0x000fe20000011619 */
[----:B------:R-:W-:Y:S01]  /*0500*/  BSSY B0, `(.L_x_6773) ;  /* 0x000065a000007945 */ /* 0x000fe20003800000 */
[----:B------:R-:W-:Y:S01]  /*0510*/  ULDC.U8 UR8, c[0x0][0x1f0] ;  /* 0x00007c0000087ab9 */ /* 0x000fe20000000000 */
[----:B------:R-:W-:Y:S01]  /*0520*/  IMAD.HI.U32 R5, R2, -0x2daee0ad, RZ ;  /* 0xd2511f5302057827 */ /* 0x000fe200078e00ff */
[----:B------:R-:W-:-:S03]  /*0530*/  LOP3.LUT R4, R4, UR4, R3, 0x96, !PT ;  /* 0x0000000404047c12 */ /* 0x000fc6000f8e9603 */
        /* <DEDUP_REMOVED lines=50> */
[----:B------:R-:W-:-:S04]  /*0860*/  IMAD.HI.U32 R5, R46, -0x2daee0ad, RZ ;  /* 0xd2511f532e057827 */ /* 0x000fc800078e00ff */
[----:B------:R-:W-:Y:S01]  /*0870*/  IMAD R25, R28, -0x326172a9, RZ ;  /* 0xcd9e8d571c197824 */ /* 0x000fe200078e02ff */
[----:B------:R-:W-:Y:S01]  /*0880*/  LOP3.LUT R4, R5, UR26, R4, 0x96, !PT ;  /* 0x0000001a05047c12 */ /* 0x000fe2000f8e9604 */
[----:B------:R-:W-:-:S04]  /*0890*/  IMAD.WIDE.U32 R6, R6, -0x326172a9, RZ ;  /* 0xcd9e8d5706067825 */ /* 0x000fc800078e00ff */
[----:B------:R-:W-:Y:S01]  /*08a0*/  IMAD R46, R46, -0x2daee0ad, RZ ;  /* 0xd2511f532e2e7824 */ /* 0x000fe200078e02ff */
[----:B------:R-:W-:Y:S02]  /*08b0*/  LOP3.LUT R5, R7, UR25, R25, 0x96, !PT ;  /* 0x0000001907057c12 */ /* 0x000fe4000f8e9619 */
[----:B------:R-:W-:Y:S02]  /*08c0*/  LOP3.LUT R7, R24, 0x3, RZ, 0xc0, !PT ;  /* 0x0000000318077812 */ /* 0x000fe400078ec0ff */
.L_x_6914:
[----:B------:R-:W0:Y:S01]  /*08d0*/  S2R R42, SR_TID.X ;  /* 0x00000000002a7919 */ /* 0x000e220000002100 */
[----:B------:R-:W-:Y:S01]  /*08e0*/  IMAD R40, R51, c[0x0][0x168], RZ ;  /* 0x00005a0033287a24 */ /* 0x000fe200078e02ff */
[----:B------:R-:W-:Y:S01]  /*08f0*/  ISETP.NE.AND P0, PT, R53, RZ, PT ;  /* 0x000000ff3500720c */ /* 0x000fe20003f05270 */
[----:B------:R-:W-:Y:S03]  /*0900*/  BSSY B1, `(.L_x_6774) ;  /* 0x00002d7000017945 */ /* 0x000fe60003800000 */
[----:B------:R-:W-:-:S04]  /*0910*/  SHF.R.S32.HI R41, RZ, 0x1f, R40 ;  /* 0x0000001fff297819 */ /* 0x000fc80000011428 */
[----:B------:R-:W-:Y:S02]  /*0920*/  LEA.HI R41, R41, R40, RZ, 0x2 ;  /* 0x0000002829297211 */ /* 0x000fe400078f10ff */
[----:B0-----:R-:W-:-:S04]  /*0930*/  LOP3.LUT R42, R42, 0x1f, RZ, 0xc0, !PT ;  /* 0x0000001f2a2a7812 */ /* 0x001fc800078ec0ff */
[----:B------:R-:W-:-:S04]  /*0940*/  LEA.HI.SX32 R54, R41, R42, 0x1e ;  /* 0x0000002a29367211 */ /* 0x000fc800078ff2ff */
[----:B------:R-:W-:Y:S01]  /*0950*/  MOV R43, R54 ;  /* 0x00000036002b7202 */ /* 0x000fe20000000f00 */
        /* <DEDUP_REMOVED lines=27> */
.L_x_6777:
[----:B0-----:R-:W-:Y:S02]  /*0b10*/  IMAD.MOV.U32 R58, RZ, RZ, R6 ;  /* 0x000000ffff3a7224 */ /* 0x001fe400078e0006 */
.L_x_6778:
[----:B------:R-:W-:Y:S05]  /*0b20*/  BSYNC B2 ;  /* 0x0000000000027941 */ /* 0x000fea0003800000 */
.L_x_6776:
        /* <DEDUP_REMOVED lines=16> */
.L_x_6782:
[----:B------:R-:W-:Y:S05]  /*0c30*/  BSYNC B3 ;  /* 0x0000000000037941 */ /* 0x000fea0003800000 */
.L_x_6781:
        /* <DEDUP_REMOVED lines=43> */
.L_x_6780:
[----:B------:R-:W-:Y:S05]  /*0ef0*/  BSYNC B2 ;  /* 0x0000000000027941 */ /* 0x000fea0003800000 */
.L_x_6779:
        /* <DEDUP_REMOVED lines=14> */
.L_x_6783:
        /* <DEDUP_REMOVED lines=12> */
.L_x_6786:
[----:B------:R-:W-:Y:S02]  /*10a0*/  IMAD.MOV.U32 R58, RZ, RZ, R6 ;  /* 0x000000ffff3a7224 */ /* 0x000fe400078e0006 */
.L_x_6787:
[----:B------:R-:W-:Y:S05]  /*10b0*/  BSYNC B2 ;  /* 0x0000000000027941 */ /* 0x000fea0003800000 */
.L_x_6785:
        /* <DEDUP_REMOVED lines=16> */
.L_x_6791:
[----:B------:R-:W-:Y:S05]  /*11c0*/  BSYNC B3 ;  /* 0x0000000000037941 */ /* 0x000fea0003800000 */
.L_x_6790:
        /* <DEDUP_REMOVED lines=43> */
.L_x_6789:
[----:B------:R-:W-:Y:S05]  /*1480*/  BSYNC B2 ;  /* 0x0000000000027941 */ /* 0x000fea0003800000 */
.L_x_6788:
        /* <DEDUP_REMOVED lines=8> */
.L_x_6784:
        /* <DEDUP_REMOVED lines=12> */
.L_x_6793:
[----:B------:R-:W-:Y:S02]  /*15d0*/  IMAD.MOV.U32 R58, RZ, RZ, R6 ;  /* 0x000000ffff3a7224 */ /* 0x000fe400078e0006 */
.L_x_6794:
[----:B------:R-:W-:Y:S05]  /*15e0*/  BSYNC B2 ;  /* 0x0000000000027941 */ /* 0x000fea0003800000 */
.L_x_6792:
        /* <DEDUP_REMOVED lines=16> */
.L_x_6798:
[----:B------:R-:W-:Y:S05]  /*16f0*/  BSYNC B3 ;  /* 0x0000000000037941 */ /* 0x000fea0003800000 */
.L_x_6797:
        /* <DEDUP_REMOVED lines=43> */
.L_x_6796:
[----:B------:R-:W-:Y:S05]  /*19b0*/  BSYNC B2 ;  /* 0x0000000000027941 */ /* 0x000fea0003800000 */
.L_x_6795:
        /* <DEDUP_REMOVED lines=11> */
.L_x_6799:
        /* <DEDUP_REMOVED lines=12> */
.L_x_6802:
[----:B------:R-:W-:Y:S02]  /*1b30*/  IMAD.MOV.U32 R56, RZ, RZ, R6 ;  /* 0x000000ffff387224 */ /* 0x000fe400078e0006 */
.L_x_6803:
[----:B------:R-:W-:Y:S05]  /*1b40*/  BSYNC B2 ;  /* 0x0000000000027941 */ /* 0x000fea0003800000 */
.L_x_6801:
        /* <DEDUP_REMOVED lines=16> */
.L_x_6807:
[----:B------:R-:W-:Y:S05]  /*1c50*/  BSYNC B3 ;  /* 0x0000000000037941 */ /* 0x000fea0003800000 */
.L_x_6806:
        /* <DEDUP_REMOVED lines=42> */
.L_x_6805:
[----:B------:R-:W-:Y:S05]  /*1f00*/  BSYNC B2 ;  /* 0x0000000000027941 */ /* 0x000fea0003800000 */
.L_x_6804:
        /* <DEDUP_REMOVED lines=8> */
.L_x_6800:
        /* <DEDUP_REMOVED lines=12> */
.L_x_6809:
[----:B------:R-:W-:Y:S02]  /*2050*/  MOV R58, R6 ;  /* 0x00000006003a7202 */ /* 0x000fe40000000f00 */
.L_x_6810:
[----:B------:R-:W-:Y:S05]  /*2060*/  BSYNC B2 ;  /* 0x0000000000027941 */ /* 0x000fea0003800000 */
.L_x_6808:
        /* <DEDUP_REMOVED lines=16> */
.L_x_6814:
[----:B------:R-:W-:Y:S05]  /*2170*/  BSYNC B3 ;  /* 0x0000000000037941 */ /* 0x000fea0003800000 */
.L_x_6813:
        /* <DEDUP_REMOVED lines=43> */
.L_x_6812:
[----:B------:R-:W-:Y:S05]  /*2430*/  BSYNC B2 ;  /* 0x0000000000027941 */ /* 0x000fea0003800000 */
.L_x_6811:
        /* <DEDUP_REMOVED lines=11> */
.L_x_6815:
        /* <DEDUP_REMOVED lines=12> */
.L_x_6818:
[----:B------:R-:W-:Y:S02]  /*25b0*/  IMAD.MOV.U32 R58, RZ, RZ, R6 ;  /* 0x000000ffff3a7224 */ /* 0x000fe400078e0006 */
.L_x_6819:
[----:B------:R-:W-:Y:S05]  /*25c0*/  BSYNC B2 ;  /* 0x0000000000027941 */ /* 0x000fea0003800000 */
.L_x_6817:
        /* <DEDUP_REMOVED lines=16> */
.L_x_6823:
[----:B------:R-:W-:Y:S05]  /*26d0*/  BSYNC B3 ;  /* 0x0000000000037941 */ /* 0x000fea0003800000 */
.L_x_6822:
        /* <DEDUP_REMOVED lines=43> */
.L_x_6821:
[----:B------:R-:W-:Y:S05]  /*2990*/  BSYNC B2 ;  /* 0x0000000000027941 */ /* 0x000fea0003800000 */
.L_x_6820:
        /* <DEDUP_REMOVED lines=8> */
.L_x_6816:
        /* <DEDUP_REMOVED lines=12> */
.L_x_6825:
[----:B------:R-:W-:Y:S02]  /*2ae0*/  MOV R58, R6 ;  /* 0x00000006003a7202 */ /* 0x000fe40000000f00 */
.L_x_6826:
[----:B------:R-:W-:Y:S05]  /*2af0*/  BSYNC B2 ;  /* 0x0000000000027941 */ /* 0x000fea0003800000 */
.L_x_6824:
        /* <DEDUP_REMOVED lines=16> */
.L_x_6830:
[----:B------:R-:W-:Y:S05]  /*2c00*/  BSYNC B3 ;  /* 0x0000000000037941 */ /* 0x000fea0003800000 */
.L_x_6829:
        /* <DEDUP_REMOVED lines=43> */
.L_x_6828:
[----:B------:R-:W-:Y:S05]  /*2ec0*/  BSYNC B2 ;  /* 0x0000000000027941 */ /* 0x000fea0003800000 */
.L_x_6827:
        /* <DEDUP_REMOVED lines=11> */
.L_x_6831:
        /* <DEDUP_REMOVED lines=12> */
.L_x_6834:
[----:B------:R-:W-:Y:S02]  /*3040*/  IMAD.MOV.U32 R58, RZ, RZ, R6 ;  /* 0x000000ffff3a7224 */ /* 0x000fe400078e0006 */
.L_x_6835:
[----:B------:R-:W-:Y:S05]  /*3050*/  BSYNC B2 ;  /* 0x0000000000027941 */ /* 0x000fea0003800000 */
.L_x_6833:
        /* <DEDUP_REMOVED lines=16> */
.L_x_6839:
[----:B------:R-:W-:Y:S05]  /*3160*/  BSYNC B3 ;  /* 0x0000000000037941 */ /* 0x000fea0003800000 */
.L_x_6838:
        /* <DEDUP_REMOVED lines=43> */
.L_x_6837:
[----:B------:R-:W-:Y:S05]  /*3420*/  BSYNC B2 ;  /* 0x0000000000027941 */ /* 0x000fea0003800000 */
.L_x_6836:
        /* <DEDUP_REMOVED lines=8> */
.L_x_6832:
        /* <DEDUP_REMOVED lines=27> */
.L_x_6840:
[----:B0-----:R-:W-:Y:S02]  /*3660*/  IADD3 R43, R54, 0x20, RZ ;  /* 0x00000020362b7810 */ /* 0x001fe40007ffe0ff */
.L_x_6775:
[----:B------:R-:W-:Y:S05]  /*3670*/  BSYNC B1 ;  /* 0x0000000000017941 */ /* 0x000fea0003800000 */
.L_x_6774:
        /* <DEDUP_REMOVED lines=29> */
.L_x_6844:
[----:B0-----:R-:W-:Y:S02]  /*3850*/  IMAD.MOV.U32 R57, RZ, RZ, R6 ;  /* 0x000000ffff397224 */ /* 0x001fe400078e0006 */
.L_x_6845:
[----:B------:R-:W-:Y:S05]  /*3860*/  BSYNC B2 ;  /* 0x0000000000027941 */ /* 0x000fea0003800000 */
.L_x_6843:
        /* <DEDUP_REMOVED lines=16> */
.L_x_6849:
[----:B------:R-:W-:Y:S05]  /*3970*/  BSYNC B3 ;  /* 0x0000000000037941 */ /* 0x000fea0003800000 */
.L_x_6848:
        /* <DEDUP_REMOVED lines=43> */
.L_x_6847:
[----:B------:R-:W-:Y:S05]  /*3c30*/  BSYNC B2 ;  /* 0x0000000000027941 */ /* 0x000fea0003800000 */
.L_x_6846:
        /* <DEDUP_REMOVED lines=14> */
.L_x_6850:
        /* <DEDUP_REMOVED lines=12> */
.L_x_6853:
[----:B------:R-:W-:Y:S02]  /*3de0*/  IMAD.MOV.U32 R57, RZ, RZ, R6 ;  /* 0x000000ffff397224 */ /* 0x000fe400078e0006 */
.L_x_6854:
[----:B------:R-:W-:Y:S05]  /*3df0*/  BSYNC B2 ;  /* 0x0000000000027941 */ /* 0x000fea0003800000 */
.L_x_6852:
        /* <DEDUP_REMOVED lines=16> */
.L_x_6858:
[----:B------:R-:W-:Y:S05]  /*3f00*/  BSYNC B3 ;  /* 0x0000000000037941 */ /* 0x000fea0003800000 */
.L_x_6857:
        /* <DEDUP_REMOVED lines=43> */
.L_x_6856:
[----:B------:R-:W-:Y:S05]  /*41c0*/  BSYNC B2 ;  /* 0x0000000000027941 */ /* 0x000fea0003800000 */
.L_x_6855:
        /* <DEDUP_REMOVED lines=8> */
.L_x_6851:
        /* <DEDUP_REMOVED lines=12> */
.L_x_6860:
[----:B------:R-:W-:Y:S02]  /*4310*/  IMAD.MOV.U32 R57, RZ, RZ, R6 ;  /* 0x000000ffff397224 */ /* 0x000fe400078e0006 */
.L_x_6861:
[----:B------:R-:W-:Y:S05]  /*4320*/  BSYNC B2 ;  /* 0x0000000000027941 */ /* 0x000fea0003800000 */
.L_x_6859:
        /* <DEDUP_REMOVED lines=16> */
.L_x_6865:
[----:B------:R-:W-:Y:S05]  /*4430*/  BSYNC B3 ;  /* 0x0000000000037941 */ /* 0x000fea0003800000 */
.L_x_6864:
        /* <DEDUP_REMOVED lines=43> */
.L_x_6863:
[----:B------:R-:W-:Y:S05]  /*46f0*/  BSYNC B2 ;  /* 0x0000000000027941 */ /* 0x000fea0003800000 */
.L_x_6862:
        /* <DEDUP_REMOVED lines=11> */
.L_x_6866:
        /* <DEDUP_REMOVED lines=12> */
.L_x_6869:
[----:B------:R-:W-:Y:S02]  /*4870*/  IMAD.MOV.U32 R57, RZ, RZ, R6 ;  /* 0x000000ffff397224 */ /* 0x000fe400078e0006 */
.L_x_6870:
[----:B------:R-:W-:Y:S05]  /*4880*/  BSYNC B2 ;  /* 0x0000000000027941 */ /* 0x000fea0003800000 */
.L_x_6868:
        /* <DEDUP_REMOVED lines=16> */
.L_x_6874:
[----:B------:R-:W-:Y:S05]  /*4990*/  BSYNC B3 ;  /* 0x0000000000037941 */ /* 0x000fea0003800000 */
.L_x_6873:
        /* <DEDUP_REMOVED lines=42> */
.L_x_6872:
[----:B------:R-:W-:Y:S05]  /*4c40*/  BSYNC B2 ;  /* 0x0000000000027941 */ /* 0x000fea0003800000 */
.L_x_6871:
        /* <DEDUP_REMOVED lines=8> */
.L_x_6867:
        /* <DEDUP_REMOVED lines=12> */
.L_x_6876:
[----:B------:R-:W-:Y:S02]  /*4d90*/  IMAD.MOV.U32 R57, RZ, RZ, R6 ;  /* 0x000000ffff397224 */ /* 0x000fe400078e0006 */
.L_x_6877:
[----:B------:R-:W-:Y:S05]  /*4da0*/  BSYNC B2 ;  /* 0x0000000000027941 */ /* 0x000fea0003800000 */
.L_x_6875:
        /* <DEDUP_REMOVED lines=16> */
.L_x_6881:
[----:B------:R-:W-:Y:S05]  /*4eb0*/  BSYNC B3 ;  /* 0x0000000000037941 */ /* 0x000fea0003800000 */
.L_x_6880:
        /* <DEDUP_REMOVED lines=43> */
.L_x_6879:
[----:B------:R-:W-:Y:S05]  /*5170*/  BSYNC B2 ;  /* 0x0000000000027941 */ /* 0x000fea0003800000 */
.L_x_6878:
        /* <DEDUP_REMOVED lines=11> */
.L_x_6882:
        /* <DEDUP_REMOVED lines=12> */
.L_x_6885:
[----:B------:R-:W-:Y:S02]  /*52f0*/  IMAD.MOV.U32 R57, RZ, RZ, R6 ;  /* 0x000000ffff397224 */ /* 0x000fe400078e0006 */
.L_x_6886:
[----:B------:R-:W-:Y:S05]  /*5300*/  BSYNC B2 ;  /* 0x0000000000027941 */ /* 0x000fea0003800000 */
.L_x_6884:
        /* <DEDUP_REMOVED lines=16> */
.L_x_6890:
[----:B------:R-:W-:Y:S05]  /*5410*/  BSYNC B3 ;  /* 0x0000000000037941 */ /* 0x000fea0003800000 */
.L_x_6889:
        /* <DEDUP_REMOVED lines=43> */
.L_x_6888:
[----:B------:R-:W-:Y:S05]  /*56d0*/  BSYNC B2 ;  /* 0x0000000000027941 */ /* 0x000fea0003800000 */
.L_x_6887:
        /* <DEDUP_REMOVED lines=8> */
.L_x_6883:
        /* <DEDUP_REMOVED lines=12> */
.L_x_6892:
[----:B------:R-:W-:Y:S02]  /*5820*/  IMAD.MOV.U32 R57, RZ, RZ, R6 ;  /* 0x000000ffff397224 */ /* 0x000fe400078e0006 */
.L_x_6893:
[----:B------:R-:W-:Y:S05]  /*5830*/  BSYNC B2 ;  /* 0x0000000000027941 */ /* 0x000fea0003800000 */
.L_x_6891:
        /* <DEDUP_REMOVED lines=16> */
.L_x_6897:
[----:B------:R-:W-:Y:S05]  /*5940*/  BSYNC B3 ;  /* 0x0000000000037941 */ /* 0x000fea0003800000 */
.L_x_6896:
        /* <DEDUP_REMOVED lines=43> */
.L_x_6895:
[----:B------:R-:W-:Y:S05]  /*5c00*/  BSYNC B2 ;  /* 0x0000000000027941 */ /* 0x000fea0003800000 */
.L_x_6894:
        /* <DEDUP_REMOVED lines=11> */
.L_x_6898:
        /* <DEDUP_REMOVED lines=12> */
.L_x_6901:
[----:B------:R-:W-:Y:S02]  /*5d80*/  IMAD.MOV.U32 R57, RZ, RZ, R6 ;  /* 0x000000ffff397224 */ /* 0x000fe400078e0006 */
.L_x_6902:
[----:B------:R-:W-:Y:S05]  /*5d90*/  BSYNC B2 ;  /* 0x0000000000027941 */ /* 0x000fea0003800000 */
.L_x_6900:
        /* <DEDUP_REMOVED lines=16> */
.L_x_6906:
[----:B------:R-:W-:Y:S05]  /*5ea0*/  BSYNC B3 ;  /* 0x0000000000037941 */ /* 0x000fea0003800000 */
.L_x_6905:
        /* <DEDUP_REMOVED lines=43> */
.L_x_6904:
[----:B------:R-:W-:Y:S05]  /*6160*/  BSYNC B2 ;  /* 0x0000000000027941 */ /* 0x000fea0003800000 */
.L_x_6903:
        /* <DEDUP_REMOVED lines=8> */
.L_x_6899:
[----:B------:R-:W-:Y:S02]  /*61f0*/  SEL R40, RZ, 0x1000000, P5 ;  /* 0x01000000ff287807 */ /* 0x000fe40002800000 */
[----:B------:R-:W-:Y:S02]  /*6200*/  SEL R41, RZ, 0x10000, P4 ;  /* 0x00010000ff297807 */ /* 0x000fe40002000000 */
[----:B------:R-:W-:Y:S02]  /*6210*/  SEL R55, RZ, 0x100, P3 ;  /* 0x00000100ff377807 */ /* 0x000fe40001800000 */
[----:B------:R-:W-:Y:S02]  /*6220*/  SEL R57, RZ, 0x1, P2 ;  /* 0x00000001ff397807 */ /* 0x000fe40001000000 */
[----:B------:R-:W-:Y:S01]  /*6230*/  IADD3 R40, R55, R40, R41 ;  /* 0x0000002837287210 */ /* 0x000fe20007ffe029 */
[----:B------:R-:W-:Y:S01]  /*6240*/  IMAD.SHL.U32 R55, R43, 0x4, RZ ;  /* 0x000000042b377824 */ /* 0x000fe200078e00ff */
[----:B------:R-:W-:-:S02]  /*6250*/  ISETP.NE.AND P6, PT, R56, RZ, PT ;  /* 0x000000ff3800720c */ /* 0x000fc40003fc5270 */
[----:B------:R-:W-:Y:S02]  /*6260*/  LEA R56, P0, R43, c[0x0][0x188], 0x4 ;  /* 0x000062002b387a11 */ /* 0x000fe400078020ff */
[----:B------:R-:W-:Y:S02]  /*6270*/  IADD3 R59, R40, R57, RZ ;  /* 0x00000039283b7210 */ /* 0x000fe40007ffe0ff */
        /* <DEDUP_REMOVED lines=11> */
[----:B------:R-:W-:-:S03]  /*6330*/  LOP3.LUT R43, R45, 0xff, RZ, 0xc0, !PT ;  /* 0x000000ff2d2b7812 */ /* 0x000fc600078ec0ff */
[----:B------:R-:W-:Y:S01]  /*6340*/  IMAD R41, R40, 0x1000000, R41 ;  /* 0x0100000028297824 */ /* 0x000fe200078e0229 */
[----:B------:R-:W-:-:S03]  /*6350*/  IADD3 R40, P0, R55, c[0x0][0x198], RZ ;  /* 0x0000660037287a10 */ /* 0x000fc60007f1e0ff */
[----:B------:R-:W-:Y:S01]  /*6360*/  IMAD R56, R56, 0x100, R41 ;  /* 0x0000010038387824 */ /* 0x000fe200078e0229 */
[----:B------:R-:W-:-:S03]  /*6370*/  IADD3.X R41, R58, c[0x0][0x19c], RZ, P0, !PT ;  /* 0x000067003a297a10 */ /* 0x000fc600007fe4ff */
[----:B------:R-:W-:-:S05]  /*6380*/  IMAD.IADD R43, R56, 0x1, R43 ;  /* 0x00000001382b7824 */ /* 0x000fca00078e022b */
[----:B------:R0:W-:Y:S02]  /*6390*/  STG.E [R40.64], R43 ;  /* 0x0000002b28007986 */ /* 0x0001e4000c101906 */
.L_x_6842:
[----:B------:R-:W-:Y:S05]  /*63a0*/  BSYNC B1 ;  /* 0x0000000000017941 */ /* 0x000fea0003800000 */
.L_x_6841:
        /* <DEDUP_REMOVED lines=14> */
.L_x_6915:
        /* <DEDUP_REMOVED lines=38> */
.L_x_6916:
[----:B------:R-:W-:Y:S01]  /*66f0*/  FMUL.FTZ R40, R57, R57 ;  /* 0x0000003939287220 */ /* 0x000fe20000410000 */
[----:B------:R-:W-:Y:S01]  /*6700*/  ISETP.NE.AND P0, PT, RZ, UR8, PT ;  /* 0x00000008ff007c0c */ /* 0x000fe2000bf05270 */
[----:B01----:R-:W-:Y:S01]  /*6710*/  FADD.FTZ R42, R55, R42 ;  /* 0x0000002a372a7221 */ /* 0x003fe20000010000 */
[----:B------:R-:W-:Y:S01]  /*6720*/  MOV R43, c[0x0][0x1e0] ;  /* 0x00007800002b7a02 */ /* 0x000fe20000000f00 */
[----:B------:R-:W-:Y:S01]  /*6730*/  BSSY B1, `(.L_x_6909) ;  /* 0x000001e000017945 */ /* 0x000fe20003800000 */
[----:B------:R-:W-:Y:S02]  /*6740*/  FSEL R41, R40, RZ, P0 ;  /* 0x000000ff28297208 */ /* 0x000fe40000000000 */
[----:B------:R-:W-:Y:S01]  /*6750*/  ISETP.NE.AND P2, PT, R53, RZ, PT ;  /* 0x000000ff3500720c */ /* 0x000fe20003f45270 */
[----:B------:R-:W-:Y:S01]  /*6760*/  FFMA.FTZ R40, R42, R43, c[0x0][0x228] ;  /* 0x00008a002a287623 */ /* 0x000fe2000001002b */
[----:B------:R-:W-:Y:S01]  /*6770*/  FSEL R58, R57, RZ, !P0 ;  /* 0x000000ff393a7208 */ /* 0x000fe20004000000 */
        /* <DEDUP_REMOVED lines=11> */
[--C-:B------:R-:W-:Y:S02]  /*6830*/  FADD.FTZ R56, R34, -R58.reuse ;  /* 0x8000003a22387221 */ /* 0x100fe40000010000 */
[----:B------:R-:W-:Y:S02]  /*6840*/  FADD.FTZ R60, R35, -R58 ;  /* 0x8000003a233c7221 */ /* 0x000fe40000010000 */
[C---:B------:R-:W-:Y:S02]  /*6850*/  FMUL.FTZ R41, R55.reuse, R40 ;  /* 0x0000002837297220 */ /* 0x040fe40000410000 */
[C---:B------:R-:W-:Y:S02]  /*6860*/  FMUL.FTZ R42, R55.reuse, R42 ;  /* 0x0000002a372a7220 */ /* 0x040fe40000410000 */
[C---:B------:R-:W-:Y:S02]  /*6870*/  FMUL.FTZ R43, R55.reuse, R56 ;  /* 0x00000038372b7220 */ /* 0x040fe40000410000 */
[----:B------:R-:W-:-:S02]  /*6880*/  FMUL.FTZ R60, R55, R60 ;  /* 0x0000003c373c7220 */ /* 0x000fc40000410000 */
[----:B------:R-:W-:Y:S02]  /*6890*/  IMAD.MOV.U32 R57, RZ, RZ, 0x10 ;  /* 0x00000010ff397424 */ /* 0x000fe400078e00ff */
[----:B-----5:R-:W-:Y:S02]  /*68a0*/  FFMA.FTZ R40, R12, R41, R8 ;  /* 0x000000290c287223 */ /* 0x020fe40000010008 */
[----:B------:R-:W-:Y:S02]  /*68b0*/  FFMA.FTZ R41, R13, R42, R9 ;  /* 0x0000002a0d297223 */ /* 0x000fe40000010009 */
[----:B------:R-:W-:Y:S02]  /*68c0*/  FFMA.FTZ R42, R14, R43, R10 ;  /* 0x0000002b0e2a7223 */ /* 0x000fe4000001000a */
[----:B------:R-:W-:Y:S02]  /*68d0*/  FFMA.FTZ R43, R15, R60, R11 ;  /* 0x0000003c0f2b7223 */ /* 0x000fe4000001000b */
[C---:B------:R-:W-:Y:S01]  /*68e0*/  IMAD.WIDE.U32 R56, R54.reuse, R57, c[0x0][0x208] ;  /* 0x0000820036387625 */ /* 0x040fe200078e0039 */
[----:B------:R-:W-:-:S04]  /*68f0*/  IADD3 R54, R54, 0x20, RZ ;  /* 0x0000002036367810 */ /* 0x000fc80007ffe0ff */
[----:B------:R0:W-:Y:S03]  /*6900*/  STG.E.128 [R56.64], R40 ;  /* 0x0000002838007986 */ /* 0x0001e6000c101d06 */
.L_x_6910:
[----:B------:R-:W-:Y:S05]  /*6910*/  BSYNC B1 ;  /* 0x0000000000017941 */ /* 0x000fea0003800000 */
.L_x_6909:
        /* <DEDUP_REMOVED lines=12> */
[----:B-----5:R-:W-:Y:S02]  /*69e0*/  FFMA.FTZ R40, R20, R41, R16 ;  /* 0x0000002914287223 */ /* 0x020fe40000010010 */
[----:B------:R-:W-:-:S04]  /*69f0*/  IMAD.WIDE.U32 R54, R54, R43, c[0x0][0x208] ;  /* 0x0000820036367625 */ /* 0x000fc800078e002b */
[----:B------:R-:W-:Y:S02]  /*6a00*/  FFMA.FTZ R41, R21, R42, R17 ;  /* 0x0000002a15297223 */ /* 0x000fe40000010011 */
[----:B------:R-:W-:Y:S02]  /*6a10*/  FFMA.FTZ R43, R23, R58, R19 ;  /* 0x0000003a172b7223 */ /* 0x000fe40000010013 */
[----:B------:R-:W-:-:S05]  /*6a20*/  FFMA.FTZ R42, R22, R57, R18 ;  /* 0x00000039162a7223 */ /* 0x000fca0000010012 */
[----:B------:R0:W-:Y:S02]  /*6a30*/  STG.E.128 [R54.64], R40 ;  /* 0x0000002836007986 */ /* 0x0001e4000c101d06 */
.L_x_6912:
[----:B------:R-:W-:Y:S05]  /*6a40*/  BSYNC B1 ;  /* 0x0000000000017941 */ /* 0x000fea0003800000 */
.L_x_6911:
[----:B01----:R-:W-:-:S10]  /*6a50*/  HFMA2.MMA R40, -RZ, RZ, 0, 2.384185791015625e-07 ;  /* 0x00000004ff287435 */ /* 0x003fd400000001ff */
[----:B------:R-:W-:-:S05]  /*6a60*/  IMAD R51, R40, c[0x0][0x160], R51 ;  /* 0x0000580028337a24 */ /* 0x000fca00078e0233 */
[----:B------:R-:W-:-:S13]  /*6a70*/  ISETP.GE.AND P0, PT, R51, c[0x0][0x164], PT ;  /* 0x0000590033007a0c */ /* 0x000fda0003f06270 */
[----:B-----5:R-:W-:Y:S01]  /*6a80*/  @P0 CALL.REL.NOINC `(.L_x_6913) ;  /* 0x0000001000000944 */ /* 0x020fe20003c00000 */
[----:B------:R-:W-:Y:S05]  /*6a90*/  BRA `(.L_x_6914) ;  /* 0xffff9e3000007947 */ /* 0x000fea000383ffff */
.L_x_6913:
[----:B------:R-:W-:Y:S05]  /*6aa0*/  BSYNC B0 ;  /* 0x0000000000007941 */ /* 0x000fea0003800000 */
.L_x_6773:
[----:B------:R-:W-:Y:S05]  /*6ab0*/  EXIT ;  /* 0x000000000000794d */ /* 0x000fea0003800000 */
.L_x_6907:
[----:B------:R-:W-:Y:S01]  /*6ac0*/  IMAD.MOV.U32 R42, RZ, RZ, R43 ;  /* 0x000000ffff2a7224 */ /* 0x000fe200078e002b */
[----:B------:R-:W-:Y:S01]  /*6ad0*/  MOV R40, 0x6b20 ;  /* 0x00006b2000287802 */ /* 0x000fe20000000f00 */
[----:B------:R-:W-:Y:S02]  /*6ae0*/  IMAD.MOV.U32 R58, RZ, RZ, 0x1 ;  /* 0x00000001ff3a7424 */ /* 0x000fe400078e00ff */
[----:B------:R-:W-:Y:S02]  /*6af0*/  IMAD.MOV.U32 R56, RZ, RZ, 0x1f ;  /* 0x0000001fff387424 */ /* 0x000fe400078e00ff */
[----:B------:R-:W-:Y:S02]  /*6b00*/  IMAD.MOV.U32 R55, RZ, RZ, -0x1 ;  /* 0xffffffffff377424 */ /* 0x000fe400078e00ff */
[----:B-----5:R-:W-:Y:S05]  /*6b10*/  CALL.REL.NOINC `($__internal_78_$__cuda_sm70_shflsync_bfly_p) ;  /* 0x000004b000007944 */ /* 0x020fea0003c00000 */
[----:B01----:R-:W-:Y:S05]  /*6b20*/  BRA `(.L_x_6915) ;  /* 0xfffff96000007947 */ /* 0x003fea000383ffff */
.L_x_6908:
[----:B------:R-:W-:Y:S01]  /*6b30*/  MOV R42, R59 ;  /* 0x0000003b002a7202 */ /* 0x000fe20000000f00 */
[----:B------:R-:W-:Y:S01]  /*6b40*/  IMAD.MOV.U32 R58, RZ, RZ, 0x2 ;  /* 0x00000002ff3a7424 */ /* 0x000fe200078e00ff */
[----:B------:R-:W-:Y:S01]  /*6b50*/  MOV R40, 0x6b90 ;  /* 0x00006b9000287802 */ /* 0x000fe20000000f00 */
[----:B------:R-:W-:Y:S02]  /*6b60*/  IMAD.MOV.U32 R56, RZ, RZ, 0x1f ;  /* 0x0000001fff387424 */ /* 0x000fe400078e00ff */
[----:B------:R-:W-:-:S02]  /*6b70*/  IMAD.MOV.U32 R55, RZ, RZ, -0x1 ;  /* 0xffffffffff377424 */ /* 0x000fc400078e00ff */
[----:B0----5:R-:W-:Y:S05]  /*6b80*/  CALL.REL.NOINC `($__internal_78_$__cuda_sm70_shflsync_bfly_p) ;  /* 0x0000044000007944 */ /* 0x021fea0003c00000 */
[----:B0-----:R-:W-:Y:S01]  /*6b90*/  HFMA2.MMA R56, -RZ, RZ, 0, 1.847743988037109375e-06 ;  /* 0x0000001fff387435 */ /* 0x001fe200000001ff */
[----:B-1----:R-:W-:Y:S01]  /*6ba0*/  FADD.FTZ R42, R59, R55 ;  /* 0x000000373b2a7221 */ /* 0x002fe20000010000 */
[----:B------:R-:W-:Y:S01]  /*6bb0*/  MOV R40, 0x6bf0 ;  /* 0x00006bf000287802 */ /* 0x000fe20000000f00 */
[----:B------:R-:W-:-:S02]  /*6bc0*/  IMAD.MOV.U32 R58, RZ, RZ, 0x4 ;  /* 0x00000004ff3a7424 */ /* 0x000fc400078e00ff */
[----:B------:R-:W-:Y:S02]  /*6bd0*/  IMAD.MOV.U32 R55, RZ, RZ, -0x1 ;  /* 0xffffffffff377424 */ /* 0x000fe400078e00ff */
[----:B------:R-:W-:Y:S05]  /*6be0*/  CALL.REL.NOINC `($__internal_78_$__cuda_sm70_shflsync_bfly_p) ;  /* 0x000003e000007944 */ /* 0x000fea0003c00000 */
[----:B01----:R-:W-:Y:S01]  /*6bf0*/  FADD.FTZ R42, R42, R55 ;  /* 0x000000372a2a7221 */ /* 0x003fe20000010000 */
[----:B------:R-:W-:Y:S01]  /*6c00*/  MOV R40, 0x6c50 ;  /* 0x00006c5000287802 */ /* 0x000fe20000000f00 */
[----:B------:R-:W-:Y:S02]  /*6c10*/  IMAD.MOV.U32 R58, RZ, RZ, 0x8 ;  /* 0x00000008ff3a7424 */ /* 0x000fe400078e00ff */
[----:B------:R-:W-:Y:S02]  /*6c20*/  IMAD.MOV.U32 R56, RZ, RZ, 0x1f ;  /* 0x0000001fff387424 */ /* 0x000fe400078e00ff */
[----:B------:R-:W-:Y:S02]  /*6c30*/  IMAD.MOV.U32 R55, RZ, RZ, -0x1 ;  /* 0xffffffffff377424 */ /* 0x000fe400078e00ff */
[----:B------:R-:W-:Y:S05]  /*6c40*/  CALL.REL.NOINC `($__internal_78_$__cuda_sm70_shflsync_bfly_p) ;  /* 0x0000038000007944 */ /* 0x000fea0003c00000 */
[----:B01----:R-:W-:Y:S01]  /*6c50*/  FADD.FTZ R42, R42, R55 ;  /* 0x000000372a2a7221 */ /* 0x003fe20000010000 */
[----:B------:R-:W-:Y:S01]  /*6c60*/  MOV R58, 0x10 ;  /* 0x00000010003a7802 */ /* 0x000fe20000000f00 */
[----:B------:R-:W-:Y:S01]  /*6c70*/  IMAD.MOV.U32 R56, RZ, RZ, 0x1f ;  /* 0x0000001fff387424 */ /* 0x000fe200078e00ff */
[----:B------:R-:W-:Y:S01]  /*6c80*/  MOV R40, 0x6cb0 ;  /* 0x00006cb000287802 */ /* 0x000fe20000000f00 */
[----:B------:R-:W-:-:S02]  /*6c90*/  IMAD.MOV.U32 R55, RZ, RZ, -0x1 ;  /* 0xffffffffff377424 */ /* 0x000fc400078e00ff */
[----:B------:R-:W-:Y:S05]  /*6ca0*/  CALL.REL.NOINC `($__internal_78_$__cuda_sm70_shflsync_bfly_p) ;  /* 0x0000032000007944 */ /* 0x000fea0003c00000 */
[----:B-1----:R-:W-:Y:S01]  /*6cb0*/  FADD.FTZ R55, R42, R55 ;  /* 0x000000372a377221 */ /* 0x002fe20000010000 */
[----:B------:R-:W-:Y:S01]  /*6cc0*/  ISETP.NE.AND P2, PT, R53, RZ, PT ;  /* 0x000000ff3500720c */ /* 0x000fe20003f45270 */
        /* <DEDUP_REMOVED lines=21> */
[----:B------:R-:W-:Y:S02]  /*6e20*/  MOV R40, 0x6e40 ;  /* 0x00006e4000287802 */ /* 0x000fe40000000f00 */
[----:B------:R-:W-:Y:S05]  /*6e30*/  CALL.REL.NOINC `($__internal_78_$__cuda_sm70_shflsync_bfly_p) ;  /* 0x0000019000007944 */ /* 0x000fea0003c00000 */
[----:B01----:R-:W-:Y:S01]  /*6e40*/  FADD.FTZ R42, R42, R55 ;  /* 0x000000372a2a7221 */ /* 0x003fe20000010000 */
[----:B------:R-:W-:Y:S01]  /*6e50*/  MOV R40, 0x6ea0 ;  /* 0x00006ea000287802 */ /* 0x000fe20000000f00 */
[----:B------:R-:W-:-:S02]  /*6e60*/  IMAD.MOV.U32 R58, RZ, RZ, 0x2 ;  /* 0x00000002ff3a7424 */ /* 0x000fc400078e00ff */
[----:B------:R-:W-:Y:S02]  /*6e70*/  IMAD.MOV.U32 R56, RZ, RZ, 0x1f ;  /* 0x0000001fff387424 */ /* 0x000fe400078e00ff */
[----:B------:R-:W-:Y:S02]  /*6e80*/  IMAD.MOV.U32 R55, RZ, RZ, -0x1 ;  /* 0xffffffffff377424 */ /* 0x000fe400078e00ff */
[----:B------:R-:W-:Y:S05]  /*6e90*/  CALL.REL.NOINC `($__internal_78_$__cuda_sm70_shflsync_bfly_p) ;  /* 0x0000013000007944 */ /* 0x000fea0003c00000 */
[----:B0-----:R-:W-:Y:S01]  /*6ea0*/  HFMA2.MMA R56, -RZ, RZ, 0, 1.847743988037109375e-06 ;  /* 0x0000001fff387435 */ /* 0x001fe200000001ff */
[----:B-1----:R-:W-:Y:S01]  /*6eb0*/  FADD.FTZ R42, R42, R55 ;  /* 0x000000372a2a7221 */ /* 0x002fe20000010000 */
[----:B------:R-:W-:Y:S01]  /*6ec0*/  MOV R40, 0x6f00 ;  /* 0x00006f0000287802 */ /* 0x000fe20000000f00 */
[----:B------:R-:W-:Y:S02]  /*6ed0*/  IMAD.MOV.U32 R58, RZ, RZ, 0x4 ;  /* 0x00000004ff3a7424 */ /* 0x000fe400078e00ff */
[----:B------:R-:W-:Y:S02]  /*6ee0*/  IMAD.MOV.U32 R55, RZ, RZ, -0x1 ;  /* 0xffffffffff377424 */ /* 0x000fe400078e00ff */
[----:B------:R-:W-:Y:S05]  /*6ef0*/  CALL.REL.NOINC `($__internal_78_$__cuda_sm70_shflsync_bfly_p) ;  /* 0x000000d000007944 */ /* 0x000fea0003c00000 */
[----:B01----:R-:W-:Y:S01]  /*6f00*/  FADD.FTZ R42, R42, R55 ;  /* 0x000000372a2a7221 */ /* 0x003fe20000010000 */
[----:B------:R-:W-:Y:S01]  /*6f10*/  MOV R40, 0x6f60 ;  /* 0x00006f6000287802 */ /* 0x000fe20000000f00 */
[----:B------:R-:W-:Y:S02]  /*6f20*/  IMAD.MOV.U32 R58, RZ, RZ, 0x8 ;  /* 0x00000008ff3a7424 */ /* 0x000fe400078e00ff */
[----:B------:R-:W-:-:S02]  /*6f30*/  IMAD.MOV.U32 R56, RZ, RZ, 0x1f ;  /* 0x0000001fff387424 */ /* 0x000fc400078e00ff */
[----:B------:R-:W-:Y:S02]  /*6f40*/  IMAD.MOV.U32 R55, RZ, RZ, -0x1 ;  /* 0xffffffffff377424 */ /* 0x000fe400078e00ff */
[----:B------:R-:W-:Y:S05]  /*6f50*/  CALL.REL.NOINC `($__internal_78_$__cuda_sm70_shflsync_bfly_p) ;  /* 0x0000007000007944 */ /* 0x000fea0003c00000 */
[----:B01----:R-:W-:Y:S01]  /*6f60*/  FADD.FTZ R42, R42, R55 ;  /* 0x000000372a2a7221 */ /* 0x003fe20000010000 */
[----:B------:R-:W-:Y:S01]  /*6f70*/  MOV R58, 0x10 ;  /* 0x00000010003a7802 */ /* 0x000fe20000000f00 */
[----:B------:R-:W-:Y:S01]  /*6f80*/  IMAD.MOV.U32 R56, RZ, RZ, 0x1f ;  /* 0x0000001fff387424 */ /* 0x000fe200078e00ff */
[----:B------:R-:W-:Y:S01]  /*6f90*/  MOV R40, 0x6fc0 ;  /* 0x00006fc000287802 */ /* 0x000fe20000000f00 */
[----:B------:R-:W-:Y:S02]  /*6fa0*/  IMAD.MOV.U32 R55, RZ, RZ, -0x1 ;  /* 0xffffffffff377424 */ /* 0x000fe400078e00ff */
[----:B------:R-:W-:Y:S05]  /*6fb0*/  CALL.REL.NOINC `($__internal_78_$__cuda_sm70_shflsync_bfly_p) ;  /* 0x0000001000007944 */ /* 0x000fea0003c00000 */
[----:B01----:R-:W-:Y:S05]  /*6fc0*/  BRA `(.L_x_6916) ;  /* 0xfffff72000007947 */ /* 0x003fea000383ffff */
        .weak           $__internal_78_$__cuda_sm70_shflsync_bfly_p
        .type           $__internal_78_$__cuda_sm70_shflsync_bfly_p,@function
        .size           $__internal_78_$__cuda_sm70_shflsync_bfly_p,(.L_x_7134 - $__internal_78_$__cuda_sm70_shflsync_bfly_p)
$__internal_78_$__cuda_sm70_shflsync_bfly_p:
[----:B------:R-:W-:Y:S01]  /*6fd0*/  IMAD.MOV.U32 R41, RZ, RZ, 0x0 ;  /* 0x00000000ff297424 */ /* 0x000fe200078e00ff */
[----:B------:R-:W-:Y:S04]  /*6fe0*/  WARPSYNC R55 ;  /* 0x0000003700007348 */ /* 0x000fe80003800000 */
[----:B------:R0:W1:Y:S01]  /*6ff0*/  SHFL.BFLY PT, R55, R42, R58, R56 ;  /* 0x0c00003a2a377389 */ /* 0x00006200000e0038 */
[----:B------:R-:W-:Y:S05]  /*7000*/  RET.REL.NODEC R40 `(_ZN10layer_norm31ln_parallel_residual_fwd_kernelINS_13Kernel_traitsIfffffjLj256ELj1ELj4ELj1ELj16ENS_18Kernel_traits_baseILj256EfffffjLj128EEEEELb1ELb1ELb0EEEvNS_9FwdParamsE) ;  /* 0xffff8ff028007950 */ /* 0x000fea0003c3ffff */
.L_x_6917:
        /* <DEDUP_REMOVED lines=15> */
.L_x_7134:


//--------------------- .text._ZN10layer_norm31ln_parallel_residual_fwd_kernelINS_13Kernel_traitsIfffffjLj256ELj1ELj4ELj1ELj16ENS_18Kernel_traits_baseILj256EfffffjLj128EEEEELb1ELb1ELb1EEEvNS_9FwdParamsE --------------------------
	.section	.text._ZN10layer_norm31ln_parallel_residual_fwd_kernelINS_13Kernel_traitsIfffffjLj256ELj1ELj4ELj1ELj16ENS_18Kernel_traits_baseILj256EfffffjLj128EEEEELb1ELb1ELb1EEEvNS_9FwdParamsE,"ax",@progbits
	.sectioninfo	@"SHI_REGISTERS=64"
	.align	128
        .global         _ZN10layer_norm31ln_parallel_residual_fwd_kernelINS_13Kernel_traitsIfffffjLj256ELj1ELj4ELj1ELj16ENS_18Kernel_traits_baseILj256EfffffjLj128EEEEELb1ELb1ELb1EEEvNS_9FwdParamsE
        .type           _ZN10layer_norm31ln_parallel_residual_fwd_kernelINS_13Kernel_traitsIfffffjLj256ELj1ELj4ELj1ELj16ENS_18Kernel_traits_baseILj256EfffffjLj128EEEEELb1ELb1ELb1EEEvNS_9FwdParamsE,@function
        .size           _ZN10layer_norm31ln_parallel_residual_fwd_kernelINS_13Kernel_traitsIfffffjLj256ELj1ELj4ELj1ELj16ENS_18Kernel_traits_baseILj256EfffffjLj128EEEEELb1ELb1ELb1EEEvNS_9FwdParamsE,(.L_x_7135 - _ZN10layer_norm31ln_parallel_residual_fwd_kernelINS_13Kernel_traitsIfffffjLj256ELj1ELj4ELj1ELj16ENS_18Kernel_traits_baseILj256EfffffjLj128EEEEELb1ELb1ELb1EEEvNS_9FwdParamsE)
        .other          _ZN10layer_norm31ln_parallel_residual_fwd_kernelINS_13Kernel_traitsIfffffjLj256ELj1ELj4ELj1ELj16ENS_18Kernel_traits_baseILj256EfffffjLj128EEEEELb1ELb1ELb1EEEvNS_9FwdParamsE,@"STO_CUDA_ENTRY STV_DEFAULT"
_ZN10layer_norm31ln_parallel_residual_fwd_kernelINS_13Kernel_traitsIfffffjLj256ELj1ELj4ELj1ELj16ENS_18Kernel_traits_baseILj256EfffffjLj128EEEEELb1ELb1ELb1EEEvNS_9FwdParamsE:
.text._ZN10layer_norm31ln_parallel_residual_fwd_kernelINS_13Kernel_traitsIfffffjLj256ELj1ELj4ELj1ELj16ENS_18Kernel_traits_baseILj256EfffffjLj128EEEEELb1ELb1ELb1EEEvNS_9FwdParamsE:
        /* <DEDUP_REMOVED lines=10> */
[----:B------:R-:W-:Y:S01]  /*00a0*/  CS2R R32, SRZ ;  /* 0x0000000000207805 */ /* 0x000fe2000001ff00 */
[----:B------:R-:W-:Y:S01]  /*00b0*/  CS2R R34, SRZ ;  /* 0x0000000000227805 */ /* 0x000fe2000001ff00 */
[----:B------:R-:W-:Y:S01]  /*00c0*/  CS2R R28, SRZ ;  /* 0x00000000001c7805 */ /* 0x000fe2000001ff00 */
[----:B------:R-:W-:Y:S01]  /*00d0*/  CS2R R30, SRZ ;  /* 0x00000000001e7805 */ /* 0x000fe2000001ff00 */
[----:B------:R-:W-:-:S02]  /*00e0*/  MOV R46, c[0x0][0x238] ;  /* 0x00008e00002e7a02 */ /* 0x000fc40000000f00 */
[----:B------:R-:W2:Y:S01]  /*00f0*/  @P1 LDG.E.64 R2, [R2.64] ;  /* 0x0000000602021981 */ /* 0x000ea2000c1e1b00 */
[----:B------:R-:W-:-:S05]  /*0100*/  IMAD.MOV.U32 R47, RZ, RZ, c[0x0][0x23c] ;  /* 0x00008f00ff2f7624 */ /* 0x000fca00078e00ff */
[----:B------:R1:W5:Y:S01]  /*0110*/  @P1 LDG.E.64 R4, [R46.64] ;  /* 0x000000062e041981 */ /* 0x000362000c1e1b00 */
[----:B0-----:R-:W-:Y:S01]  /*0120*/  IMAD.SHL.U32 R0, R6, 0x10, RZ ;  /* 0x0000001006007824 */ /* 0x001fe200078e00ff */
[----:B------:R-:W-:Y:S02]  /*0130*/  SHF.R.U32.HI R7, RZ, 0x5, R6 ;  /* 0x00000005ff077819 */ /* 0x000fe40000011606 */
[----:B------:R-:W0:Y:S02]  /*0140*/  S2R R12, SR_CTAID.X ;  /* 0x00000000000c7919 */ /* 0x000e240000002500 */
[----:B------:R-:W-:-:S04]  /*0150*/  LOP3.LUT R0, R0, 0x1f0, RZ, 0xc0, !PT ;  /* 0x000001f000007812 */ /* 0x000fc800078ec0ff */
[C---:B------:R-:W-:Y:S02]  /*0160*/  IADD3 R10, P4, R0.reuse, c[0x0][0x218], RZ ;  /* 0x00008600000a7a10 */ /* 0x040fe40007f9e0ff */
[----:B------:R-:W-:Y:S02]  /*0170*/  IADD3 R8, P3, R0, c[0x0][0x1b0], RZ ;  /* 0x00006c0000087a10 */ /* 0x000fe40007f7e0ff */
[----:B------:R-:W-:-:S03]  /*0180*/  IADD3.X R11, RZ, c[0x0][0x21c], RZ, P4, !PT ;  /* 0x00008700ff0b7a10 */ /* 0x000fc600027fe4ff */
[----:B------:R-:W-:Y:S02]  /*0190*/  IMAD.X R9, RZ, RZ, c[0x0][0x1b4], P3 ;  /* 0x00006d00ff097624 */ /* 0x000fe400018e06ff */
[----:B------:R1:W5:Y:S04]  /*01a0*/  @P0 LDG.E.128 R32, [R10.64] ;  /* 0x000000060a200981 */ /* 0x000368000c1e1d00 */
[----:B------:R1:W5:Y:S01]  /*01b0*/  @P0 LDG.E.128 R28, [R10.64+0x200] ;  /* 0x000200060a1c0981 */ /* 0x000362000c1e1d00 */
        /* <DEDUP_REMOVED lines=11> */
[----:B------:R-:W-:Y:S01]  /*0270*/  HFMA2.MMA R40, -RZ, RZ, 0, 0 ;  /* 0x00000000ff287435 */ /* 0x000fe200000001ff */
        /* <DEDUP_REMOVED lines=9> */
[----:B0-----:R-:W-:Y:S01]  /*0310*/  IMAD R8, R5, -0x2daee0ad, RZ ;  /* 0xd2511f5305087824 */ /* 0x001fe200078e02ff */
[----:B------:R-:W-:Y:S01]  /*0320*/  LOP3.LUT R0, R0, UR5, RZ, 0x3c, !PT ;  /* 0x0000000500007c12 */ /* 0x000fe2000f8e3cff */
        /* <DEDUP_REMOVED lines=64> */
[----:B------:R-:W-:-:S04]  /*0730*/  IMAD.HI.U32 R3, R42, -0x2daee0ad, RZ ;  /* 0xd2511f532a037827 */ /* 0x000fc800078e00ff */
[----:B------:R-:W-:Y:S01]  /*0740*/  IMAD.WIDE.U32 R8, R8, -0x326172a9, RZ ;  /* 0xcd9e8d5708087825 */ /* 0x000fe200078e00ff */
[----:B------:R-:W-:-:S03]  /*0750*/  LOP3.LUT R3, R3, UR26, R2, 0x96, !PT ;  /* 0x0000001a03037c12 */ /* 0x000fc6000f8e9602 */
[----:B------:R-:W-:Y:S01]  /*0760*/  IMAD.MOV.U32 R0, RZ, RZ, R8 ;  /* 0x000000ffff007224 */ /* 0x000fe200078e0008 */
[----:B------:R-:W-:Y:S01]  /*0770*/  LOP3.LUT R2, R9, UR25, R11, 0x96, !PT ;  /* 0x0000001909027c12 */ /* 0x000fe2000f8e960b */
[----:B------:R-:W-:Y:S02]  /*0780*/  IMAD R42, R42, -0x2daee0ad, RZ ;  /* 0xd2511f532a2a7824 */ /* 0x000fe400078e02ff */
.L_x_7052:
[----:B------:R-:W0:Y:S01]  /*0790*/  S2R R48, SR_TID.X ;  /* 0x0000000000307919 */ /* 0x000e220000002100 */
[----:B------:R-:W-:Y:S01]  /*07a0*/  IMAD R8, R7, c[0x0][0x168], RZ ;  /* 0x00005a0007087a24 */ /* 0x000fe200078e02ff */
[----:B------:R-:W-:Y:S01]  /*07b0*/  ISETP.NE.U32.AND P0, PT, RZ, c[0x0][0x178], PT ;  /* 0x00005e00ff007a0c */ /* 0x000fe20003f05070 */
[----:B------:R-:W-:Y:S01]  /*07c0*/  IMAD.MOV.U32 R49, RZ, RZ, 0x10 ;  /* 0x00000010ff317424 */ /* 0x000fe200078e00ff */
[----:B------:R-:W-:Y:S02]  /*07d0*/  ISETP.NE.U32.AND P1, PT, RZ, c[0x0][0x180], PT ;  /* 0x00006000ff007a0c */ /* 0x000fe40003f25070 */
[----:B------:R-:W-:Y:S02]  /*07e0*/  SHF.R.S32.HI R9, RZ, 0x1f, R8 ;  /* 0x0000001fff097819 */ /* 0x000fe40000011408 */
[----:B------:R-:W-:-:S02]  /*07f0*/  ISETP.NE.AND.EX P2, PT, RZ, c[0x0][0x17c], PT, P0 ;  /* 0x00005f00ff007a0c */ /* 0x000fc40003f45300 */
[----:B------:R-:W-:Y:S02]  /*0800*/  ISETP.NE.AND.EX P0, PT, RZ, c[0x0][0x184], PT, P1 ;  /* 0x00006100ff007a0c */ /* 0x000fe40003f05310 */
[----:B------:R-:W-:Y:S02]  /*0810*/  LEA.HI R9, R9, R8, RZ, 0x2 ;  /* 0x0000000809097211 */ /* 0x000fe400078f10ff */
[----:B0-----:R-:W-:Y:S01]  /*0820*/  LOP3.LUT R48, R48, 0x1f, RZ, 0xc0, !PT ;  /* 0x0000001f30307812 */ /* 0x001fe200078ec0ff */
        /* <DEDUP_REMOVED lines=20> */
.L_x_6920:
[----:B0-----:R-:W-:Y:S02]  /*0970*/  IMAD.MOV.U32 R53, RZ, RZ, R0 ;  /* 0x000000ffff357224 */ /* 0x001fe400078e0000 */
.L_x_6921:
[----:B------:R-:W-:Y:S05]  /*0980*/  BSYNC B1 ;  /* 0x0000000000017941 */ /* 0x000fea0003800000 */
.L_x_6919:
        /* <DEDUP_REMOVED lines=16> */
.L_x_6925:
[----:B------:R-:W-:Y:S05]  /*0a90*/  BSYNC B2 ;  /* 0x0000000000027941 */ /* 0x000fea0003800000 */
.L_x_6924:
        /* <DEDUP_REMOVED lines=44> */
.L_x_6923:
[----:B------:R-:W-:Y:S05]  /*0d60*/  BSYNC B1 ;  /* 0x0000000000017941 */ /* 0x000fea0003800000 */
.L_x_6922:
        /* <DEDUP_REMOVED lines=14> */
.L_x_6926:
        /* <DEDUP_REMOVED lines=12> */
.L_x_6929:
[----:B------:R-:W-:Y:S02]  /*0f10*/  IMAD.MOV.U32 R53, RZ, RZ, R0 ;  /* 0x000000ffff357224 */ /* 0x000fe400078e0000 */
.L_x_6930:
[----:B------:R-:W-:Y:S05]  /*0f20*/  BSYNC B1 ;  /* 0x0000000000017941 */ /* 0x000fea0003800000 */
.L_x_6928:
        /* <DEDUP_REMOVED lines=16> */
.L_x_6934:
[----:B------:R-:W-:Y:S05]  /*1030*/  BSYNC B2 ;  /* 0x0000000000027941 */ /* 0x000fea0003800000 */
.L_x_6933:
        /* <DEDUP_REMOVED lines=42> */
[----:B------:R-:W-:Y:S01]  /*12e0*/  IMAD.MOV.U32 R0, RZ, RZ, R46 ;  /* 0x000000ffff007224 */ /* 0x000fe200078e002e */
[----:B------:R-:W-:-:S04]  /*12f0*/  LOP3.LUT R3, R37, UR26, R38, 0x96, !PT ;  /* 0x0000001a25037c12 */ /* 0x000fc8000f8e9626 */
.L_x_6932:
[----:B------:R-:W-:Y:S05]  /*1300*/  BSYNC B1 ;  /* 0x0000000000017941 */ /* 0x000fea0003800000 */
.L_x_6931:
        /* <DEDUP_REMOVED lines=8> */
.L_x_6927:
        /* <DEDUP_REMOVED lines=12> */
.L_x_6936:
[----:B------:R-:W-:Y:S02]  /*1450*/  MOV R53, R0 ;  /* 0x0000000000357202 */ /* 0x000fe40000000f00 */
.L_x_6937:
[----:B------:R-:W-:Y:S05]  /*1460*/  BSYNC B1 ;  /* 0x0000000000017941 */ /* 0x000fea0003800000 */
.L_x_6935:
        /* <DEDUP_REMOVED lines=16> */
.L_x_6941:
[----:B------:R-:W-:Y:S05]  /*1570*/  BSYNC B2 ;  /* 0x0000000000027941 */ /* 0x000fea0003800000 */
.L_x_6940:
        /* <DEDUP_REMOVED lines=44> */
.L_x_6939:
[----:B------:R-:W-:Y:S05]  /*1840*/  BSYNC B1 ;  /* 0x0000000000017941 */ /* 0x000fea0003800000 */
.L_x_6938:
        /* <DEDUP_REMOVED lines=11> */
.L_x_6942:
        /* <DEDUP_REMOVED lines=12> */
.L_x_6945:
[----:B------:R-:W-:Y:S02]  /*19c0*/  MOV R46, R0 ;  /* 0x00000000002e7202 */ /* 0x000fe40000000f00 */
.L_x_6946:
[----:B------:R-:W-:Y:S05]  /*19d0*/  BSYNC B1 ;  /* 0x0000000000017941 */ /* 0x000fea0003800000 */
.L_x_6944:
        /* <DEDUP_REMOVED lines=16> */
.L_x_6950:
[----:B------:R-:W-:Y:S05]  /*1ae0*/  BSYNC B2 ;  /* 0x0000000000027941 */ /* 0x000fea0003800000 */
.L_x_6949:
        /* <DEDUP_REMOVED lines=43> */
.L_x_6948:
[----:B------:R-:W-:Y:S05]  /*1da0*/  BSYNC B1 ;  /* 0x0000000000017941 */ /* 0x000fea0003800000 */
.L_x_6947:
        /* <DEDUP_REMOVED lines=8> */
.L_x_6943:
        /* <DEDUP_REMOVED lines=12> */
.L_x_6952:
[----:B------:R-:W-:Y:S02]  /*1ef0*/  MOV R53, R0 ;  /* 0x0000000000357202 */ /* 0x000fe40000000f00 */
.L_x_6953:
[----:B------:R-:W-:Y:S05]  /*1f00*/  BSYNC B1 ;  /* 0x0000000000017941 */ /* 0x000fea0003800000 */
.L_x_6951:
        /* <DEDUP_REMOVED lines=16> */
.L_x_6957:
[----:B------:R-:W-:Y:S05]  /*2010*/  BSYNC B2 ;  /* 0x0000000000027941 */ /* 0x000fea0003800000 */
.L_x_6956:
        /* <DEDUP_REMOVED lines=44> */
.L_x_6955:
[----:B------:R-:W-:Y:S05]  /*22e0*/  BSYNC B1 ;  /* 0x0000000000017941 */ /* 0x000fea0003800000 */
.L_x_6954:
        /* <DEDUP_REMOVED lines=11> */
.L_x_6958:
        /* <DEDUP_REMOVED lines=12> */
.L_x_6961:
[----:B------:R-:W-:Y:S02]  /*2460*/  MOV R53, R0 ;  /* 0x0000000000357202 */ /* 0x000fe40000000f00 */
.L_x_6962:
[----:B------:R-:W-:Y:S05]  /*2470*/  BSYNC B1 ;  /* 0x0000000000017941 */ /* 0x000fea0003800000 */
.L_x_6960:
        /* <DEDUP_REMOVED lines=16> */
.L_x_6966:
[----:B------:R-:W-:Y:S05]  /*2580*/  BSYNC B2 ;  /* 0x0000000000027941 */ /* 0x000fea0003800000 */
.L_x_6965:
        /* <DEDUP_REMOVED lines=44> */
.L_x_6964:
[----:B------:R-:W-:Y:S05]  /*2850*/  BSYNC B1 ;  /* 0x0000000000017941 */ /* 0x000fea0003800000 */
.L_x_6963:
        /* <DEDUP_REMOVED lines=8> */
.L_x_6959:
        /* <DEDUP_REMOVED lines=12> */
.L_x_6968:
[----:B------:R-:W-:Y:S02]  /*29a0*/  IMAD.MOV.U32 R53, RZ, RZ, R0 ;  /* 0x000000ffff357224 */ /* 0x000fe400078e0000 */
.L_x_6969:
[----:B------:R-:W-:Y:S05]  /*29b0*/  BSYNC B1 ;  /* 0x0000000000017941 */ /* 0x000fea0003800000 */
.L_x_6967:
        /* <DEDUP_REMOVED lines=16> */
.L_x_6973:
[----:B------:R-:W-:Y:S05]  /*2ac0*/  BSYNC B2 ;  /* 0x0000000000027941 */ /* 0x000fea0003800000 */
.L_x_6972:
        /* <DEDUP_REMOVED lines=44> */
.L_x_6971:
[----:B------:R-:W-:Y:S05]  /*2d90*/  BSYNC B1 ;  /* 0x0000000000017941 */ /* 0x000fea0003800000 */
.L_x_6970:
        /* <DEDUP_REMOVED lines=11> */
.L_x_6974:
        /* <DEDUP_REMOVED lines=12> */
.L_x_6977:
[----:B------:R-:W-:Y:S02]  /*2f10*/  IMAD.MOV.U32 R53, RZ, RZ, R0 ;  /* 0x000000ffff357224 */ /* 0x000fe400078e0000 */
.L_x_6978:
[----:B------:R-:W-:Y:S05]  /*2f20*/  BSYNC B1 ;  /* 0x0000000000017941 */ /* 0x000fea0003800000 */
.L_x_6976:
        /* <DEDUP_REMOVED lines=18> */
.L_x_6982:
[----:B------:R-:W-:Y:S05]  /*3050*/  BSYNC B2 ;  /* 0x0000000000027941 */ /* 0x000fea0003800000 */
.L_x_6981:
        /* <DEDUP_REMOVED lines=44> */
.L_x_6980:
[----:B------:R-:W-:Y:S05]  /*3320*/  BSYNC B1 ;  /* 0x0000000000017941 */ /* 0x000fea0003800000 */
.L_x_6979:
        /* <DEDUP_REMOVED lines=8> */
.L_x_6975:
        /* <DEDUP_REMOVED lines=21> */
[----:B------:R-:W-:-:S04]  /*3500*/  LOP3.LUT R39, R43, 0xff, RZ, 0xc0, !PT ;  /* 0x000000ff2b277812 */ /* 0x000fc800078ec0ff */
[----:B------:R-:W-:Y:S02]  /*3510*/  LEA R38, R39, R38, 0x8 ;  /* 0x0000002627267211 */ /* 0x000fe400078e40ff */
[----:B------:R-:W-:-:S05]  /*3520*/  LOP3.LUT R39, R41, 0xff, RZ, 0xc0, !PT ;  /* 0x000000ff29277812 */ /* 0x000fca00078ec0ff */
[----:B------:R-:W-:Y:S02]  /*3530*/  IMAD.IADD R59, R38, 0x1, R39 ;  /* 0x00000001263b7824 */ /* 0x000fe400078e0227 */
[----:B------:R-:W-:-:S05]  /*3540*/  IMAD.WIDE.U32 R38, R50, R53, c[0x0][0x198] ;  /* 0x0000660032267625 */ /* 0x000fca00078e0035 */
[----:B------:R0:W-:Y:S02]  /*3550*/  STG.E [R38.64], R59 ;  /* 0x0000003b26007986 */ /* 0x0001e4000c101906 */
.L_x_6983:
        /* <DEDUP_REMOVED lines=10> */
[----:B------:R-:W-:Y:S02]  /*3600*/  ISETP.NE.AND P2, PT, R57, 0x3, PT ;  /* 0x000000033900780c */ /* 0x000fe40003f45270 */
[----:B------:R-:W-:-:S11]  /*3610*/  MOV R60, R2 ;  /* 0x00000002003c7202 */ /* 0x000fd60000000f00 */
[----:B------:R-:W-:Y:S05]  /*3620*/  @P2 BRA `(.L_x_6986) ;  /* 0x0000003000002947 */ /* 0x000fea0003800000 */
[----:B------:R-:W-:Y:S01]  /*3630*/  IMAD.MOV.U32 R60, RZ, RZ, R42 ;  /* 0x000000ffff3c7224 */ /* 0x000fe200078e002a */
[----:B------:R-:W-:Y:S05]  /*3640*/  BRA `(.L_x_6986) ;  /* 0x0000001000007947 */ /* 0x000fea0003800000 */
.L_x_6985:
[----:B-1----:R-:W-:Y:S02]  /*3650*/  IMAD.MOV.U32 R60, RZ, RZ, R0 ;  /* 0x000000ffff3c7224 */ /* 0x002fe400078e0000 */
.L_x_6986:
[----:B------:R-:W-:Y:S05]  /*3660*/  BSYNC B1 ;  /* 0x0000000000017941 */ /* 0x000fea0003800000 */
.L_x_6984:
        /* <DEDUP_REMOVED lines=16> */
.L_x_6990:
[----:B------:R-:W-:Y:S05]  /*3770*/  BSYNC B2 ;  /* 0x0000000000027941 */ /* 0x000fea0003800000 */
.L_x_6989:
        /* <DEDUP_REMOVED lines=41> */
[----:B------:R-:W-:Y:S01]  /*3a10*/  IMAD.MOV.U32 R42, RZ, RZ, R46 ;  /* 0x000000ffff2a7224 */ /* 0x000fe200078e002e */
[----:B------:R-:W-:Y:S01]  /*3a20*/  LOP3.LUT R3, R47, UR26, R54, 0x96, !PT ;  /* 0x0000001a2f037c12 */ /* 0x000fe2000f8e9636 */
[----:B------:R-:W-:Y:S02]  /*3a30*/  IMAD.MOV.U32 R58, RZ, RZ, RZ ;  /* 0x000000ffff3a7224 */ /* 0x000fe400078e00ff */
.L_x_6988:
[----:B------:R-:W-:Y:S05]  /*3a40*/  BSYNC B1 ;  /* 0x0000000000017941 */ /* 0x000fea0003800000 */
.L_x_6987:
        /* <DEDUP_REMOVED lines=11> */
.L_x_6991:
        /* <DEDUP_REMOVED lines=12> */
.L_x_6994:
[----:B------:R-:W-:Y:S02]  /*3bc0*/  IMAD.MOV.U32 R57, RZ, RZ, R0 ;  /* 0x000000ffff397224 */ /* 0x000fe400078e0000 */
.L_x_6995:
[----:B------:R-:W-:Y:S05]  /*3bd0*/  BSYNC B1 ;  /* 0x0000000000017941 */ /* 0x000fea0003800000 */
.L_x_6993:
        /* <DEDUP_REMOVED lines=16> */
.L_x_6999:
[----:B------:R-:W-:Y:S05]  /*3ce0*/  BSYNC B2 ;  /* 0x0000000000027941 */ /* 0x000fea0003800000 */
.L_x_6998:
        /* <DEDUP_REMOVED lines=44> */
.L_x_6997:
[----:B------:R-:W-:Y:S05]  /*3fb0*/  BSYNC B1 ;  /* 0x0000000000017941 */ /* 0x000fea0003800000 */
.L_x_6996:
        /* <DEDUP_REMOVED lines=8> */
.L_x_6992:
        /* <DEDUP_REMOVED lines=12> */
.L_x_7001:
[----:B------:R-:W-:Y:S02]  /*4100*/  MOV R57, R0 ;  /* 0x0000000000397202 */ /* 0x000fe40000000f00 */
.L_x_7002:
[----:B------:R-:W-:Y:S05]  /*4110*/  BSYNC B1 ;  /* 0x0000000000017941 */ /* 0x000fea0003800000 */
.L_x_7000:
        /* <DEDUP_REMOVED lines=16> */
.L_x_7006:
[----:B------:R-:W-:Y:S05]  /*4220*/  BSYNC B2 ;  /* 0x0000000000027941 */ /* 0x000fea0003800000 */
.L_x_7005:
        /* <DEDUP_REMOVED lines=44> */
.L_x_7004:
[----:B------:R-:W-:Y:S05]  /*44f0*/  BSYNC B1 ;  /* 0x0000000000017941 */ /* 0x000fea0003800000 */
.L_x_7003:
        /* <DEDUP_REMOVED lines=11> */
.L_x_7007:
        /* <DEDUP_REMOVED lines=12> */
.L_x_7010:
[----:B------:R-:W-:Y:S02]  /*4670*/  MOV R57, R0 ;  /* 0x0000000000397202 */ /* 0x000fe40000000f00 */
.L_x_7011:
[----:B------:R-:W-:Y:S05]  /*4680*/  BSYNC B1 ;  /* 0x0000000000017941 */ /* 0x000fea0003800000 */
.L_x_7009:
        /* <DEDUP_REMOVED lines=16> */
.L_x_7015:
[----:B------:R-:W-:Y:S05]  /*4790*/  BSYNC B2 ;  /* 0x0000000000027941 */ /* 0x000fea0003800000 */
.L_x_7014:
        /* <DEDUP_REMOVED lines=43> */
.L_x_7013:
[----:B------:R-:W-:Y:S05]  /*4a50*/  BSYNC B1 ;  /* 0x0000000000017941 */ /* 0x000fea0003800000 */
.L_x_7012:
        /* <DEDUP_REMOVED lines=8> */
.L_x_7008:
        /* <DEDUP_REMOVED lines=12> */
.L_x_7017:
[----:B------:R-:W-:Y:S02]  /*4ba0*/  MOV R57, R0 ;  /* 0x0000000000397202 */ /* 0x000fe40000000f00 */
.L_x_7018:
[----:B------:R-:W-:Y:S05]  /*4bb0*/  BSYNC B1 ;  /* 0x0000000000017941 */ /* 0x000fea0003800000 */
.L_x_7016:
        /* <DEDUP_REMOVED lines=16> */
.L_x_7022:
[----:B------:R-:W-:Y:S05]  /*4cc0*/  BSYNC B2 ;  /* 0x0000000000027941 */ /* 0x000fea0003800000 */
.L_x_7021:
        /* <DEDUP_REMOVED lines=44> */
.L_x_7020:
[----:B------:R-:W-:Y:S05]  /*4f90*/  BSYNC B1 ;  /* 0x0000000000017941 */ /* 0x000fea0003800000 */
.L_x_7019:
        /* <DEDUP_REMOVED lines=11> */
.L_x_7023:
        /* <DEDUP_REMOVED lines=12> */
.L_x_7026:
[----:B------:R-:W-:Y:S02]  /*5110*/  MOV R57, R0 ;  /* 0x0000000000397202 */ /* 0x000fe40000000f00 */
.L_x_7027:
[----:B------:R-:W-:Y:S05]  /*5120*/  BSYNC B1 ;  /* 0x0000000000017941 */ /* 0x000fea0003800000 */
.L_x_7025:
        /* <DEDUP_REMOVED lines=16> */
.L_x_7031:
[----:B------:R-:W-:Y:S05]  /*5230*/  BSYNC B2 ;  /* 0x0000000000027941 */ /* 0x000fea0003800000 */
.L_x_7030:
        /* <DEDUP_REMOVED lines=44> */
.L_x_7029:
[----:B------:R-:W-:Y:S05]  /*5500*/  BSYNC B1 ;  /* 0x0000000000017941 */ /* 0x000fea0003800000 */
.L_x_7028:
        /* <DEDUP_REMOVED lines=8> */
.L_x_7024:
        /* <DEDUP_REMOVED lines=12> */
.L_x_7033:
[----:B------:R-:W-:Y:S02]  /*5650*/  IMAD.MOV.U32 R57, RZ, RZ, R0 ;  /* 0x000000ffff397224 */ /* 0x000fe400078e0000 */
.L_x_7034:
[----:B------:R-:W-:Y:S05]  /*5660*/  BSYNC B1 ;  /* 0x0000000000017941 */ /* 0x000fea0003800000 */
.L_x_7032:
        /* <DEDUP_REMOVED lines=16> */
.L_x_7038:
[----:B------:R-:W-:Y:S05]  /*5770*/  BSYNC B2 ;  /* 0x0000000000027941 */ /* 0x000fea0003800000 */
.L_x_7037:
        /* <DEDUP_REMOVED lines=44> */
.L_x_7036:
[----:B------:R-:W-:Y:S05]  /*5a40*/  BSYNC B1 ;  /* 0x0000000000017941 */ /* 0x000fea0003800000 */
.L_x_7035:
        /* <DEDUP_REMOVED lines=11> */
.L_x_7039:
        /* <DEDUP_REMOVED lines=12> */
.L_x_7042:
[----:B------:R-:W-:Y:S02]  /*5bc0*/  IMAD.MOV.U32 R57, RZ, RZ, R0 ;  /* 0x000000ffff397224 */ /* 0x000fe400078e0000 */
.L_x_7043:
[----:B------:R-:W-:Y:S05]  /*5bd0*/  BSYNC B1 ;  /* 0x0000000000017941 */ /* 0x000fea0003800000 */
.L_x_7041:
        /* <DEDUP_REMOVED lines=16> */
.L_x_7047:
[----:B------:R-:W-:Y:S05]  /*5ce0*/  BSYNC B2 ;  /* 0x0000000000027941 */ /* 0x000fea0003800000 */
.L_x_7046:
        /* <DEDUP_REMOVED lines=44> */
.L_x_7045:
[----:B------:R-:W-:Y:S05]  /*5fb0*/  BSYNC B1 ;  /* 0x0000000000017941 */ /* 0x000fea0003800000 */
.L_x_7044:
        /* <DEDUP_REMOVED lines=8> */
.L_x_7040:
        /* <DEDUP_REMOVED lines=20> */
[----:B------:R-:W-:Y:S02]  /*6180*/  SHF.L.U32 R48, R44, 0x10, RZ ;  /* 0x000000102c307819 */ /* 0x000fe400000006ff */
[----:B0-----:R-:W-:Y:S02]  /*6190*/  LOP3.LUT R47, R45, 0xffff, RZ, 0xc0, !PT ;  /* 0x0000ffff2d2f7812 */ /* 0x001fe400078ec0ff */
[----:B------:R-:W-:Y:S02]  /*61a0*/  LOP3.LUT R48, R48, 0xff0000, RZ, 0xc0, !PT ;  /* 0x00ff000030307812 */ /* 0x000fe400078ec0ff */
[----:B------:R-:W-:Y:S02]  /*61b0*/  LOP3.LUT R54, R43, 0xff, RZ, 0xc0, !PT ;  /* 0x000000ff2b367812 */ /* 0x000fe400078ec0ff */
[----:B------:R-:W-:Y:S01]  /*61c0*/  LOP3.LUT R58, R41, 0xff, RZ, 0xc0, !PT ;  /* 0x000000ff293a7812 */ /* 0x000fe200078ec0ff */
[----:B------:R-:W-:-:S02]  /*61d0*/  IMAD R47, R47, 0x1000000, R48 ;  /* 0x010000002f2f7824 */ /* 0x000fc400078e0230 */
[----:B------:R-:W-:-:S04]  /*61e0*/  IMAD.WIDE.U32 R48, R53, R56, c[0x0][0x198] ;  /* 0x0000660035307625 */ /* 0x000fc800078e0038 */
[----:B------:R-:W-:-:S05]  /*61f0*/  IMAD R47, R54, 0x100, R47 ;  /* 0x00000100362f7824 */ /* 0x000fca00078e022f */
[----:B------:R-:W-:-:S05]  /*6200*/  IADD3 R47, R47, R58, RZ ;  /* 0x0000003a2f2f7210 */ /* 0x000fca0007ffe0ff */
[----:B------:R0:W-:Y:S02]  /*6210*/  STG.E [R48.64], R47 ;  /* 0x0000002f30007986 */ /* 0x0001e4000c101906 */
.L_x_7048:
[----:B0-----:R-:W-:Y:S01]  /*6220*/  FADD.FTZ R47, R52, R39 ;  /* 0x00000027342f7221 */ /* 0x001fe20000010000 */
[----:B------:R-:W-:Y:S05]  /*6230*/  BRA.DIV ~URZ, `(.L_x_7049) ;  /* 0x000005727f007947 */ /* 0x000fea000b800000 */
[----:B------:R0:W1:Y:S02]  /*6240*/  SHFL.BFLY PT, R52, R47, 0x1, 0x1f ;  /* 0x0c201f002f347f89 */ /* 0x00006400000e0000 */
.L_x_7053:
        /* <DEDUP_REMOVED lines=36> */
.L_x_7054:
[C---:B------:R-:W-:Y:S01]  /*6490*/  FMUL.FTZ R48, R51.reuse, R51 ;  /* 0x0000003333307220 */ /* 0x040fe20000410000 */
[----:B------:R-:W-:Y:S01]  /*64a0*/  ISETP.NE.AND P0, PT, RZ, UR8, PT ;  /* 0x00000008ff007c0c */ /* 0x000fe2000bf05270 */
[----:B------:R-:W-:Y:S02]  /*64b0*/  IMAD.MOV.U32 R49, RZ, RZ, c[0x0][0x1e0] ;  /* 0x00007800ff317624 */ /* 0x000fe400078e00ff */
[----:B-1----:R-:W-:Y:S01]  /*64c0*/  FADD.FTZ R54, R52, R47 ;  /* 0x0000002f34367221 */ /* 0x002fe20000010000 */
[----:B------:R-:W-:Y:S01]  /*64d0*/  FSEL R48, R48, RZ, P0 ;  /* 0x000000ff30307208 */ /* 0x000fe20000000000 */
[----:B------:R-:W-:Y:S02]  /*64e0*/  IMAD.MOV.U32 R52, RZ, RZ, 0x4 ;  /* 0x00000004ff347424 */ /* 0x000fe400078e00ff */
[----:B0-----:R-:W-:Y:S01]  /*64f0*/  FFMA.FTZ R47, R54, R49, c[0x0][0x228] ;  /* 0x00008a00362f7623 */ /* 0x001fe20000010031 */
[----:B------:R-:W-:Y:S01]  /*6500*/  FSEL R49, R51, RZ, !P0 ;  /* 0x000000ff33317208 */ /* 0x000fe20004000000 */
[----:B------:R-:W-:Y:S01]  /*6510*/  @!P1 IMAD.WIDE R58, R7, R52, c[0x0][0x1a0] ;  /* 0x00006800073a9625 */ /* 0x000fe200078e0234 */
[----:B------:R-:W-:-:S03]  /*6520*/  LEA R54, P0, R50, c[0x0][0x208], 0x4 ;  /* 0x0000820032367a11 */ /* 0x000fc600078020ff */
[----:B------:R-:W-:Y:S01]  /*6530*/  FADD.FTZ R47, R47, R48 ;  /* 0x000000302f2f7221 */ /* 0x000fe20000010000 */
[----:B------:R0:W-:Y:S01]  /*6540*/  @!P1 STG.E [R58.64], R51 ;  /* 0x000000333a009986 */ /* 0x0001e2000c101906 */
[C---:B------:R-:W-:Y:S01]  /*6550*/  FADD.FTZ R8, -R49.reuse, R8 ;  /* 0x0000000831087221 */ /* 0x040fe20000010100 */
[----:B------:R-:W-:Y:S01]  /*6560*/  LEA R48, P2, R56, c[0x0][0x208], 0x4 ;  /* 0x0000820038307a11 */ /* 0x000fe200078420ff */
[C---:B------:R-:W-:Y:S01]  /*6570*/  FADD.FTZ R60, -R49.reuse, R9 ;  /* 0x00000009313c7221 */ /* 0x040fe20000010100 */
[----:B------:R-:W-:Y:S01]  /*6580*/  LEA.HI.X R55, R50, c[0x0][0x20c], RZ, 0x4, P0 ;  /* 0x0000830032377a11 */ /* 0x000fe200000f24ff */
[----:B------:R-:W1:Y:S01]  /*6590*/  MUFU.RSQ R47, R47 ;  /* 0x0000002f002f7308 */ /* 0x000e620000001400 */
[C---:B------:R-:W-:Y:S02]  /*65a0*/  FADD.FTZ R11, -R49.reuse, R11 ;  /* 0x0000000b310b7221 */ /* 0x040fe40000010100 */
[C---:B------:R-:W-:Y:S02]  /*65b0*/  FADD.FTZ R9, -R49.reuse, R36 ;  /* 0x0000002431097221 */ /* 0x040fe40000010100 */
[----:B------:R-:W-:-:S02]  /*65c0*/  FADD.FTZ R38, -R49, R38 ;  /* 0x0000002631267221 */ /* 0x000fc40000010100 */
[C---:B------:R-:W-:Y:S02]  /*65d0*/  FADD.FTZ R10, -R49.reuse, R10 ;  /* 0x0000000a310a7221 */ /* 0x040fe40000010100 */
[C---:B------:R-:W-:Y:S02]  /*65e0*/  FADD.FTZ R36, -R49.reuse, R37 ;  /* 0x0000002531247221 */ /* 0x040fe40000010100 */
[----:B------:R-:W-:Y:S01]  /*65f0*/  FADD.FTZ R39, -R49, R39 ;  /* 0x0000002731277221 */ /* 0x000fe20000010100 */
[----:B------:R-:W-:Y:S01]  /*6600*/  LEA.HI.X R49, R56, c[0x0][0x20c], RZ, 0x4, P2 ;  /* 0x0000830038317a11 */ /* 0x000fe200010f24ff */
[----:B0-----:R-:W-:-:S04]  /*6610*/  @!P1 IMAD.WIDE R50, R7, R52, c[0x0][0x1a8] ;  /* 0x00006a0007329625 */ /* 0x001fc800078e0234 */
[C---:B-1----:R-:W-:Y:S01]  /*6620*/  FMUL.FTZ R37, R47.reuse, R8 ;  /* 0x000000082f257220 */ /* 0x042fe20000410000 */
[----:B------:R0:W-:Y:S01]  /*6630*/  @!P1 STG.E [R50.64], R47 ;  /* 0x0000002f32009986 */ /* 0x0001e2000c101906 */
[C---:B------:R-:W-:Y:S02]  /*6640*/  FMUL.FTZ R8, R47.reuse, R11 ;  /* 0x0000000b2f087220 */ /* 0x040fe40000410000 */
[C---:B------:R-:W-:Y:S02]  /*6650*/  FMUL.FTZ R59, R47.reuse, R38 ;  /* 0x000000262f3b7220 */ /* 0x040fe40000410000 */
[C---:B------:R-:W-:Y:S02]  /*6660*/  FMUL.FTZ R60, R47.reuse, R60 ;  /* 0x0000003c2f3c7220 */ /* 0x040fe40000410000 */
        /* <DEDUP_REMOVED lines=8> */
[----:B------:R-:W-:Y:S02]  /*66f0*/  FFMA.FTZ R39, R23, R38, R31 ;  /* 0x0000002617277223 */ /* 0x000fe4000001001f */
[----:B------:R-:W-:Y:S01]  /*6700*/  FFMA.FTZ R37, R21, R36, R29 ;  /* 0x0000002415257223 */ /* 0x000fe2000001001d */
[----:B------:R0:W-:Y:S01]  /*6710*/  STG.E.128 [R54.64], R8 ;  /* 0x0000000836007986 */ /* 0x0001e2000c101d06 */
[----:B------:R-:W-:Y:S02]  /*6720*/  FFMA.FTZ R38, R22, R59, R30 ;  /* 0x0000003b16267223 */ /* 0x000fe4000001001e */
[----:B------:R-:W-:Y:S02]  /*6730*/  FFMA.FTZ R36, R20, R53, R28 ;  /* 0x0000003514247223 */ /* 0x000fe4000001001c */
[----:B------:R-:W-:-:S03]  /*6740*/  IMAD R7, R52, c[0x0][0x160], R7 ;  /* 0x0000580034077a24 */ /* 0x000fc600078e0207 */
[----:B------:R0:W-:Y:S02]  /*6750*/  STG.E.128 [R48.64], R36 ;  /* 0x0000002430007986 */ /* 0x0001e4000c101d06 */
[----:B------:R-:W-:-:S13]  /*6760*/  ISETP.GE.AND P0, PT, R7, c[0x0][0x164], PT ;  /* 0x0000590007007a0c */ /* 0x000fda0003f06270 */
[----:B0-----:R-:W-:Y:S01]  /*6770*/  @P0 CALL.REL.NOINC `(.L_x_7051) ;  /* 0x0000001000000944 */ /* 0x001fe20003c00000 */
[----:B------:R-:W-:Y:S05]  /*6780*/  BRA `(.L_x_7052) ;  /* 0xffffa00000007947 */ /* 0x000fea000383ffff */
.L_x_7051:
[----:B------:R-:W-:Y:S05]  /*6790*/  BSYNC B0 ;  /* 0x0000000000007941 */ /* 0x000fea0003800000 */
.L_x_6918:
[----:B------:R-:W-:Y:S05]  /*67a0*/  EXIT ;  /* 0x000000000000794d */ /* 0x000fea0003800000 */
.L_x_7049:
[----:B------:R-:W-:Y:S01]  /*67b0*/  HFMA2.MMA R54, -RZ, RZ, 0, 5.9604644775390625e-08 ;  /* 0x00000001ff367435 */ /* 0x000fe200000001ff */
[----:B------:R-:W-:Y:S01]  /*67c0*/  IMAD.MOV.U32 R53, RZ, RZ, 0x1f ;  /* 0x0000001fff357424 */ /* 0x000fe200078e00ff */
[----:B------:R-:W-:Y:S01]  /*67d0*/  MOV R48, 0x6800 ;  /* 0x0000680000307802 */ /* 0x000fe20000000f00 */
[----:B------:R-:W-:-:S03]  /*67e0*/  IMAD.MOV.U32 R52, RZ, RZ, -0x1 ;  /* 0xffffffffff347424 */ /* 0x000fc600078e00ff */
[----:B------:R-:W-:Y:S05]  /*67f0*/  CALL.REL.NOINC `($__internal_79_$__cuda_sm70_shflsync_bfly_p) ;  /* 0x0000049000007944 */ /* 0x000fea0003c00000 */
[----:B01----:R-:W-:Y:S05]  /*6800*/  BRA `(.L_x_7053) ;  /* 0xfffffa4000007947 */ /* 0x003fea000383ffff */
.L_x_7050:
[----:B0-----:R-:W-:Y:S01]  /*6810*/  MOV R47, R55 ;  /* 0x00000037002f7202 */ /* 0x001fe20000000f00 */
[----:B------:R-:W-:Y:S01]  /*6820*/  IMAD.MOV.U32 R54, RZ, RZ, 0x2 ;  /* 0x00000002ff367424 */ /* 0x000fe200078e00ff */
[----:B------:R-:W-:Y:S01]  /*6830*/  MOV R52, 0xffffffff ;  /* 0xffffffff00347802 */ /* 0x000fe20000000f00 */
[----:B------:R-:W-:Y:S01]  /*6840*/  IMAD.MOV.U32 R53, RZ, RZ, 0x1f ;  /* 0x0000001fff357424 */ /* 0x000fe200078e00ff */
[----:B------:R-:W-:Y:S02]  /*6850*/  MOV R48, 0x6870 ;  /* 0x0000687000307802 */ /* 0x000fe40000000f00 */
[----:B------:R-:W-:Y:S05]  /*6860*/  CALL.REL.NOINC `($__internal_79_$__cuda_sm70_shflsync_bfly_p) ;  /* 0x0000042000007944 */ /* 0x000fea0003c00000 */
[----:B01----:R-:W-:Y:S01]  /*6870*/  FADD.FTZ R47, R55, R52 ;  /* 0x00000034372f7221 */ /* 0x003fe20000010000 */
[----:B------:R-:W-:Y:S01]  /*6880*/  MOV R52, 0xffffffff ;  /* 0xffffffff00347802 */ /* 0x000fe20000000f00 */
[----:B------:R-:W-:Y:S01]  /*6890*/  IMAD.MOV.U32 R54, RZ, RZ, 0x4 ;  /* 0x00000004ff367424 */ /* 0x000fe200078e00ff */
[----:B------:R-:W-:Y:S01]  /*68a0*/  MOV R48, 0x68d0 ;  /* 0x000068d000307802 */ /* 0x000fe20000000f00 */
[----:B------:R-:W-:-:S02]  /*68b0*/  IMAD.MOV.U32 R53, RZ, RZ, 0x1f ;  /* 0x0000001fff357424 */ /* 0x000fc400078e00ff */
        /* <DEDUP_REMOVED lines=13> */
[----:B-1----:R-:W-:Y:S02]  /*6990*/  FADD.FTZ R51, R47, R52 ;  /* 0x000000342f337221 */ /* 0x002fe40000010000 */
[----:B0-----:R-:W-:-:S02]  /*69a0*/  IMAD.MOV.U32 R54, RZ, RZ, 0x1 ;  /* 0x00000001ff367424 */ /* 0x001fc400078e00ff */
[----:B------:R-:W-:Y:S02]  /*69b0*/  FMUL.FTZ R51, R51, c[0x0][0x1e0] ;  /* 0x0000780033337a20 */ /* 0x000fe40000410000 */
[----:B------:R-:W-:Y:S02]  /*69c0*/  IMAD.MOV.U32 R53, RZ, RZ, 0x1f ;  /* 0x0000001fff357424 */ /* 0x000fe400078e00ff */
        /* <DEDUP_REMOVED lines=14> */
[----:B------:R-:W-:Y:S01]  /*6ab0*/  FFMA.FTZ R47, R52, R52, R47 ;  /* 0x00000034342f7223 */ /* 0x000fe2000001002f */
[----:B------:R-:W-:-:S03]  /*6ac0*/  MOV R52, 0xffffffff ;  /* 0xffffffff00347802 */ /* 0x000fc60000000f00 */
[----:B------:R-:W-:Y:S01]  /*6ad0*/  FFMA.FTZ R47, R48, R48, R47 ;  /* 0x00000030302f7223 */ /* 0x000fe2000001002f */
[----:B------:R-:W-:Y:S02]  /*6ae0*/  MOV R48, 0x6b00 ;  /* 0x00006b0000307802 */ /* 0x000fe40000000f00 */
[----:B------:R-:W-:Y:S05]  /*6af0*/  CALL.REL.NOINC `($__internal_79_$__cuda_sm70_shflsync_bfly_p) ;  /* 0x0000019000007944 */ /* 0x000fea0003c00000 */
[----:B01----:R-:W-:Y:S01]  /*6b00*/  FADD.FTZ R47, R47, R52 ;  /* 0x000000342f2f7221 */ /* 0x003fe20000010000 */
[----:B------:R-:W-:Y:S01]  /*6b10*/  MOV R52, 0xffffffff ;  /* 0xffffffff00347802 */ /* 0x000fe20000000f00 */
[----:B------:R-:W-:Y:S01]  /*6b20*/  IMAD.MOV.U32 R54, RZ, RZ, 0x2 ;  /* 0x00000002ff367424 */ /* 0x000fe200078e00ff */
[----:B------:R-:W-:Y:S01]  /*6b30*/  MOV R48, 0x6b60 ;  /* 0x00006b6000307802 */ /* 0x000fe20000000f00 */
[----:B------:R-:W-:Y:S02]  /*6b40*/  IMAD.MOV.U32 R53, RZ, RZ, 0x1f ;  /* 0x0000001fff357424 */ /* 0x000fe400078e00ff */
        /* <DEDUP_REMOVED lines=19> */
[----:B01----:R-:W-:Y:S05]  /*6c80*/  BRA `(.L_x_7054) ;  /* 0xfffff80000007947 */ /* 0x003fea000383ffff */
        .weak           $__internal_79_$__cuda_sm70_shflsync_bfly_p
        .type           $__internal_79_$__cuda_sm70_shflsync_bfly_p,@function
        .size           $__internal_79_$__cuda_sm70_shflsync_bfly_p,(.L_x_7135 - $__internal_79_$__cuda_sm70_shflsync_bfly_p)
$__internal_79_$__cuda_sm70_shflsync_bfly_p:
[----:B------:R-:W-:Y:S01]  /*6c90*/  IMAD.MOV.U32 R49, RZ, RZ, 0x0 ;  /* 0x00000000ff317424 */ /* 0x000fe200078e00ff */
[----:B------:R-:W-:Y:S04]  /*6ca0*/  WARPSYNC R52 ;  /* 0x0000003400007348 */ /* 0x000fe80003800000 */
[----:B------:R0:W1:Y:S01]  /*6cb0*/  SHFL.BFLY PT, R52, R47, R54, R53 ;  /* 0x0c0000362f347389 */ /* 0x00006200000e0035 */
[----:B------:R-:W-:Y:S05]  /*6cc0*/  RET.REL.NODEC R48 `(_ZN10layer_norm31ln_parallel_residual_fwd_kernelINS_13Kernel_traitsIfffffjLj256ELj1ELj4ELj1ELj16ENS_18Kernel_traits_baseILj256EfffffjLj128EEEEELb1ELb1ELb1EEEvNS_9FwdParamsE) ;  /* 0xffff933030007950 */ /* 0x000fea0003c3ffff */
.L_x_7055:
        /* <DEDUP_REMOVED lines=11> */
.L_x_7135:


//--------------------- .nv.global.init           --------------------------
	.section	.nv.global.init,"aw",@progbits
	.align	4
.nv.global.init:
	.type		mrg32k3aM1SubSeq,@object
	.size		mrg32k3aM1SubSeq,(mrg32k3aM2SubSeq - mrg32k3aM1SubSeq)
mrg32k3aM1SubSeq:
        /*0000*/ 	.byte	0x0b, 0xcc, 0xee, 0x04, 0x73, 0x29, 0x8b, 0x6f, 0xf6, 0x53, 0x03, 0xf6, 0x23, 0xf6, 0xea, 0xda
        /* <DEDUP_REMOVED lines=125> */
	.type		mrg32k3aM2SubSeq,@object
	.size		mrg32k3aM2SubSeq,(mrg32k3aM1 - mrg32k3aM2SubSeq)
mrg32k3aM2SubSeq:
        /* <DEDUP_REMOVED lines=126> */
	.type		mrg32k3aM1,@object
	.size		mrg32k3aM1,(mrg32k3aM1Seq - mrg32k3aM1)
mrg32k3aM1:
        /* <DEDUP_REMOVED lines=144> */
	.type		mrg32k3aM1Seq,@object
	.size		mrg32k3aM1Seq,(mrg32k3aM2 - mrg32k3aM1Seq)
mrg32k3aM1Seq:
        /* <DEDUP_REMOVED lines=144> */
	.type		mrg32k3aM2,@object
	.size		mrg32k3aM2,(mrg32k3aM2Seq - mrg32k3aM2)
mrg32k3aM2:
        /* <DEDUP_REMOVED lines=144> */
	.type		mrg32k3aM2Seq,@object
	.size		mrg32k3aM2Seq,(precalc_xorwow_matrix - mrg32k3aM2Seq)
mrg32k3aM2Seq:
        /* <DEDUP_REMOVED lines=144> */
	.type		precalc_xorwow_matrix,@object
	.size		precalc_xorwow_matrix,(precalc_xorwow_offset_matrix - precalc_xorwow_matrix)
precalc_xorwow_matrix:
        /* <DEDUP_REMOVED lines=6400> */
	.type		precalc_xorwow_offset_matrix,@object
	.size		precalc_xorwow_offset_matrix,(.L_1 - precalc_xorwow_offset_matrix)
precalc_xorwow_offset_matrix:
        /* <DEDUP_REMOVED lines=6400> */
.L_1:
